def matmul_kernel(
    a_ptr,
    b_ptr,
    c_ptr,
    M,
    N,
    K,
    stride_am,
    stride_ak,
    stride_bk,
    stride_bn,
    stride_cm,
    stride_cn,
    BLOCK_M: tl.constexpr,
    BLOCK_N: tl.constexpr,
    BLOCK_K: tl.constexpr,
    GROUP_M: tl.constexpr,
):
    pid = tl.program_id(axis=0)
    num_pid_m = tl.cdiv(M, BLOCK_M)
    num_pid_n = tl.cdiv(N, BLOCK_N)
    num_pid_in_group = GROUP_M * num_pid_n
    group_id = pid // num_pid_in_group
    first_pid_m = group_id * GROUP_M
    group_size_m = min(num_pid_m - first_pid_m, GROUP_M)
    pid_m = first_pid_m + ((pid % num_pid_in_group) % group_size_m)
    pid_n = (pid % num_pid_in_group) // group_size_m

    offs_am = (pid_m * BLOCK_M + tl.arange(0, BLOCK_M)) % M
    offs_bn = (pid_n * BLOCK_N + tl.arange(0, BLOCK_N)) % N
    offs_k = tl.arange(0, BLOCK_K)
    a_ptrs = a_ptr + offs_am[:, None] * stride_am + offs_k[None, :] * stride_ak
    b_ptrs = b_ptr + offs_k[:, None] * stride_bk + offs_bn[None, :] * stride_bn

    acc = tl.zeros((BLOCK_M, BLOCK_N), dtype=tl.float32)
    for kk in range(0, tl.cdiv(K, BLOCK_K)):
        a = tl.load(a_ptrs, mask=offs_k[None, :] < K - kk * BLOCK_K, other=0.0)
        b = tl.load(b_ptrs, mask=offs_k[:, None] < K - kk * BLOCK_K, other=0.0)
        acc = tl.dot(a, b, acc)
        a_ptrs += BLOCK_K * stride_ak
        b_ptrs += BLOCK_K * stride_bk

    c = acc.to(c_ptr.dtype.element_ty)
    offs_cm = pid_m * BLOCK_M + tl.arange(0, BLOCK_M)
    offs_cn = pid_n * BLOCK_N + tl.arange(0, BLOCK_N)
    c_ptrs = c_ptr + offs_cm[:, None] * stride_cm + offs_cn[None, :] * stride_cn
    mask = (offs_cm[:, None] < M) & (offs_cn[None, :] < N)
    tl.store(c_ptrs, c, mask=mask)

# config = {"BLOCK_K": 64, "BLOCK_M": 512, "BLOCK_N": 256, "GROUP_M": 8, "arch": "sm_100", "dtype": "fp16", "num_ctas": 1, "num_stages": 3, "num_warps": 16}
# arch = sm_100


// ===== COMPILED SASS (sm_100a) =====

	.target	sm_100a

	.elftype	@"ET_EXEC"


//--------------------- .note.nv.tkinfo           --------------------------
	.section	.note.nv.tkinfo,"",@"SHT_NOTE"
	.sectionflags	@"SHF_NOTE_NV_TKINFO"
	.tkinfo
        /*0018*/ 	.word	0x00000081
        /*0030*/ 	.string	""
        /*0030*/ 	.string	"ptxas-blackwell"
        /*0030*/ 	.string	"Cuda compilation tools, release 12.9, V12.9.86"
        /*0030*/ 	.string	"Build cuda_12.9.r12.9/compiler.36037853_0"
        /*0030*/ 	.string	"-v  -suppress-debug-info  -lineinfo  -arch sm_100a "



//--------------------- .note.nv.cuver            --------------------------
	.section	.note.nv.cuver,"",@"SHT_NOTE"
	.sectionflags	@"SHF_NOTE_NV_CUVER"
        /*0018*/ 	.short	0x0001
        /*001a*/ 	.short	0x0064
        /*001c*/ 	.short	0x0001
        /*001e*/ 	.short	0x0000
        /*0020*/ 	.short	0x0001
        /*0022*/ 	.short	0x0000


//--------------------- .nv.info                  --------------------------
	.section	.nv.info,"",@"SHT_CUDA_INFO"
	.align	4


	//----- nvinfo : EIATTR_REGCOUNT
	.align		4
        /*0000*/ 	.byte	0x04, 0x2f
        /*0002*/ 	.short	(.L_1 - .L_0)
	.align		4
.L_0:
        /*0004*/ 	.word	index@(matmul_kernel)
        /*0008*/ 	.word	0x00000020


	//----- nvinfo : EIATTR_FRAME_SIZE
	.align		4
.L_1:
        /*000c*/ 	.byte	0x04, 0x11
        /*000e*/ 	.short	(.L_3 - .L_2)
	.align		4
.L_2:
        /*0010*/ 	.word	index@(matmul_kernel)
        /*0014*/ 	.word	0x00001970


	//----- nvinfo : EIATTR_MIN_STACK_SIZE
	.align		4
.L_3:
        /*0018*/ 	.byte	0x04, 0x12
        /*001a*/ 	.short	(.L_5 - .L_4)
	.align		4
.L_4:
        /*001c*/ 	.word	index@(matmul_kernel)
        /*0020*/ 	.word	0x00001970
.L_5:


//--------------------- .nv.info.matmul_kernel    --------------------------
	.section	.nv.info.matmul_kernel,"",@"SHT_CUDA_INFO"
	.sectionflags	@""
	.align	4


	//----- nvinfo : EIATTR_CUDA_API_VERSION
	.align		4
        /*0000*/ 	.byte	0x04, 0x37
        /*0002*/ 	.short	(.L_7 - .L_6)
.L_6:
        /*0004*/ 	.word	0x00000081


	//----- nvinfo : EIATTR_KPARAM_INFO
	.align		4
.L_7:
        /*0008*/ 	.byte	0x04, 0x17
        /*000a*/ 	.short	(.L_9 - .L_8)
.L_8:
        /*000c*/ 	.word	0x00000000
        /*0010*/ 	.short	0x000d
        /*0012*/ 	.short	0x0048
        /*0014*/ 	.byte	0x00, 0xf4, 0x21, 0x00


	//----- nvinfo : EIATTR_KPARAM_INFO
	.align		4
.L_9:
        /*0018*/ 	.byte	0x04, 0x17
        /*001a*/ 	.short	(.L_11 - .L_10)
.L_10:
        /*001c*/ 	.word	0x00000000
        /*0020*/ 	.short	0x000c
        /*0022*/ 	.short	0x0040
        /*0024*/ 	.byte	0x00, 0xf4, 0x21, 0x00


	//----- nvinfo : EIATTR_KPARAM_INFO
	.align		4
.L_11:
        /*0028*/ 	.byte	0x04, 0x17
        /*002a*/ 	.short	(.L_13 - .L_12)
.L_12:
        /*002c*/ 	.word	0x00000000
        /*0030*/ 	.short	0x000b
        /*0032*/ 	.short	0x0038
        /*0034*/ 	.byte	0x00, 0xf0, 0x11, 0x00


	//----- nvinfo : EIATTR_KPARAM_INFO
	.align		4
.L_13:
        /*0038*/ 	.byte	0x04, 0x17
        /*003a*/ 	.short	(.L_15 - .L_14)
.L_14:
        /*003c*/ 	.word	0x00000000
        /*0040*/ 	.short	0x000a
        /*0042*/ 	.short	0x0034
        /*0044*/ 	.byte	0x00, 0xf0, 0x11, 0x00


	//----- nvinfo : EIATTR_KPARAM_INFO
	.align		4
.L_15:
        /*0048*/ 	.byte	0x04, 0x17
        /*004a*/ 	.short	(.L_17 - .L_16)
.L_16:
        /*004c*/ 	.word	0x00000000
        /*0050*/ 	.short	0x0009
        /*0052*/ 	.short	0x0030
        /*0054*/ 	.byte	0x00, 0xf0, 0x11, 0x00


	//----- nvinfo : EIATTR_KPARAM_INFO
	.align		4
.L_17:
        /*0058*/ 	.byte	0x04, 0x17
        /*005a*/ 	.short	(.L_19 - .L_18)
.L_18:
        /*005c*/ 	.word	0x00000000
        /*0060*/ 	.short	0x0008
        /*0062*/ 	.short	0x002c
        /*0064*/ 	.byte	0x00, 0xf0, 0x11, 0x00


	//----- nvinfo : EIATTR_KPARAM_INFO
	.align		4
.L_19:
        /*0068*/ 	.byte	0x04, 0x17
        /*006a*/ 	.short	(.L_21 - .L_20)
.L_20:
        /*006c*/ 	.word	0x00000000
        /*0070*/ 	.short	0x0007
        /*0072*/ 	.short	0x0028
        /*0074*/ 	.byte	0x00, 0xf0, 0x11, 0x00


	//----- nvinfo : EIATTR_KPARAM_INFO
	.align		4
.L_21:
        /*0078*/ 	.byte	0x04, 0x17
        /*007a*/ 	.short	(.L_23 - .L_22)
.L_22:
        /*007c*/ 	.word	0x00000000
        /*0080*/ 	.short	0x0006
        /*0082*/ 	.short	0x0024
        /*0084*/ 	.byte	0x00, 0xf0, 0x11, 0x00


	//----- nvinfo : EIATTR_KPARAM_INFO
	.align		4
.L_23:
        /*0088*/ 	.byte	0x04, 0x17
        /*008a*/ 	.short	(.L_25 - .L_24)
.L_24:
        /*008c*/ 	.word	0x00000000
        /*0090*/ 	.short	0x0005
        /*0092*/ 	.short	0x0020
        /*0094*/ 	.byte	0x00, 0xf0, 0x11, 0x00


	//----- nvinfo : EIATTR_KPARAM_INFO
	.align		4
.L_25:
        /*0098*/ 	.byte	0x04, 0x17
        /*009a*/ 	.short	(.L_27 - .L_26)
.L_26:
        /*009c*/ 	.word	0x00000000
        /*00a0*/ 	.short	0x0004
        /*00a2*/ 	.short	0x001c
        /*00a4*/ 	.byte	0x00, 0xf0, 0x11, 0x00


	//----- nvinfo : EIATTR_KPARAM_INFO
	.align		4
.L_27:
        /*00a8*/ 	.byte	0x04, 0x17
        /*00aa*/ 	.short	(.L_29 - .L_28)
.L_28:
        /*00ac*/ 	.word	0x00000000
        /*00b0*/ 	.short	0x0003
        /*00b2*/ 	.short	0x0018
        /*00b4*/ 	.byte	0x00, 0xf0, 0x11, 0x00


	//----- nvinfo : EIATTR_KPARAM_INFO
	.align		4
.L_29:
        /*00b8*/ 	.byte	0x04, 0x17
        /*00ba*/ 	.short	(.L_31 - .L_30)
.L_30:
        /*00bc*/ 	.word	0x00000000
        /*00c0*/ 	.short	0x0002
        /*00c2*/ 	.short	0x0010
        /*00c4*/ 	.byte	0x00, 0xf4, 0x21, 0x00


	//----- nvinfo : EIATTR_KPARAM_INFO
	.align		4
.L_31:
        /*00c8*/ 	.byte	0x04, 0x17
        /*00ca*/ 	.short	(.L_33 - .L_32)
.L_32:
        /*00cc*/ 	.word	0x00000000
        /*00d0*/ 	.short	0x0001
        /*00d2*/ 	.short	0x0008
        /*00d4*/ 	.byte	0x00, 0xf4, 0x21, 0x00


	//----- nvinfo : EIATTR_KPARAM_INFO
	.align		4
.L_33:
        /*00d8*/ 	.byte	0x04, 0x17
        /*00da*/ 	.short	(.L_35 - .L_34)
.L_34:
        /*00dc*/ 	.word	0x00000000
        /*00e0*/ 	.short	0x0000
        /*00e2*/ 	.short	0x0000
        /*00e4*/ 	.byte	0x00, 0xf4, 0x21, 0x00


	//----- nvinfo : EIATTR_SPARSE_MMA_MASK
	.align		4
.L_35:
        /*00e8*/ 	.byte	0x03, 0x50
        /*00ea*/ 	.short	0x0000


	//----- nvinfo : EIATTR_MAXREG_COUNT
	.align		4
        /*00ec*/ 	.byte	0x03, 0x1b
        /*00ee*/ 	.short	0x0080


	//----- nvinfo : EIATTR_NUM_BARRIERS
	.align		4
        /*00f0*/ 	.byte	0x02, 0x4c
        /*00f2*/ 	.byte	0x01
	.zero		1


	//----- nvinfo : EIATTR_ANNOTATIONS
	.align		4
        /*00f4*/ 	.byte	0x04, 0x55
        /*00f6*/ 	.short	(.L_37 - .L_36)


	//   ....[0]....
.L_36:
        /*00f8*/ 	.word	0x00000001
        /*00fc*/ 	.byte	0x40, 0x05, 0x00, 0x00, 0x01, 0x00, 0x00, 0x00, 0x50, 0x05, 0x00, 0x00, 0x01, 0x00, 0x00, 0x00
        /* <DEDUP_REMOVED lines=2250> */
        /*8dac*/ 	.byte	0xd0, 0x19, 0x02, 0x00


	//----- nvinfo : EIATTR_VRC_CTA_INIT_COUNT
	.align		4
.L_37:
        /*8db0*/ 	.byte	0x02, 0x4a
	.zero		1
	.zero		1


	//----- nvinfo : EIATTR_EXIT_INSTR_OFFSETS
	.align		4
        /*8db4*/ 	.byte	0x04, 0x1c
        /*8db6*/ 	.short	(.L_39 - .L_38)


	//   ....[0]....
.L_38:
        /*8db8*/ 	.word	0x00023980


	//   ....[1]....
        /*8dbc*/ 	.word	0x000239b0


	//----- nvinfo : EIATTR_REQNTID
	.align		4
.L_39:
        /*8dc0*/ 	.byte	0x04, 0x10
        /*8dc2*/ 	.short	(.L_41 - .L_40)
.L_40:
        /*8dc4*/ 	.word	0x00000200
        /*8dc8*/ 	.word	0x00000001
        /*8dcc*/ 	.word	0x00000001


	//----- nvinfo : EIATTR_CBANK_PARAM_SIZE
	.align		4
.L_41:
        /*8dd0*/ 	.byte	0x03, 0x19
        /*8dd2*/ 	.short	0x0050


	//----- nvinfo : EIATTR_PARAM_CBANK
	.align		4
        /*8dd4*/ 	.byte	0x04, 0x0a
        /*8dd6*/ 	.short	(.L_43 - .L_42)
	.align		4
.L_42:
        /*8dd8*/ 	.word	index@(.nv.constant0.matmul_kernel)
        /*8ddc*/ 	.short	0x0380
        /*8dde*/ 	.short	0x0050


	//----- nvinfo : EIATTR_SW_WAR
	.align		4
.L_43:
        /*8de0*/ 	.byte	0x04, 0x36
        /*8de2*/ 	.short	(.L_45 - .L_44)
.L_44:
        /*8de4*/ 	.word	0x00000008
.L_45:


//--------------------- .nv.compat                --------------------------
	.section	.nv.compat,"",@"SHT_CUDA_COMPAT_INFO"
	.align	4
        /*0000*/ 	.byte	0x02, 0x02, 0x01, 0x00, 0x02, 0x05, 0x05, 0x00, 0x02, 0x03, 0x00, 0x00, 0x02, 0x06, 0x01, 0x00


//--------------------- .nv.callgraph             --------------------------
	.section	.nv.callgraph,"",@"SHT_CUDA_CALLGRAPH"
	.align	4
	.sectionentsize	8
	.align		4
        /*0000*/ 	.word	0x00000000
	.align		4
        /*0004*/ 	.word	0xffffffff
	.align		4
        /*0008*/ 	.word	0x00000000
	.align		4
        /*000c*/ 	.word	0xfffffffe
	.align		4
        /*0010*/ 	.word	0x00000000
	.align		4
        /*0014*/ 	.word	0xfffffffd
	.align		4
        /*0018*/ 	.word	0x00000000
	.align		4
        /*001c*/ 	.word	0xfffffffc


//--------------------- .text.matmul_kernel       --------------------------
	.section	.text.matmul_kernel,"ax",@progbits
	.align	128
        .global         matmul_kernel
        .type           matmul_kernel,@function
        .size           matmul_kernel,(.L_x_4 - matmul_kernel)
        .other          matmul_kernel,@"STO_CUDA_ENTRY STV_DEFAULT"
matmul_kernel:
.text.matmul_kernel:
[----:B------:R-:W0:Y:S08]  /*0000*/  LDC R1, c[0x0][0x37c] ;  /* 0x0000df00ff017b82 */ /* 0x000e300000000800 */
[----:B------:R-:W1:Y:S01]  /*0010*/  LDC.64 R4, c[0x0][0x398] ;  /* 0x0000e600ff047b82 */ /* 0x000e620000000a00 */
[----:B------:R-:W2:Y:S01]  /*0020*/  S2R R26, SR_TID.X ;  /* 0x00000000001a7919 */ /* 0x000ea20000002100 */
[----:B------:R-:W3:Y:S01]  /*0030*/  LDCU UR4, c[0x0][0x3a0] ;  /* 0x00007400ff0477ac */ /* 0x000ee20008000800 */
[----:B0-----:R-:W-:Y:S01]  /*0040*/  VIADD R1, R1, 0xffffe690 ;  /* 0xffffe69001017836 */ /* 0x001fe20000000000 */
[----:B------:R-:W0:Y:S04]  /*0050*/  LDCU UR7, c[0x0][0x3a0] ;  /* 0x00007400ff0777ac */ /* 0x000e280008000800 */
[----:B------:R-:W4:Y:S01]  /*0060*/  S2UR UR6, SR_CgaCtaId ;  /* 0x00000000000679c3 */ /* 0x000f220000008800 */
[----:B------:R-:W-:Y:S01]  /*0070*/  UMOV UR5, 0x400 ;  /* 0x0000040000057882 */ /* 0x000fe20000000000 */
[----:B------:R-:W0:Y:S01]  /*0080*/  LDCU.64 UR8, c[0x0][0x358] ;  /* 0x00006b00ff0877ac */ /* 0x000e220008000a00 */
[----:B---3--:R-:W-:Y:S01]  /*0090*/  UIADD3 UR4, UPT, UPT, UR4, 0x3f, URZ ;  /* 0x0000003f04047890 */ /* 0x008fe2000fffe0ff */
[----:B-1----:R-:W-:-:S03]  /*00a0*/  VIADD R0, R5, 0xff ;  /* 0x000000ff05007836 */ /* 0x002fc60000000000 */
[----:B------:R-:W-:Y:S02]  /*00b0*/  UISETP.GT.AND UP0, UPT, UR4, 0x3f, UPT ;  /* 0x0000003f0400788c */ /* 0x000fe4000bf04270 */
[----:B------:R-:W-:Y:S01]  /*00c0*/  SHF.R.S32.HI R3, RZ, 0x1f, R0 ;  /* 0x0000001fff037819 */ /* 0x000fe20000011400 */
[----:B----4-:R-:W-:-:S03]  /*00d0*/  ULEA UR5, UR6, UR5, 0x18 ;  /* 0x0000000506057291 */ /* 0x010fc6000f8ec0ff */
[----:B------:R-:W-:Y:S02]  /*00e0*/  LEA.HI R3, R3, R0, RZ, 0x8 ;  /* 0x0000000003037211 */ /* 0x000fe400078f40ff */
[----:B--2---:R-:W-:Y:S02]  /*00f0*/  LOP3.LUT R14, R26, 0x1ff, RZ, 0xc0, !PT ;  /* 0x000001ff1a0e7812 */ /* 0x004fe400078ec0ff */
[----:B------:R-:W-:Y:S02]  /*0100*/  SHF.R.S32.HI R0, RZ, 0x8, R3 ;  /* 0x00000008ff007819 */ /* 0x000fe40000011403 */
[----:B------:R-:W1:Y:S03]  /*0110*/  S2R R3, SR_CTAID.X ;  /* 0x0000000000037919 */ /* 0x000e660000002500 */
[----:B------:R-:W-:-:S05]  /*0120*/  IMAD.SHL.U32 R0, R0, 0x8, RZ ;  /* 0x0000000800007824 */ /* 0x000fca00078e00ff */
[-C--:B------:R-:W-:Y:S02]  /*0130*/  IABS R9, R0.reuse ;  /* 0x0000000000097213 */ /* 0x080fe40000000000 */
[----:B------:R-:W-:Y:S02]  /*0140*/  IABS R12, R0 ;  /* 0x00000000000c7213 */ /* 0x000fe40000000000 */
[----:B------:R-:W2:Y:S08]  /*0150*/  I2F.RP R2, R9 ;  /* 0x0000000900027306 */ /* 0x000eb00000209400 */
[----:B--2---:R-:W2:Y:S01]  /*0160*/  MUFU.RCP R2, R2 ;  /* 0x0000000200027308 */ /* 0x004ea20000001000 */
[----:B-1----:R-:W-:Y:S01]  /*0170*/  IABS R10, R3 ;  /* 0x00000003000a7213 */ /* 0x002fe20000000000 */
[----:B--2---:R-:W-:-:S02]  /*0180*/  VIADD R6, R2, 0xffffffe ;  /* 0x0ffffffe02067836 */ /* 0x004fc40000000000 */
[----:B------:R-:W-:-:S04]  /*0190*/  IMAD.MOV R2, RZ, RZ, -R12 ;  /* 0x000000ffff027224 */ /* 0x000fc800078e0a0c */
[----:B------:R1:W2:Y:S02]  /*01a0*/  F2I.FTZ.U32.TRUNC.NTZ R7, R6 ;  /* 0x0000000600077305 */ /* 0x0002a4000021f000 */
[----:B-1----:R-:W-:Y:S02]  /*01b0*/  IMAD.MOV.U32 R6, RZ, RZ, RZ ;  /* 0x000000ffff067224 */ /* 0x002fe400078e00ff */
[----:B--2---:R-:W-:-:S04]  /*01c0*/  IMAD.MOV R8, RZ, RZ, -R7 ;  /* 0x000000ffff087224 */ /* 0x004fc800078e0a07 */
[----:B------:R-:W-:Y:S02]  /*01d0*/  IMAD R11, R8, R9, RZ ;  /* 0x00000009080b7224 */ /* 0x000fe400078e02ff */
[----:B------:R-:W-:Y:S02]  /*01e0*/  IMAD.MOV.U32 R8, RZ, RZ, R10 ;  /* 0x000000ffff087224 */ /* 0x000fe400078e000a */
[----:B------:R-:W-:-:S06]  /*01f0*/  IMAD.HI.U32 R7, R7, R11, R6 ;  /* 0x0000000b07077227 */ /* 0x000fcc00078e0006 */
[----:B------:R-:W-:-:S04]  /*0200*/  IMAD.HI.U32 R7, R7, R8, RZ ;  /* 0x0000000807077227 */ /* 0x000fc800078e00ff */
[----:B------:R-:W-:-:S05]  /*0210*/  IMAD R2, R7, R2, R8 ;  /* 0x0000000207027224 */ /* 0x000fca00078e0208 */
[----:B------:R-:W-:-:S13]  /*0220*/  ISETP.GT.U32.AND P1, PT, R9, R2, PT ;  /* 0x000000020900720c */ /* 0x000fda0003f24070 */
[----:B------:R-:W-:Y:S02]  /*0230*/  @!P1 IMAD.IADD R2, R2, 0x1, -R9 ;  /* 0x0000000102029824 */ /* 0x000fe400078e0a09 */
[----:B------:R-:W-:Y:S01]  /*0240*/  @!P1 VIADD R7, R7, 0x1 ;  /* 0x0000000107079836 */ /* 0x000fe20000000000 */
[----:B------:R-:W-:Y:S02]  /*0250*/  ISETP.NE.AND P1, PT, R0, RZ, PT ;  /* 0x000000ff0000720c */ /* 0x000fe40003f25270 */
[----:B------:R-:W-:Y:S02]  /*0260*/  ISETP.GE.U32.AND P0, PT, R2, R9, PT ;  /* 0x000000090200720c */ /* 0x000fe40003f06070 */
[----:B------:R-:W-:-:S04]  /*0270*/  LOP3.LUT R2, R3, R0, RZ, 0x3c, !PT ;  /* 0x0000000003027212 */ /* 0x000fc800078e3cff */
[----:B------:R-:W-:Y:S01]  /*0280*/  ISETP.GE.AND P2, PT, R2, RZ, PT ;  /* 0x000000ff0200720c */ /* 0x000fe20003f46270 */
[----:B------:R-:W-:-:S06]  /*0290*/  VIADD R2, R4, 0x1ff ;  /* 0x000001ff04027836 */ /* 0x000fcc0000000000 */
[----:B------:R-:W-:-:S04]  /*02a0*/  @P0 VIADD R7, R7, 0x1 ;  /* 0x0000000107070836 */ /* 0x000fc80000000000 */
[----:B------:R-:W-:Y:S01]  /*02b0*/  IMAD.MOV.U32 R6, RZ, RZ, R7 ;  /* 0x000000ffff067224 */ /* 0x000fe200078e0007 */
[----:B------:R-:W-:-:S03]  /*02c0*/  SHF.R.S32.HI R7, RZ, 0x1f, R2 ;  /* 0x0000001fff077819 */ /* 0x000fc60000011402 */
[----:B------:R-:W-:Y:S01]  /*02d0*/  @!P2 IMAD.MOV R6, RZ, RZ, -R6 ;  /* 0x000000ffff06a224 */ /* 0x000fe200078e0a06 */
[----:B------:R-:W-:Y:S02]  /*02e0*/  @!P1 LOP3.LUT R6, RZ, R0, RZ, 0x33, !PT ;  /* 0x00000000ff069212 */ /* 0x000fe400078e33ff */
[----:B------:R-:W-:-:S03]  /*02f0*/  LEA.HI R7, R7, R2, RZ, 0x9 ;  /* 0x0000000207077211 */ /* 0x000fc600078f48ff */
[----:B------:R-:W-:Y:S02]  /*0300*/  IMAD.SHL.U32 R2, R6, 0x8, RZ ;  /* 0x0000000806027824 */ /* 0x000fe400078e00ff */
[----:B------:R-:W-:-:S03]  /*0310*/  IMAD.MOV R6, RZ, RZ, -R6 ;  /* 0x000000ffff067224 */ /* 0x000fc600078e0a06 */
[----:B------:R-:W-:Y:S01]  /*0320*/  LEA.HI.SX32 R7, R7, -R2, 0x17 ;  /* 0x8000000207077211 */ /* 0x000fe200078fbaff */
[----:B------:R-:W-:Y:S02]  /*0330*/  IMAD R15, R0, R6, R3 ;  /* 0x00000006000f7224 */ /* 0x000fe400078e0203 */
[----:B------:R-:W-:Y:S01]  /*0340*/  IMAD.MOV.U32 R6, RZ, RZ, RZ ;  /* 0x000000ffff067224 */ /* 0x000fe200078e00ff */
[----:B------:R-:W-:Y:S02]  /*0350*/  VIMNMX R8, PT, PT, R7, 0x8, PT ;  /* 0x0000000807087848 */ /* 0x000fe40003fe0100 */
[----:B------:R-:W-:Y:S02]  /*0360*/  IABS R13, R15 ;  /* 0x0000000f000d7213 */ /* 0x000fe40000000000 */
[----:B------:R-:W-:-:S04]  /*0370*/  IABS R11, R8 ;  /* 0x00000008000b7213 */ /* 0x000fc80000000000 */
[----:B------:R-:W1:Y:S08]  /*0380*/  I2F.RP R9, R11 ;  /* 0x0000000b00097306 */ /* 0x000e700000209400 */
[----:B-1----:R-:W1:Y:S02]  /*0390*/  MUFU.RCP R9, R9 ;  /* 0x0000000900097308 */ /* 0x002e640000001000 */
[----:B-1----:R-:W-:-:S06]  /*03a0*/  VIADD R7, R9, 0xffffffe ;  /* 0x0ffffffe09077836 */ /* 0x002fcc0000000000 */
[----:B------:R-:W1:Y:S02]  /*03b0*/  F2I.FTZ.U32.TRUNC.NTZ R7, R7 ;  /* 0x0000000700077305 */ /* 0x000e64000021f000 */
[----:B-1----:R-:W-:-:S04]  /*03c0*/  IMAD.MOV R10, RZ, RZ, -R7 ;  /* 0x000000ffff0a7224 */ /* 0x002fc800078e0a07 */
[----:B------:R-:W-:-:S04]  /*03d0*/  IMAD.MOV.U32 R0, RZ, RZ, R10 ;  /* 0x000000ffff007224 */ /* 0x000fc800078e000a */
[----:B------:R-:W-:Y:S01]  /*03e0*/  IMAD R3, R0, R11, RZ ;  /* 0x0000000b00037224 */ /* 0x000fe200078e02ff */
[----:B------:R-:W-:-:S03]  /*03f0*/  IABS R0, R8 ;  /* 0x0000000800007213 */ /* 0x000fc60000000000 */
[----:B------:R-:W-:-:S04]  /*0400*/  IMAD.HI.U32 R6, R7, R3, R6 ;  /* 0x0000000307067227 */ /* 0x000fc800078e0006 */
[----:B------:R-:W-:Y:S02]  /*0410*/  IMAD.MOV R0, RZ, RZ, -R0 ;  /* 0x000000ffff007224 */ /* 0x000fe400078e0a00 */
        /* <DEDUP_REMOVED lines=9> */
[----:B0-----:R-:W-:-:S06]  /*04b0*/  IMAD.U32 R0, RZ, RZ, UR7 ;  /* 0x00000007ff007e24 */ /* 0x001fcc000f8e00ff */
[----:B------:R-:W-:-:S06]  /*04c0*/  @P0 VIADD R6, R6, 0x1 ;  /* 0x0000000106060836 */ /* 0x000fcc0000000000 */
[----:B------:R-:W-:Y:S01]  /*04d0*/  @!P2 IMAD.MOV R6, RZ, RZ, -R6 ;  /* 0x000000ffff06a224 */ /* 0x000fe200078e0a06 */
[----:B------:R-:W-:-:S05]  /*04e0*/  @!P1 LOP3.LUT R6, RZ, R8, RZ, 0x33, !PT ;  /* 0x00000008ff069212 */ /* 0x000fca00078e33ff */
[----:B------:R-:W-:Y:S02]  /*04f0*/  IMAD.MOV R3, RZ, RZ, -R6 ;  /* 0x000000ffff037224 */ /* 0x000fe400078e0a06 */
[----:B------:R-:W-:Y:S02]  /*0500*/  IMAD.SHL.U32 R25, R6, 0x100, RZ ;  /* 0x0000010006197824 */ /* 0x000fe400078e00ff */
[----:B------:R-:W-:-:S04]  /*0510*/  IMAD R3, R8, R3, R15 ;  /* 0x0000000308037224 */ /* 0x000fc800078e020f */
[----:B------:R-:W-:-:S04]  /*0520*/  IMAD.IADD R3, R2, 0x1, R3 ;  /* 0x0000000102037824 */ /* 0x000fc800078e0203 */
[----:B------:R-:W-:-:S05]  /*0530*/  IMAD R24, R3, 0x200, R14 ;  /* 0x0000020003187824 */ /* 0x000fca00078e020e */
[----:B------:R0:W-:Y:S04]  /*0540*/  STL [R1+0x7a0], R24 ;  /* 0x0007a01801007387 */ /* 0x0001e80000100800 */
[----:B------:R0:W-:Y:S01]  /*0550*/  STL [R1+0x660], R25 ;  /* 0x0006601901007387 */ /* 0x0001e20000100800 */
[----:B------:R-:W-:Y:S05]  /*0560*/  BRA.U UP0, `(.L_x_0) ;  /* 0x0000000500e47547 */ /* 0x000fea000b800000 */
[----:B------:R-:W-:Y:S01]  /*0570*/  IMAD.SHL.U32 R0, R26, 0x2, RZ ;  /* 0x000000021a007824 */ /* 0x000fe200078e00ff */
[----:B------:R-:W-:Y:S02]  /*0580*/  CS2R R20, SRZ ;  /* 0x0000000000147805 */ /* 0x000fe4000001ff00 */
[----:B------:R-:W-:Y:S02]  /*0590*/  CS2R R22, SRZ ;  /* 0x0000000000167805 */ /* 0x000fe4000001ff00 */
[----:B------:R-:W-:Y:S02]  /*05a0*/  CS2R R16, SRZ ;  /* 0x0000000000107805 */ /* 0x000fe4000001ff00 */
[----:B------:R-:W-:Y:S01]  /*05b0*/  CS2R R18, SRZ ;  /* 0x0000000000127805 */ /* 0x000fe2000001ff00 */
[----:B------:R1:W-:Y:S01]  /*05c0*/  STL [R1+0x79c], R0 ;  /* 0x00079c0001007387 */ /* 0x0003e20000100800 */
[----:B------:R-:W-:Y:S02]  /*05d0*/  CS2R R12, SRZ ;  /* 0x00000000000c7805 */ /* 0x000fe4000001ff00 */
[----:B------:R-:W-:-:S02]  /*05e0*/  CS2R R14, SRZ ;  /* 0x00000000000e7805 */ /* 0x000fc4000001ff00 */
[----:B------:R-:W-:Y:S01]  /*05f0*/  CS2R R8, SRZ ;  /* 0x0000000000087805 */ /* 0x000fe2000001ff00 */
[----:B------:R1:W-:Y:S01]  /*0600*/  STL [R1], RZ ;  /* 0x000000ff01007387 */ /* 0x0003e20000100800 */
[----:B------:R-:W-:Y:S02]  /*0610*/  CS2R R10, SRZ ;  /* 0x00000000000a7805 */ /* 0x000fe4000001ff00 */
[----:B------:R-:W-:Y:S02]  /*0620*/  CS2R R4, SRZ ;  /* 0x0000000000047805 */ /* 0x000fe4000001ff00 */
[----:B------:R-:W-:Y:S01]  /*0630*/  CS2R R6, SRZ ;  /* 0x0000000000067805 */ /* 0x000fe2000001ff00 */
[----:B------:R1:W-:Y:S04]  /*0640*/  STL [R1+0x4], RZ ;  /* 0x000004ff01007387 */ /* 0x0003e80000100800 */
        /* <DEDUP_REMOVED lines=105> */
[----:B------:R1:W-:Y:S01]  /*0ce0*/  STL [R1+0x3ac], RZ ;  /* 0x0003acff01007387 */ /* 0x0003e20000100800 */
[----:B------:R-:W-:Y:S05]  /*0cf0*/  BRA `(.L_x_1) ;  /* 0x0000018800a47947 */ /* 0x000fea0003800000 */
.L_x_0:
[----:B------:R-:W-:Y:S01]  /*0d00*/  IABS R3, R4 ;  /* 0x0000000400037213 */ /* 0x000fe20000000000 */
[----:B------:R-:W-:Y:S01]  /*0d10*/  STL [R1+0x7a4], R0 ;  /* 0x0007a40001007387 */ /* 0x000fe20000100800 */
[----:B------:R-:W-:Y:S01]  /*0d20*/  IABS R2, R5 ;  /* 0x0000000500027213 */ /* 0x000fe20000000000 */
[----:B------:R-:W1:Y:S01]  /*0d30*/  LDCU UR6, c[0x0][0x3a4] ;  /* 0x00007480ff0677ac */ /* 0x000e620008000800 */
[----:B------:R-:W2:Y:S01]  /*0d40*/  I2F.RP R8, R3 ;  /* 0x0000000300087306 */ /* 0x000ea20000209400 */
[----:B------:R-:W-:Y:S01]  /*0d50*/  ISETP.GE.AND P1, PT, R24, RZ, PT ;  /* 0x000000ff1800720c */ /* 0x000fe20003f26270 */
[----:B------:R3:W-:Y:S01]  /*0d60*/  STL [R1+0x7e8], R5 ;  /* 0x0007e80501007387 */ /* 0x0007e20000100800 */
[----:B------:R-:W4:Y:S01]  /*0d70*/  LDCU.64 UR10, c[0x0][0x380] ;  /* 0x00007000ff0a77ac */ /* 0x000f220008000a00 */
[----:B------:R-:W0:Y:S04]  /*0d80*/  LDCU UR7, c[0x0][0x3b0] ;  /* 0x00007600ff0777ac */ /* 0x000e280008000800 */
[----:B------:R-:W0:Y:S08]  /*0d90*/  I2F.RP R11, R2 ;  /* 0x00000002000b7306 */ /* 0x000e300000209400 */
[----:B--2---:R-:W2:Y:S08]  /*0da0*/  MUFU.RCP R8, R8 ;  /* 0x0000000800087308 */ /* 0x004eb00000001000 */
[----:B0-----:R-:W0:Y:S01]  /*0db0*/  MUFU.RCP R11, R11 ;  /* 0x0000000b000b7308 */ /* 0x001e220000001000 */
[----:B--2---:R-:W-:-:S07]  /*0dc0*/  VIADD R6, R8, 0xffffffe ;  /* 0x0ffffffe08067836 */ /* 0x004fce0000000000 */
[----:B------:R2:W1:Y:S01]  /*0dd0*/  F2I.FTZ.U32.TRUNC.NTZ R7, R6 ;  /* 0x0000000600077305 */ /* 0x000462000021f000 */
[----:B0-----:R-:W-:Y:S02]  /*0de0*/  VIADD R8, R11, 0xffffffe ;  /* 0x0ffffffe0b087836 */ /* 0x001fe40000000000 */
[----:B--2---:R-:W-:Y:S02]  /*0df0*/  IMAD.MOV.U32 R6, RZ, RZ, RZ ;  /* 0x000000ffff067224 */ /* 0x004fe400078e00ff */
[----:B-1----:R-:W-:-:S04]  /*0e00*/  IMAD.MOV R10, RZ, RZ, -R7 ;  /* 0x000000ffff0a7224 */ /* 0x002fc800078e0a07 */
[----:B------:R-:W-:Y:S01]  /*0e10*/  IMAD R9, R10, R3, RZ ;  /* 0x000000030a097224 */ /* 0x000fe200078e02ff */
[----:B------:R-:W-:-:S03]  /*0e20*/  IABS R10, R24 ;  /* 0x00000018000a7213 */ /* 0x000fc60000000000 */
[----:B------:R-:W-:Y:S02]  /*0e30*/  IMAD.HI.U32 R7, R7, R9, R6 ;  /* 0x0000000907077227 */ /* 0x000fe400078e0006 */
[----:B------:R0:W1:Y:S04]  /*0e40*/  F2I.FTZ.U32.TRUNC.NTZ R9, R8 ;  /* 0x0000000800097305 */ /* 0x000068000021f000 */
[----:B------:R-:W-:-:S04]  /*0e50*/  IMAD.HI.U32 R7, R7, R10, RZ ;  /* 0x0000000a07077227 */ /* 0x000fc800078e00ff */
[----:B------:R-:W-:Y:S02]  /*0e60*/  IMAD.MOV R7, RZ, RZ, -R7 ;  /* 0x000000ffff077224 */ /* 0x000fe400078e0a07 */
[----:B0-----:R-:W-:Y:S02]  /*0e70*/  IMAD.MOV.U32 R8, RZ, RZ, RZ ;  /* 0x000000ffff087224 */ /* 0x001fe400078e00ff */
[----:B------:R-:W-:Y:S01]  /*0e80*/  IMAD R10, R3, R7, R10 ;  /* 0x00000007030a7224 */ /* 0x000fe200078e020a */
[----:B------:R-:W-:Y:S01]  /*0e90*/  SHF.R.U32.HI R7, RZ, 0x6, R26 ;  /* 0x00000006ff077819 */ /* 0x000fe2000001161a */
[----:B-1----:R-:W-:-:S03]  /*0ea0*/  IMAD.MOV R13, RZ, RZ, -R9 ;  /* 0x000000ffff0d7224 */ /* 0x002fc600078e0a09 */
[----:B------:R-:W-:Y:S02]  /*0eb0*/  ISETP.GT.U32.AND P0, PT, R3, R10, PT ;  /* 0x0000000a0300720c */ /* 0x000fe40003f04070 */
[----:B------:R-:W-:Y:S01]  /*0ec0*/  SGXT.U32 R7, R7, 0x3 ;  /* 0x000000030707781a */ /* 0x000fe20000000000 */
[----:B------:R-:W-:-:S03]  /*0ed0*/  IMAD R13, R13, R2, RZ ;  /* 0x000000020d0d7224 */ /* 0x000fc600078e02ff */
[----:B------:R-:W-:Y:S01]  /*0ee0*/  LOP3.LUT R7, R25, R7, RZ, 0xfc, !PT ;  /* 0x0000000719077212 */ /* 0x000fe200078efcff */
[----:B------:R-:W-:-:S03]  /*0ef0*/  IMAD.HI.U32 R6, R9, R13, R8 ;  /* 0x0000000d09067227 */ /* 0x000fc600078e0008 */
[C---:B------:R-:W-:Y:S02]  /*0f00*/  LOP3.LUT R12, R7.reuse, 0xf0, RZ, 0xfc, !PT ;  /* 0x000000f0070c7812 */ /* 0x040fe400078efcff */
[----:B------:R-:W-:Y:S01]  /*0f10*/  LOP3.LUT R11, R7, 0xf8, RZ, 0xfc, !PT ;  /* 0x000000f8070b7812 */ /* 0x000fe200078efcff */
[----:B------:R-:W-:Y:S01]  /*0f20*/  @!P0 IMAD.IADD R10, R10, 0x1, -R3 ;  /* 0x000000010a0a8824 */ /* 0x000fe200078e0a03 */
[----:B------:R-:W-:Y:S02]  /*0f30*/  IABS R8, R12 ;  /* 0x0000000c00087213 */ /* 0x000fe40000000000 */
[----:B------:R-:W-:Y:S02]  /*0f40*/  IABS R15, R11 ;  /* 0x0000000b000f7213 */ /* 0x000fe40000000000 */
[----:B------:R-:W-:Y:S02]  /*0f50*/  ISETP.GT.U32.AND P0, PT, R3, R10, PT ;  /* 0x0000000a0300720c */ /* 0x000fe40003f04070 */
[----:B------:R-:W-:Y:S01]  /*0f60*/  ISETP.GE.AND P2, PT, R11, RZ, PT ;  /* 0x000000ff0b00720c */ /* 0x000fe20003f46270 */
[----:B------:R-:W-:Y:S01]  /*0f70*/  IMAD.MOV.U32 R11, RZ, RZ, R8 ;  /* 0x000000ffff0b7224 */ /* 0x000fe200078e0008 */
[C---:B------:R-:W-:Y:S01]  /*0f80*/  LOP3.LUT R14, R7.reuse, 0xe8, RZ, 0xfc, !PT ;  /* 0x000000e8070e7812 */ /* 0x040fe200078efcff */
[----:B------:R-:W-:Y:S01]  /*0f90*/  IMAD.HI.U32 R8, R6, R15, RZ ;  /* 0x0000000f06087227 */ /* 0x000fe200078e00ff */
[----:B------:R-:W-:-:S02]  /*0fa0*/  LOP3.LUT R16, R7, 0xd8, RZ, 0xfc, !PT ;  /* 0x000000d807107812 */ /* 0x000fc400078efcff */
[----:B------:R-:W-:Y:S01]  /*0fb0*/  IABS R13, R14 ;  /* 0x0000000e000d7213 */ /* 0x000fe20000000000 */
[----:B------:R-:W-:Y:S01]  /*0fc0*/  IMAD.MOV R9, RZ, RZ, -R8 ;  /* 0x000000ffff097224 */ /* 0x000fe200078e0a08 */
[----:B------:R-:W-:Y:S02]  /*0fd0*/  ISETP.GE.AND P4, PT, R14, RZ, PT ;  /* 0x000000ff0e00720c */ /* 0x000fe40003f86270 */
[----:B------:R-:W-:Y:S01]  /*0fe0*/  ISETP.GE.AND P6, PT, R12, RZ, PT ;  /* 0x000000ff0c00720c */ /* 0x000fe20003fc6270 */
[----:B------:R-:W-:Y:S01]  /*0ff0*/  @!P0 IMAD.IADD R10, R10, 0x1, -R3 ;  /* 0x000000010a0a8824 */ /* 0x000fe200078e0a03 */
[----:B------:R-:W-:Y:S01]  /*1000*/  ISETP.NE.AND P0, PT, R4, RZ, PT ;  /* 0x000000ff0400720c */ /* 0x000fe20003f05270 */
[C---:B------:R-:W-:Y:S01]  /*1010*/  IMAD.HI.U32 R3, R6.reuse, R11, RZ ;  /* 0x0000000b06037227 */ /* 0x040fe200078e00ff */
[C---:B------:R-:W-:Y:S02]  /*1020*/  LOP3.LUT R20, R7.reuse, 0xb8, RZ, 0xfc, !PT ;  /* 0x000000b807147812 */ /* 0x040fe400078efcff */
[C---:B------:R-:W-:Y:S01]  /*1030*/  LOP3.LUT R21, R7.reuse, 0xb0, RZ, 0xfc, !PT ;  /* 0x000000b007157812 */ /* 0x040fe200078efcff */
[----:B------:R-:W-:Y:S01]  /*1040*/  IMAD.MOV R18, RZ, RZ, -R3 ;  /* 0x000000ffff127224 */ /* 0x000fe200078e0a03 */
[C---:B------:R-:W-:Y:S01]  /*1050*/  LOP3.LUT R19, R7.reuse, 0xa8, RZ, 0xfc, !PT ;  /* 0x000000a807137812 */ /* 0x040fe200078efcff */
[----:B------:R-:W-:Y:S01]  /*1060*/  IMAD.HI.U32 R8, R6, R13, RZ ;  /* 0x0000000d06087227 */ /* 0x000fe200078e00ff */
[----:B------:R-:W-:-:S02]  /*1070*/  LOP3.LUT R24, R7, 0x60, RZ, 0xfc, !PT ;  /* 0x0000006007187812 */ /* 0x000fc400078efcff */
[C---:B---3--:R-:W-:Y:S01]  /*1080*/  LOP3.LUT R5, R7.reuse, 0x10, RZ, 0xfc, !PT ;  /* 0x0000001007057812 */ /* 0x048fe200078efcff */
[C---:B------:R-:W-:Y:S01]  /*1090*/  IMAD R18, R2.reuse, R18, R11 ;  /* 0x0000001202127224 */ /* 0x040fe200078e020b */
[----:B------:R-:W-:Y:S01]  /*10a0*/  IABS R11, R16 ;  /* 0x00000010000b7213 */ /* 0x000fe20000000000 */
[----:B------:R-:W-:Y:S02]  /*10b0*/  IMAD.MOV.U32 R3, RZ, RZ, R10 ;  /* 0x000000ffff037224 */ /* 0x000fe400078e000a */
[C---:B------:R-:W-:Y:S01]  /*10c0*/  IMAD R15, R2.reuse, R9, R15 ;  /* 0x00000009020f7224 */ /* 0x040fe200078e020f */
[C---:B------:R-:W-:Y:S01]  /*10d0*/  ISETP.GT.U32.AND P3, PT, R2.reuse, R18, PT ;  /* 0x000000120200720c */ /* 0x040fe20003f64070 */
[----:B------:R-:W-:Y:S01]  /*10e0*/  IMAD.MOV R8, RZ, RZ, -R8 ;  /* 0x000000ffff087224 */ /* 0x000fe200078e0a08 */
[C---:B------:R-:W-:Y:S01]  /*10f0*/  LOP3.LUT R9, R7.reuse, 0xd0, RZ, 0xfc, !PT ;  /* 0x000000d007097812 */ /* 0x040fe200078efcff */
[----:B------:R-:W-:Y:S01]  /*1100*/  @!P1 IMAD.MOV R3, RZ, RZ, -R3 ;  /* 0x000000ffff039224 */ /* 0x000fe200078e0a03 */
[C---:B------:R-:W-:Y:S01]  /*1110*/  ISETP.GT.U32.AND P1, PT, R2.reuse, R15, PT ;  /* 0x0000000f0200720c */ /* 0x040fe20003f24070 */
[----:B------:R-:W-:Y:S01]  /*1120*/  IMAD R22, R2, R8, R13 ;  /* 0x0000000802167224 */ /* 0x000fe200078e020d */
[----:B------:R-:W-:Y:S01]  /*1130*/  LOP3.LUT R8, R7, 0xe0, RZ, 0xfc, !PT ;  /* 0x000000e007087812 */ /* 0x000fe200078efcff */
[----:B------:R-:W-:Y:S01]  /*1140*/  IMAD.HI.U32 R10, R6, R11, RZ ;  /* 0x0000000b060a7227 */ /* 0x000fe200078e00ff */
[----:B------:R-:W-:-:S02]  /*1150*/  @!P0 LOP3.LUT R3, RZ, R4, RZ, 0x33, !PT ;  /* 0x00000004ff038212 */ /* 0x000fc400078e33ff */
[----:B------:R-:W-:Y:S01]  /*1160*/  IABS R29, R8 ;  /* 0x00000008001d7213 */ /* 0x000fe20000000000 */
[----:B------:R-:W-:Y:S01]  /*1170*/  IMAD.MOV R10, RZ, RZ, -R10 ;  /* 0x000000ffff0a7224 */ /* 0x000fe200078e0a0a */
[----:B------:R-:W-:Y:S01]  /*1180*/  ISETP.GE.AND P5, PT, R8, RZ, PT ;  /* 0x000000ff0800720c */ /* 0x000fe20003fa6270 */
[--C-:B------:R-:W-:Y:S01]  /*1190*/  @!P3 IMAD.IADD R18, R18, 0x1, -R2.reuse ;  /* 0x000000011212b824 */ /* 0x100fe200078e0a02 */
[----:B------:R-:W-:Y:S01]  /*11a0*/  LOP3.LUT R4, R7, 0xc8, RZ, 0xfc, !PT ;  /* 0x000000c807047812 */ /* 0x000fe200078efcff */
[----:B------:R-:W-:Y:S01]  /*11b0*/  IMAD.HI.U32 R8, R6, R29, RZ ;  /* 0x0000001d06087227 */ /* 0x000fe200078e00ff */
[----:B------:R-:W-:Y:S01]  /*11c0*/  IABS R17, R9 ;  /* 0x0000000900117213 */ /* 0x000fe20000000000 */
[----:B------:R-:W-:Y:S01]  /*11d0*/  STL [R1+0x7d0], R3 ;  /* 0x0007d00301007387 */ /* 0x000fe20000100800 */
[C---:B------:R-:W-:Y:S01]  /*11e0*/  ISETP.GT.U32.AND P3, PT, R2.reuse, R18, PT ;  /* 0x000000120200720c */ /* 0x040fe20003f64070 */
[----:B------:R-:W-:Y:S01]  /*11f0*/  @!P1 IMAD.IADD R15, R15, 0x1, -R2 ;  /* 0x000000010f0f9824 */ /* 0x000fe200078e0a02 */
[C---:B------:R-:W-:Y:S01]  /*1200*/  ISETP.GT.U32.AND P1, PT, R2.reuse, R22, PT ;  /* 0x000000160200720c */ /* 0x040fe20003f24070 */
[----:B------:R-:W-:Y:S01]  /*1210*/  IMAD.MOV R8, RZ, RZ, -R8 ;  /* 0x000000ffff087224 */ /* 0x000fe200078e0a08 */
[----:B------:R-:W-:Y:S01]  /*1220*/  IABS R13, R4 ;  /* 0x00000004000d7213 */ /* 0x000fe20000000000 */
[C---:B------:R-:W-:Y:S01]  /*1230*/  IMAD R11, R2.reuse, R10, R11 ;  /* 0x0000000a020b7224 */ /* 0x040fe200078e020b */
[C---:B------:R-:W-:Y:S01]  /*1240*/  ISETP.GT.U32.AND P0, PT, R2.reuse, R15, PT ;  /* 0x0000000f0200720c */ /* 0x040fe20003f04070 */
[----:B------:R-:W-:Y:S01]  /*1250*/  IMAD R29, R2, R8, R29 ;  /* 0x00000008021d7224 */ /* 0x000fe200078e021d */
[----:B------:R-:W-:Y:S01]  /*1260*/  LOP3.LUT R10, R7, 0xc0, RZ, 0xfc, !PT ;  /* 0x000000c0070a7812 */ /* 0x000fe200078efcff */
[----:B------:R-:W-:Y:S01]  /*1270*/  IMAD.HI.U32 R14, R6, R13, RZ ;  /* 0x0000000d060e7227 */ /* 0x000fe200078e00ff */
[----:B------:R-:W-:-:S03]  /*1280*/  IABS R8, R20 ;  /* 0x0000001400087213 */ /* 0x000fc60000000000 */
[--C-:B------:R-:W-:Y:S01]  /*1290*/  @!P3 IMAD.IADD R18, R18, 0x1, -R2.reuse ;  /* 0x000000011212b824 */ /* 0x100fe200078e0a02 */
[----:B------:R-:W-:Y:S01]  /*12a0*/  ISETP.GT.U32.AND P3, PT, R2, R29, PT ;  /* 0x0000001d0200720c */ /* 0x000fe20003f64070 */
[----:B------:R-:W-:Y:S01]  /*12b0*/  @!P1 IMAD.IADD R22, R22, 0x1, -R2 ;  /* 0x0000000116169824 */ /* 0x000fe200078e0a02 */
[----:B------:R-:W-:Y:S01]  /*12c0*/  ISETP.GT.U32.AND P1, PT, R2, R11, PT ;  /* 0x0000000b0200720c */ /* 0x000fe20003f24070 */
[----:B------:R-:W-:-:S04]  /*12d0*/  IMAD.HI.U32 R12, R6, R17, RZ ;  /* 0x00000011060c7227 */ /* 0x000fc800078e00ff */
[----:B------:R-:W-:Y:S01]  /*12e0*/  @!P0 IMAD.IADD R15, R15, 0x1, -R2 ;  /* 0x000000010f0f8824 */ /* 0x000fe200078e0a02 */
[----:B------:R-:W-:Y:S01]  /*12f0*/  ISETP.GE.AND P0, PT, R16, RZ, PT ;  /* 0x000000ff1000720c */ /* 0x000fe20003f06270 */
[----:B------:R-:W-:Y:S01]  /*1300*/  IMAD.MOV R14, RZ, RZ, -R14 ;  /* 0x000000ffff0e7224 */ /* 0x000fe200078e0a0e */
[----:B------:R-:W-:Y:S01]  /*1310*/  IABS R16, R21 ;  /* 0x0000001500107213 */ /* 0x000fe20000000000 */
[----:B------:R-:W-:Y:S02]  /*1320*/  IMAD.MOV.U32 R0, RZ, RZ, R15 ;  /* 0x000000ffff007224 */ /* 0x000fe400078e000f */
[----:B------:R-:W-:Y:S01]  /*1330*/  @!P3 IMAD.IADD R29, R29, 0x1, -R2 ;  /* 0x000000011d1db824 */ /* 0x000fe200078e0a02 */
[C---:B------:R-:W-:Y:S01]  /*1340*/  ISETP.GT.U32.AND P3, PT, R2.reuse, R22, PT ;  /* 0x000000160200720c */ /* 0x040fe20003f64070 */
[----:B------:R-:W-:Y:S02]  /*1350*/  @!P2 IMAD.MOV R0, RZ, RZ, -R0 ;  /* 0x000000ffff00a224 */ /* 0x000fe400078e0a00 */
[----:B------:R-:W-:Y:S01]  /*1360*/  IMAD.MOV R12, RZ, RZ, -R12 ;  /* 0x000000ffff0c7224 */ /* 0x000fe200078e0a0c */
[C---:B------:R-:W-:Y:S01]  /*1370*/  ISETP.GT.U32.AND P2, PT, R2.reuse, R29, PT ;  /* 0x0000001d0200720c */ /* 0x040fe20003f44070 */
[C---:B------:R-:W-:Y:S01]  /*1380*/  IMAD R13, R2.reuse, R14, R13 ;  /* 0x0000000e020d7224 */ /* 0x040fe200078e020d */
[----:B------:R-:W-:Y:S01]  /*1390*/  IABS R14, R10 ;  /* 0x0000000a000e7213 */ /* 0x000fe20000000000 */
[----:B------:R-:W-:Y:S01]  /*13a0*/  @!P1 IMAD.IADD R11, R11, 0x1, -R2 ;  /* 0x000000010b0b9824 */ /* 0x000fe200078e0a02 */
[----:B------:R0:W-:Y:S01]  /*13b0*/  STL [R1+0x8], R0 ;  /* 0x0000080001007387 */ /* 0x0001e20000100800 */
[C---:B------:R-:W-:Y:S01]  /*13c0*/  IMAD R12, R2.reuse, R12, R17 ;  /* 0x0000000c020c7224 */ /* 0x040fe200078e0211 */
[----:B------:R-:W-:Y:S01]  /*13d0*/  IABS R17, R19 ;  /* 0x0000001300117213 */ /* 0x000fe20000000000 */
[----:B------:R-:W-:Y:S01]  /*13e0*/  IMAD.MOV.U32 R15, RZ, RZ, R8 ;  /* 0x000000ffff0f7224 */ /* 0x000fe200078e0008 */
[----:B------:R-:W-:Y:S01]  /*13f0*/  ISETP.GT.U32.AND P1, PT, R2, R11, PT ;  /* 0x0000000b0200720c */ /* 0x000fe20003f24070 */
[----:B------:R-:W-:-:S04]  /*1400*/  IMAD.HI.U32 R23, R6, R14, RZ ;  /* 0x0000000e06177227 */ /* 0x000fc800078e00ff */
[----:B------:R-:W-:-:S04]  /*1410*/  IMAD.HI.U32 R8, R6, R15, RZ ;  /* 0x0000000f06087227 */ /* 0x000fc800078e00ff */
[----:B0-----:R-:W-:Y:S02]  /*1420*/  IMAD.MOV.U32 R0, RZ, RZ, R18 ;  /* 0x000000ffff007224 */ /* 0x001fe400078e0012 */
[----:B------:R-:W-:Y:S02]  /*1430*/  IMAD.MOV R23, RZ, RZ, -R23 ;  /* 0x000000ffff177224 */ /* 0x000fe400078e0a17 */
[----:B------:R-:W-:Y:S01]  /*1440*/  @!P6 IMAD.MOV R0, RZ, RZ, -R0 ;  /* 0x000000ffff00e224 */ /* 0x000fe200078e0a00 */
[----:B------:R-:W-:Y:S01]  /*1450*/  ISETP.GT.U32.AND P6, PT, R2, R12, PT ;  /* 0x0000000c0200720c */ /* 0x000fe20003fc4070 */
[----:B------:R-:W-:Y:S01]  /*1460*/  @!P3 IMAD.IADD R22, R22, 0x1, -R2 ;  /* 0x000000011616b824 */ /* 0x000fe200078e0a02 */
[C---:B------:R-:W-:Y:S01]  /*1470*/  ISETP.GT.U32.AND P3, PT, R2.reuse, R13, PT ;  /* 0x0000000d0200720c */ /* 0x040fe20003f64070 */
[----:B------:R-:W-:Y:S01]  /*1480*/  IMAD.MOV R8, RZ, RZ, -R8 ;  /* 0x000000ffff087224 */ /* 0x000fe200078e0a08 */
[----:B------:R0:W-:Y:S01]  /*1490*/  STL [R1+0x4], R0 ;  /* 0x0000040001007387 */ /* 0x0001e20000100800 */
[----:B------:R-:W-:-:S02]  /*14a0*/  IMAD R14, R2, R23, R14 ;  /* 0x00000017020e7224 */ /* 0x000fc400078e020e */
[C---:B------:R-:W-:Y:S01]  /*14b0*/  IMAD R15, R2.reuse, R8, R15 ;  /* 0x00000008020f7224 */ /* 0x040fe200078e020f */
[----:B------:R-:W-:Y:S01]  /*14c0*/  LOP3.LUT R8, R7, 0x98, RZ, 0xfc, !PT ;  /* 0x0000009807087812 */ /* 0x000fe200078efcff */
[----:B------:R-:W-:Y:S01]  /*14d0*/  @!P1 IMAD.IADD R11, R11, 0x1, -R2 ;  /* 0x000000010b0b9824 */ /* 0x000fe200078e0a02 */
[----:B------:R-:W-:Y:S01]  /*14e0*/  ISETP.GT.U32.AND P1, PT, R2, R14, PT ;  /* 0x0000000e0200720c */ /* 0x000fe20003f24070 */
[----:B------:R-:W-:-:S04]  /*14f0*/  IMAD.HI.U32 R18, R6, R16, RZ ;  /* 0x0000001006127227 */ /* 0x000fc800078e00ff */
[--C-:B------:R-:W-:Y:S01]  /*1500*/  @!P6 IMAD.IADD R12, R12, 0x1, -R2.reuse ;  /* 0x000000010c0ce824 */ /* 0x100fe200078e0a02 */
[----:B------:R-:W-:Y:S01]  /*1510*/  ISETP.GT.U32.AND P6, PT, R2, R15, PT ;  /* 0x0000000f0200720c */ /* 0x000fe20003fc4070 */
[----:B------:R-:W-:Y:S01]  /*1520*/  @!P3 IMAD.IADD R13, R13, 0x1, -R2 ;  /* 0x000000010d0db824 */ /* 0x000fe200078e0a02 */
[----:B------:R-:W-:Y:S01]  /*1530*/  ISETP.GE.AND P3, PT, R4, RZ, PT ;  /* 0x000000ff0400720c */ /* 0x000fe20003f66270 */
[----:B0-----:R-:W-:Y:S01]  /*1540*/  IMAD.MOV.U32 R0, RZ, RZ, R22 ;  /* 0x000000ffff007224 */ /* 0x001fe200078e0016 */
[----:B------:R-:W-:Y:S01]  /*1550*/  LOP3.LUT R4, R7, 0xa0, RZ, 0xfc, !PT ;  /* 0x000000a007047812 */ /* 0x000fe200078efcff */
[----:B------:R-:W-:Y:S01]  /*1560*/  @!P2 IMAD.IADD R29, R29, 0x1, -R2 ;  /* 0x000000011d1da824 */ /* 0x000fe200078e0a02 */
[----:B------:R-:W-:Y:S01]  /*1570*/  ISETP.GE.AND P2, PT, R9, RZ, PT ;  /* 0x000000ff0900720c */ /* 0x000fe20003f46270 */
[----:B------:R-:W-:Y:S01]  /*1580*/  @!P4 IMAD.MOV R0, RZ, RZ, -R0 ;  /* 0x000000ffff00c224 */ /* 0x000fe200078e0a00 */
[----:B------:R-:W-:Y:S01]  /*1590*/  ISETP.GT.U32.AND P4, PT, R2, R13, PT ;  /* 0x0000000d0200720c */ /* 0x000fe20003f84070 */
[----:B------:R-:W-:-:S04]  /*15a0*/  IMAD.HI.U32 R9, R6, R17, RZ ;  /* 0x0000001106097227 */ /* 0x000fc800078e00ff */
[----:B------:R-:W-:Y:S02]  /*15b0*/  IMAD.MOV R18, RZ, RZ, -R18 ;  /* 0x000000ffff127224 */ /* 0x000fe400078e0a12 */
[----:B------:R-:W-:Y:S01]  /*15c0*/  @!P1 IMAD.IADD R14, R14, 0x1, -R2 ;  /* 0x000000010e0e9824 */ /* 0x000fe200078e0a02 */
[C---:B------:R-:W-:Y:S01]  /*15d0*/  ISETP.GT.U32.AND P1, PT, R2.reuse, R12, PT ;  /* 0x0000000c0200720c */ /* 0x040fe20003f24070 */
[----:B------:R-:W-:Y:S02]  /*15e0*/  IMAD.MOV R9, RZ, RZ, -R9 ;  /* 0x000000ffff097224 */ /* 0x000fe400078e0a09 */
[C---:B------:R-:W-:Y:S01]  /*15f0*/  IMAD R16, R2.reuse, R18, R16 ;  /* 0x0000001202107224 */ /* 0x040fe200078e0210 */
[----:B------:R-:W-:Y:S01]  /*1600*/  IABS R18, R4 ;  /* 0x0000000400127213 */ /* 0x000fe20000000000 */
[--C-:B------:R-:W-:Y:S01]  /*1610*/  @!P6 IMAD.IADD R15, R15, 0x1, -R2.reuse ;  /* 0x000000010f0fe824 */ /* 0x100fe200078e0a02 */
[C---:B------:R-:W-:Y:S01]  /*1620*/  ISETP.GT.U32.AND P6, PT, R2.reuse, R14, PT ;  /* 0x0000000e0200720c */ /* 0x040fe20003fc4070 */
[C---:B------:R-:W-:Y:S01]  /*1630*/  IMAD R17, R2.reuse, R9, R17 ;  /* 0x0000000902117224 */ /* 0x040fe200078e0211 */
[----:B------:R-:W-:Y:S01]  /*1640*/  IABS R9, R8 ;  /* 0x0000000800097213 */ /* 0x000fe20000000000 */
[----:B------:R-:W-:Y:S01]  /*1650*/  @!P0 IMAD.MOV R11, RZ, RZ, -R11 ;  /* 0x000000ffff0b8224 */ /* 0x000fe200078e0a0b */
[C---:B------:R-:W-:Y:S01]  /*1660*/  ISETP.GT.U32.AND P0, PT, R2.reuse, R16, PT ;  /* 0x000000100200720c */ /* 0x040fe20003f04070 */
[----:B------:R-:W-:Y:S01]  /*1670*/  @!P4 IMAD.IADD R13, R13, 0x1, -R2 ;  /* 0x000000010d0dc824 */ /* 0x000fe200078e0a02 */
[C---:B------:R-:W-:Y:S01]  /*1680*/  ISETP.GT.U32.AND P4, PT, R2.reuse, R17, PT ;  /* 0x000000110200720c */ /* 0x040fe20003f84070 */
[----:B------:R-:W-:Y:S01]  /*1690*/  @!P5 IMAD.MOV R29, RZ, RZ, -R29 ;  /* 0x000000ffff1dd224 */ /* 0x000fe200078e0a1d */
[----:B------:R-:W-:Y:S01]  /*16a0*/  ISETP.GT.U32.AND P5, PT, R2, R15, PT ;  /* 0x0000000f0200720c */ /* 0x000fe20003fa4070 */
[----:B------:R-:W-:-:S03]  /*16b0*/  IMAD.HI.U32 R22, R6, R18, RZ ;  /* 0x0000001206167227 */ /* 0x000fc600078e00ff */
[----:B------:R-:W-:Y:S01]  /*16c0*/  STL [R1+0x7d4], R29 ;  /* 0x0007d41d01007387 */ /* 0x000fe20000100800 */
[--C-:B------:R-:W-:Y:S01]  /*16d0*/  @!P1 IMAD.IADD R12, R12, 0x1, -R2.reuse ;  /* 0x000000010c0c9824 */ /* 0x100fe200078e0a02 */
[----:B------:R-:W-:Y:S01]  /*16e0*/  ISETP.GE.AND P1, PT, R10, RZ, PT ;  /* 0x000000ff0a00720c */ /* 0x000fe20003f26270 */
[----:B------:R-:W-:Y:S01]  /*16f0*/  @!P6 IMAD.IADD R14, R14, 0x1, -R2 ;  /* 0x000000010e0ee824 */ /* 0x000fe200078e0a02 */
[----:B------:R-:W-:Y:S01]  /*1700*/  ISETP.GE.AND P6, PT, R20, RZ, PT ;  /* 0x000000ff1400720c */ /* 0x000fe20003fc6270 */
[----:B------:R-:W-:Y:S01]  /*1710*/  IMAD.MOV R22, RZ, RZ, -R22 ;  /* 0x000000ffff167224 */ /* 0x000fe200078e0a16 */
[----:B------:R-:W-:Y:S01]  /*1720*/  STL [R1], R0 ;  /* 0x0000000001007387 */ /* 0x000fe20000100800 */
[----:B------:R-:W-:-:S03]  /*1730*/  IMAD.HI.U32 R10, R6, R9, RZ ;  /* 0x00000009060a7227 */ /* 0x000fc600078e00ff */
[----:B------:R0:W-:Y:S01]  /*1740*/  STL [R1+0x7d8], R11 ;  /* 0x0007d80b01007387 */ /* 0x0001e20000100800 */
[----:B------:R-:W-:Y:S01]  /*1750*/  @!P0 IMAD.IADD R16, R16, 0x1, -R2 ;  /* 0x0000000110108824 */ /* 0x000fe200078e0a02 */
[----:B------:R-:W-:Y:S01]  /*1760*/  ISETP.GE.AND P0, PT, R19, RZ, PT ;  /* 0x000000ff1300720c */ /* 0x000fe20003f06270 */
[C---:B------:R-:W-:Y:S02]  /*1770*/  IMAD R18, R2.reuse, R22, R18 ;  /* 0x0000001602127224 */ /* 0x040fe400078e0212 */
[----:B------:R-:W-:Y:S01]  /*1780*/  IMAD.MOV R20, RZ, RZ, -R10 ;  /* 0x000000ffff147224 */ /* 0x000fe200078e0a0a */
[----:B------:R-:W-:Y:S01]  /*1790*/  LOP3.LUT R10, R7, 0x90, RZ, 0xfc, !PT ;  /* 0x00000090070a7812 */ /* 0x000fe200078efcff */
[----:B------:R-:W-:Y:S01]  /*17a0*/  @!P4 IMAD.IADD R17, R17, 0x1, -R2 ;  /* 0x000000011111c824 */ /* 0x000fe200078e0a02 */
[C---:B------:R-:W-:Y:S01]  /*17b0*/  ISETP.GT.U32.AND P4, PT, R2.reuse, R18, PT ;  /* 0x000000120200720c */ /* 0x040fe20003f84070 */
[----:B------:R-:W-:Y:S01]  /*17c0*/  @!P2 IMAD.MOV R12, RZ, RZ, -R12 ;  /* 0x000000ffff0ca224 */ /* 0x000fe200078e0a0c */
[C---:B------:R-:W-:Y:S01]  /*17d0*/  ISETP.GT.U32.AND P2, PT, R2.reuse, R16, PT ;  /* 0x000000100200720c */ /* 0x040fe20003f44070 */
[----:B------:R-:W-:Y:S01]  /*17e0*/  @!P5 IMAD.IADD R15, R15, 0x1, -R2 ;  /* 0x000000010f0fd824 */ /* 0x000fe200078e0a02 */
[----:B------:R-:W-:Y:S01]  /*17f0*/  IABS R19, R10 ;  /* 0x0000000a00137213 */ /* 0x000fe20000000000 */
[C---:B------:R-:W-:Y:S01]  /*1800*/  IMAD R9, R2.reuse, R20, R9 ;  /* 0x0000001402097224 */ /* 0x040fe200078e0209 */
[----:B------:R-:W-:Y:S01]  /*1810*/  ISETP.GE.AND P5, PT, R21, RZ, PT ;  /* 0x000000ff1500720c */ /* 0x000fe20003fa6270 */
[----:B------:R-:W-:Y:S01]  /*1820*/  @!P3 IMAD.MOV R13, RZ, RZ, -R13 ;  /* 0x000000ffff0db224 */ /* 0x000fe200078e0a0d */
[C---:B------:R-:W-:Y:S01]  /*1830*/  ISETP.GT.U32.AND P3, PT, R2.reuse, R17, PT ;  /* 0x000000110200720c */ /* 0x040fe20003f64070 */
[----:B------:R-:W-:Y:S01]  /*1840*/  @!P6 IMAD.MOV R15, RZ, RZ, -R15 ;  /* 0x000000ffff0fe224 */ /* 0x000fe200078e0a0f */
[----:B------:R-:W-:Y:S01]  /*1850*/  ISETP.GT.U32.AND P6, PT, R2, R9, PT ;  /* 0x000000090200720c */ /* 0x000fe20003fc4070 */
[----:B------:R-:W-:Y:S01]  /*1860*/  IMAD.HI.U32 R20, R6, R19, RZ ;  /* 0x0000001306147227 */ /* 0x000fe200078e00ff */
[----:B------:R1:W-:Y:S01]  /*1870*/  STL [R1+0x7dc], R12 ;  /* 0x0007dc0c01007387 */ /* 0x0003e20000100800 */
[----:B0-----:R-:W-:-:S02]  /*1880*/  LOP3.LUT R11, R7, 0x18, RZ, 0xfc, !PT ;  /* 0x00000018070b7812 */ /* 0x001fc400078efcff */
[----:B------:R-:W-:Y:S01]  /*1890*/  @!P1 IMAD.MOV R14, RZ, RZ, -R14 ;  /* 0x000000ffff0e9224 */ /* 0x000fe200078e0a0e */
[----:B------:R-:W-:Y:S01]  /*18a0*/  ISETP.GE.AND P1, PT, R4, RZ, PT ;  /* 0x000000ff0400720c */ /* 0x000fe20003f26270 */
[----:B------:R-:W-:Y:S01]  /*18b0*/  IMAD.MOV R20, RZ, RZ, -R20 ;  /* 0x000000ffff147224 */ /* 0x000fe200078e0a14 */
[C---:B------:R-:W-:Y:S01]  /*18c0*/  LOP3.LUT R4, R7.reuse, 0x88, RZ, 0xfc, !PT ;  /* 0x0000008807047812 */ /* 0x040fe200078efcff */
[--C-:B------:R-:W-:Y:S01]  /*18d0*/  @!P2 IMAD.IADD R16, R16, 0x1, -R2.reuse ;  /* 0x000000011010a824 */ /* 0x100fe200078e0a02 */
[----:B------:R-:W-:Y:S01]  /*18e0*/  ISETP.GE.AND P2, PT, R8, RZ, PT ;  /* 0x000000ff0800720c */ /* 0x000fe20003f46270 */
[--C-:B------:R-:W-:Y:S01]  /*18f0*/  @!P4 IMAD.IADD R18, R18, 0x1, -R2.reuse ;  /* 0x000000011212c824 */ /* 0x100fe200078e0a02 */
[----:B------:R-:W-:Y:S01]  /*1900*/  IABS R21, R4 ;  /* 0x0000000400157213 */ /* 0x000fe20000000000 */
[C---:B------:R-:W-:Y:S01]  /*1910*/  IMAD R8, R2.reuse, R20, R19 ;  /* 0x0000001402087224 */ /* 0x040fe200078e0213 */
[----:B------:R-:W-:Y:S01]  /*1920*/  LOP3.LUT R20, R7, 0x80, RZ, 0xfc, !PT ;  /* 0x0000008007147812 */ /* 0x000fe200078efcff */
[--C-:B------:R-:W-:Y:S01]  /*1930*/  @!P3 IMAD.IADD R17, R17, 0x1, -R2.reuse ;  /* 0x000000011111b824 */ /* 0x100fe200078e0a02 */
[----:B------:R-:W-:Y:S01]  /*1940*/  ISETP.GT.U32.AND P4, PT, R2, R18, PT ;  /* 0x000000120200720c */ /* 0x000fe20003f84070 */
[----:B------:R-:W-:Y:S01]  /*1950*/  @!P6 IMAD.IADD R9, R9, 0x1, -R2 ;  /* 0x000000010909e824 */ /* 0x000fe200078e0a02 */
[----:B------:R-:W-:Y:S01]  /*1960*/  ISETP.GE.AND P3, PT, R10, RZ, PT ;  /* 0x000000ff0a00720c */ /* 0x000fe20003f66270 */
[----:B------:R-:W-:Y:S01]  /*1970*/  @!P5 IMAD.MOV R16, RZ, RZ, -R16 ;  /* 0x000000ffff10d224 */ /* 0x000fe200078e0a10 */
[C---:B------:R-:W-:Y:S01]  /*1980*/  ISETP.GT.U32.AND P5, PT, R2.reuse, R8, PT ;  /* 0x000000080200720c */ /* 0x040fe20003fa4070 */
[----:B------:R-:W-:Y:S01]  /*1990*/  IMAD.MOV.U32 R10, RZ, RZ, R21 ;  /* 0x000000ffff0a7224 */ /* 0x000fe200078e0015 */
[----:B------:R-:W-:Y:S01]  /*19a0*/  ISETP.GT.U32.AND P6, PT, R2, R9, PT ;  /* 0x000000090200720c */ /* 0x000fe20003fc4070 */
[----:B------:R-:W-:Y:S01]  /*19b0*/  @!P0 IMAD.MOV R17, RZ, RZ, -R17 ;  /* 0x000000ffff118224 */ /* 0x000fe200078e0a11 */
[----:B------:R-:W-:Y:S01]  /*19c0*/  ISETP.GE.AND P0, PT, R4, RZ, PT ;  /* 0x000000ff0400720c */ /* 0x000fe20003f06270 */
[----:B------:R-:W-:Y:S01]  /*19d0*/  IMAD.HI.U32 R19, R6, R10, RZ ;  /* 0x0000000a06137227 */ /* 0x000fe200078e00ff */
[----:B------:R-:W-:Y:S01]  /*19e0*/  IABS R21, R20 ;  /* 0x0000001400157213 */ /* 0x000fe20000000000 */
[----:B------:R0:W-:Y:S01]  /*19f0*/  STL [R1+0x7e0], R13 ;  /* 0x0007e00d01007387 */ /* 0x0001e20000100800 */
[C---:B-1----:R-:W-:Y:S01]  /*1a00*/  LOP3.LUT R12, R7.reuse, 0x20, RZ, 0xfc, !PT ;  /* 0x00000020070c7812 */ /* 0x042fe200078efcff */
[----:B------:R-:W-:Y:S01]  /*1a10*/  IMAD.MOV R23, RZ, RZ, -R19 ;  /* 0x000000ffff177224 */ /* 0x000fe200078e0a13 */
[----:B------:R-:W-:Y:S01]  /*1a20*/  LOP3.LUT R19, R7, 0x78, RZ, 0xfc, !PT ;  /* 0x0000007807137812 */ /* 0x000fe200078efcff */
[----:B------:R-:W-:Y:S01]  /*1a30*/  @!P4 IMAD.IADD R18, R18, 0x1, -R2 ;  /* 0x000000011212c824 */ /* 0x000fe200078e0a02 */
[----:B------:R-:W-:Y:S01]  /*1a40*/  ISETP.GE.AND P4, PT, R20, RZ, PT ;  /* 0x000000ff1400720c */ /* 0x000fe20003f86270 */
[----:B------:R-:W-:Y:S01]  /*1a50*/  IMAD R4, R2, R23, R10 ;  /* 0x0000001702047224 */ /* 0x000fe200078e020a */
[----:B------:R-:W-:Y:S01]  /*1a60*/  IABS R20, R19 ;  /* 0x0000001300147213 */ /* 0x000fe20000000000 */
[----:B------:R-:W-:Y:S01]  /*1a70*/  @!P5 IMAD.IADD R8, R8, 0x1, -R2 ;  /* 0x000000010808d824 */ /* 0x000fe200078e0a02 */
[----:B------:R-:W-:Y:S01]  /*1a80*/  STL [R1+0x7e4], R14 ;  /* 0x0007e40e01007387 */ /* 0x000fe20000100800 */
[----:B------:R-:W-:Y:S01]  /*1a90*/  IMAD.MOV.U32 R0, RZ, RZ, R18 ;  /* 0x000000ffff007224 */ /* 0x000fe200078e0012 */
[----:B0-----:R-:W-:Y:S01]  /*1aa0*/  IABS R13, R7 ;  /* 0x00000007000d7213 */ /* 0x001fe20000000000 */
[----:B------:R-:W-:Y:S01]  /*1ab0*/  @!P6 IMAD.IADD R9, R9, 0x1, -R2 ;  /* 0x000000010909e824 */ /* 0x000fe200078e0a02 */
[C---:B------:R-:W-:Y:S01]  /*1ac0*/  ISETP.GT.U32.AND P6, PT, R2.reuse, R4, PT ;  /* 0x000000040200720c */ /* 0x040fe20003fc4070 */
[----:B------:R-:W-:Y:S01]  /*1ad0*/  IMAD.MOV.U32 R10, RZ, RZ, R21 ;  /* 0x000000ffff0a7224 */ /* 0x000fe200078e0015 */
[----:B------:R-:W-:Y:S01]  /*1ae0*/  ISETP.GT.U32.AND P5, PT, R2, R8, PT ;  /* 0x000000080200720c */ /* 0x000fe20003fa4070 */
[----:B------:R-:W-:Y:S01]  /*1af0*/  @!P1 IMAD.MOV R0, RZ, RZ, -R0 ;  /* 0x000000ffff009224 */ /* 0x000fe200078e0a00 */
[----:B------:R0:W-:Y:S01]  /*1b00*/  STL [R1+0x7ec], R15 ;  /* 0x0007ec0f01007387 */ /* 0x0001e20000100800 */
[----:B------:R-:W-:Y:S01]  /*1b10*/  IMAD.MOV.U32 R18, RZ, RZ, R20 ;  /* 0x000000ffff127224 */ /* 0x000fe200078e0014 */
[----:B------:R-:W-:Y:S01]  /*1b20*/  ISETP.GE.AND P1, PT, R19, RZ, PT ;  /* 0x000000ff1300720c */ /* 0x000fe20003f26270 */
[----:B------:R-:W-:Y:S01]  /*1b30*/  IMAD.HI.U32 R20, R6, R10, RZ ;  /* 0x0000000a06147227 */ /* 0x000fe200078e00ff */
[----:B------:R-:W-:Y:S01]  /*1b40*/  STL [R1+0x7f0], R16 ;  /* 0x0007f01001007387 */ /* 0x000fe20000100800 */
[----:B------:R-:W-:-:S02]  /*1b50*/  LOP3.LUT R19, R7, 0x70, RZ, 0xfc, !PT ;  /* 0x0000007007137812 */ /* 0x000fc400078efcff */
[----:B------:R-:W-:Y:S01]  /*1b60*/  IMAD.MOV R20, RZ, RZ, -R20 ;  /* 0x000000ffff147224 */ /* 0x000fe200078e0a14 */
[----:B------:R1:W-:Y:S01]  /*1b70*/  STL [R1+0x7f4], R17 ;  /* 0x0007f41101007387 */ /* 0x0003e20000100800 */
[----:B------:R-:W-:Y:S01]  /*1b80*/  @!P6 IMAD.IADD R4, R4, 0x1, -R2 ;  /* 0x000000010404e824 */ /* 0x000fe200078e0a02 */
[----:B------:R-:W-:Y:S01]  /*1b90*/  IABS R21, R24 ;  /* 0x0000001800157213 */ /* 0x000fe20000000000 */
[----:B------:R-:W-:Y:S01]  /*1ba0*/  IMAD R10, R2, R20, R10 ;  /* 0x00000014020a7224 */ /* 0x000fe200078e020a */
[----:B------:R2:W-:Y:S01]  /*1bb0*/  STL [R1+0x20], R0 ;  /* 0x0000200001007387 */ /* 0x0005e20000100800 */
[----:B------:R-:W-:Y:S01]  /*1bc0*/  @!P5 IMAD.IADD R8, R8, 0x1, -R2 ;  /* 0x000000010808d824 */ /* 0x000fe200078e0a02 */
[C---:B------:R-:W-:Y:S02]  /*1bd0*/  ISETP.GT.U32.AND P6, PT, R2.reuse, R4, PT ;  /* 0x000000040200720c */ /* 0x040fe40003fc4070 */
[----:B------:R-:W-:Y:S02]  /*1be0*/  ISETP.GT.U32.AND P5, PT, R2, R10, PT ;  /* 0x0000000a0200720c */ /* 0x000fe40003fa4070 */
[----:B0-----:R-:W-:-:S02]  /*1bf0*/  LOP3.LUT R15, R7, 0x28, RZ, 0xfc, !PT ;  /* 0x00000028070f7812 */ /* 0x001fc400078efcff */
[C---:B-1----:R-:W-:Y:S01]  /*1c00*/  LOP3.LUT R17, R7.reuse, 0x38, RZ, 0xfc, !PT ;  /* 0x0000003807117812 */ /* 0x042fe200078efcff */
[----:B--2---:R-:W-:Y:S01]  /*1c10*/  IMAD.MOV.U32 R0, RZ, RZ, R9 ;  /* 0x000000ffff007224 */ /* 0x004fe200078e0009 */
[----:B------:R-:W-:Y:S01]  /*1c20*/  LOP3.LUT R16, R7, 0x30, RZ, 0xfc, !PT ;  /* 0x0000003007107812 */ /* 0x000fe200078efcff */
[----:B------:R-:W-:Y:S01]  /*1c30*/  IMAD.HI.U32 R9, R6, R18, RZ ;  /* 0x0000001206097227 */ /* 0x000fe200078e00ff */
[----:B------:R-:W-:Y:S02]  /*1c40*/  IABS R26, R17 ;  /* 0x00000011001a7213 */ /* 0x000fe40000000000 */
[----:B------:R-:W-:Y:S01]  /*1c50*/  IABS R27, R16 ;  /* 0x00000010001b7213 */ /* 0x000fe20000000000 */
[----:B------:R-:W-:Y:S01]  /*1c60*/  @!P2 IMAD.MOV R0, RZ, RZ, -R0 ;  /* 0x000000ffff00a224 */ /* 0x000fe200078e0a00 */
[----:B------:R-:W-:Y:S01]  /*1c70*/  ISETP.GE.AND P2, PT, R19, RZ, PT ;  /* 0x000000ff1300720c */ /* 0x000fe20003f46270 */
[----:B------:R-:W-:Y:S01]  /*1c80*/  IMAD.MOV R9, RZ, RZ, -R9 ;  /* 0x000000ffff097224 */ /* 0x000fe200078e0a09 */
[----:B------:R-:W-:Y:S01]  /*1c90*/  IABS R19, R19 ;  /* 0x0000001300137213 */ /* 0x000fe20000000000 */
[----:B------:R-:W-:Y:S01]  /*1ca0*/  @!P6 IMAD.IADD R4, R4, 0x1, -R2 ;  /* 0x000000010404e824 */ /* 0x000fe200078e0a02 */
[----:B------:R0:W-:Y:S01]  /*1cb0*/  STL [R1+0x28], R0 ;  /* 0x0000280001007387 */ /* 0x0001e20000100800 */
[----:B------:R-:W-:Y:S01]  /*1cc0*/  IMAD R18, R2, R9, R18 ;  /* 0x0000000902127224 */ /* 0x000fe200078e0212 */
[C---:B------:R-:W-:Y:S01]  /*1cd0*/  LOP3.LUT R9, R7.reuse, 0x68, RZ, 0xfc, !PT ;  /* 0x0000006807097812 */ /* 0x040fe200078efcff */
[----:B------:R-:W-:Y:S01]  /*1ce0*/  @!P5 IMAD.IADD R10, R10, 0x1, -R2 ;  /* 0x000000010a0ad824 */ /* 0x000fe200078e0a02 */
[----:B------:R-:W-:Y:S01]  /*1cf0*/  LOP3.LUT R14, R7, 0x8, RZ, 0xfc, !PT ;  /* 0x00000008070e7812 */ /* 0x000fe200078efcff */
[----:B------:R-:W-:Y:S01]  /*1d00*/  IMAD.HI.U32 R28, R6, R27, RZ ;  /* 0x0000001b061c7227 */ /* 0x000fe200078e00ff */
[----:B------:R-:W-:-:S02]  /*1d10*/  IABS R20, R9 ;  /* 0x0000000900147213 */ /* 0x000fc40000000000 */
[----:B------:R-:W-:Y:S01]  /*1d20*/  ISETP.GE.AND P6, PT, R9, RZ, PT ;  /* 0x000000ff0900720c */ /* 0x000fe20003fc6270 */
[----:B0-----:R-:W-:Y:S01]  /*1d30*/  IMAD.MOV.U32 R0, RZ, RZ, R8 ;  /* 0x000000ffff007224 */ /* 0x001fe200078e0008 */
[----:B------:R-:W-:Y:S01]  /*1d40*/  ISETP.GT.U32.AND P5, PT, R2, R10, PT ;  /* 0x0000000a0200720c */ /* 0x000fe20003fa4070 */
[----:B------:R-:W-:-:S04]  /*1d50*/  IMAD.HI.U32 R8, R6, R19, RZ ;  /* 0x0000001306087227 */ /* 0x000fc800078e00ff */
[----:B------:R-:W-:Y:S01]  /*1d60*/  @!P3 IMAD.MOV R0, RZ, RZ, -R0 ;  /* 0x000000ffff00b224 */ /* 0x000fe200078e0a00 */
[----:B------:R-:W-:Y:S01]  /*1d70*/  ISETP.GT.U32.AND P3, PT, R2, R18, PT ;  /* 0x000000120200720c */ /* 0x000fe20003f64070 */
[----:B------:R-:W-:Y:S02]  /*1d80*/  IMAD.MOV R8, RZ, RZ, -R8 ;  /* 0x000000ffff087224 */ /* 0x000fe400078e0a08 */
[----:B------:R-:W-:Y:S01]  /*1d90*/  IMAD.HI.U32 R9, R6, R20, RZ ;  /* 0x0000001406097227 */ /* 0x000fe200078e00ff */
[----:B------:R0:W-:Y:S03]  /*1da0*/  STL [R1+0x30], R0 ;  /* 0x0000300001007387 */ /* 0x0001e60000100800 */
[----:B------:R-:W-:Y:S01]  /*1db0*/  IMAD R19, R2, R8, R19 ;  /* 0x0000000802137224 */ /* 0x000fe200078e0213 */
[----:B------:R-:W-:Y:S01]  /*1dc0*/  LOP3.LUT R8, R7, 0x58, RZ, 0xfc, !PT ;  /* 0x0000005807087812 */ /* 0x000fe200078efcff */
[----:B------:R-:W-:-:S03]  /*1dd0*/  @!P5 IMAD.IADD R10, R10, 0x1, -R2 ;  /* 0x000000010a0ad824 */ /* 0x000fc600078e0a02 */
[----:B------:R-:W-:Y:S01]  /*1de0*/  IABS R22, R8 ;  /* 0x0000000800167213 */ /* 0x000fe20000000000 */
[----:B------:R-:W-:Y:S02]  /*1df0*/  @!P3 IMAD.IADD R18, R18, 0x1, -R2 ;  /* 0x000000011212b824 */ /* 0x000fe400078e0a02 */
[----:B0-----:R-:W-:Y:S02]  /*1e00*/  IMAD.MOV.U32 R0, RZ, RZ, R4 ;  /* 0x000000ffff007224 */ /* 0x001fe400078e0004 */
[----:B------:R-:W-:Y:S01]  /*1e10*/  IMAD.MOV R4, RZ, RZ, -R9 ;  /* 0x000000ffff047224 */ /* 0x000fe200078e0a09 */
[C---:B------:R-:W-:Y:S01]  /*1e20*/  ISETP.GT.U32.AND P3, PT, R2.reuse, R18, PT ;  /* 0x000000120200720c */ /* 0x040fe20003f64070 */
[----:B------:R-:W-:Y:S01]  /*1e30*/  @!P0 IMAD.MOV R0, RZ, RZ, -R0 ;  /* 0x000000ffff008224 */ /* 0x000fe200078e0a00 */
[----:B------:R-:W-:Y:S01]  /*1e40*/  ISETP.GT.U32.AND P0, PT, R2, R19, PT ;  /* 0x000000130200720c */ /* 0x000fe20003f04070 */
[----:B------:R-:W-:-:S03]  /*1e50*/  IMAD.HI.U32 R9, R6, R21, RZ ;  /* 0x0000001506097227 */ /* 0x000fc600078e00ff */
[----:B------:R0:W-:Y:S01]  /*1e60*/  STL [R1+0x2c], R0 ;  /* 0x00002c0001007387 */ /* 0x0001e20000100800 */
[----:B------:R-:W-:Y:S02]  /*1e70*/  IMAD.MOV R9, RZ, RZ, -R9 ;  /* 0x000000ffff097224 */ /* 0x000fe400078e0a09 */
[C---:B------:R-:W-:Y:S01]  /*1e80*/  IMAD R20, R2.reuse, R4, R20 ;  /* 0x0000000402147224 */ /* 0x040fe200078e0214 */
[----:B------:R-:W-:Y:S01]  /*1e90*/  LOP3.LUT R4, R7, 0x50, RZ, 0xfc, !PT ;  /* 0x0000005007047812 */ /* 0x000fe200078efcff */
[----:B------:R-:W-:Y:S02]  /*1ea0*/  IMAD R21, R2, R9, R21 ;  /* 0x0000000902157224 */ /* 0x000fe400078e0215 */
[--C-:B------:R-:W-:Y:S01]  /*1eb0*/  @!P3 IMAD.IADD R18, R18, 0x1, -R2.reuse ;  /* 0x000000011212b824 */ /* 0x100fe200078e0a02 */
[----:B------:R-:W-:Y:S01]  /*1ec0*/  IABS R23, R4 ;  /* 0x0000000400177213 */ /* 0x000fe20000000000 */
[----:B------:R-:W-:Y:S01]  /*1ed0*/  @!P0 IMAD.IADD R19, R19, 0x1, -R2 ;  /* 0x0000000113138824 */ /* 0x000fe200078e0a02 */
[----:B------:R-:W-:Y:S01]  /*1ee0*/  ISETP.GT.U32.AND P3, PT, R2, R21, PT ;  /* 0x000000150200720c */ /* 0x000fe20003f64070 */
[----:B------:R-:W-:Y:S01]  /*1ef0*/  IMAD.MOV.U32 R3, RZ, RZ, R10 ;  /* 0x000000ffff037224 */ /* 0x000fe200078e000a */
[----:B0-----:R-:W-:Y:S01]  /*1f00*/  LOP3.LUT R0, R7, 0x48, RZ, 0xfc, !PT ;  /* 0x0000004807007812 */ /* 0x001fe200078efcff */
[----:B------:R-:W-:Y:S01]  /*1f10*/  IMAD.HI.U32 R9, R6, R22, RZ ;  /* 0x0000001606097227 */ /* 0x000fe200078e00ff */
[----:B------:R-:W-:-:S02]  /*1f20*/  ISETP.GT.U32.AND P5, PT, R2, R20, PT ;  /* 0x000000140200720c */ /* 0x000fc40003fa4070 */
[----:B------:R-:W-:Y:S01]  /*1f30*/  ISETP.GE.AND P0, PT, R24, RZ, PT ;  /* 0x000000ff1800720c */ /* 0x000fe20003f06270 */
[----:B------:R-:W-:Y:S01]  /*1f40*/  @!P4 IMAD.MOV R3, RZ, RZ, -R3 ;  /* 0x000000ffff03c224 */ /* 0x000fe200078e0a03 */
[----:B------:R-:W-:Y:S01]  /*1f50*/  ISETP.GT.U32.AND P4, PT, R2, R19, PT ;  /* 0x000000130200720c */ /* 0x000fe20003f84070 */
[----:B------:R-:W-:Y:S01]  /*1f60*/  IMAD.HI.U32 R10, R6, R23, RZ ;  /* 0x00000017060a7227 */ /* 0x000fe200078e00ff */
[----:B------:R-:W-:Y:S02]  /*1f70*/  IABS R24, R0 ;  /* 0x0000000000187213 */ /* 0x000fe40000000000 */
[----:B------:R-:W-:Y:S01]  /*1f80*/  STL [R1+0x7f8], R3 ;  /* 0x0007f80301007387 */ /* 0x000fe20000100800 */
[----:B------:R-:W-:Y:S02]  /*1f90*/  IMAD.MOV R9, RZ, RZ, -R9 ;  /* 0x000000ffff097224 */ /* 0x000fe400078e0a09 */
[----:B------:R-:W-:Y:S02]  /*1fa0*/  IMAD.MOV R10, RZ, RZ, -R10 ;  /* 0x000000ffff0a7224 */ /* 0x000fe400078e0a0a */
[----:B------:R-:W-:-:S02]  /*1fb0*/  IMAD R22, R2, R9, R22 ;  /* 0x0000000902167224 */ /* 0x000fc400078e0216 */
[----:B------:R-:W-:Y:S02]  /*1fc0*/  @!P3 IMAD.IADD R21, R21, 0x1, -R2 ;  /* 0x000000011515b824 */ /* 0x000fe400078e0a02 */
[C---:B------:R-:W-:Y:S01]  /*1fd0*/  IMAD R23, R2.reuse, R10, R23 ;  /* 0x0000000a02177224 */ /* 0x040fe200078e0217 */
[----:B------:R-:W-:Y:S01]  /*1fe0*/  IABS R10, R15 ;  /* 0x0000000f000a7213 */ /* 0x000fe20000000000 */
[----:B------:R-:W-:Y:S01]  /*1ff0*/  @!P1 IMAD.MOV R18, RZ, RZ, -R18 ;  /* 0x000000ffff129224 */ /* 0x000fe200078e0a12 */
[----:B------:R-:W-:Y:S01]  /*2000*/  ISETP.GT.U32.AND P3, PT, R2, R21, PT ;  /* 0x000000150200720c */ /* 0x000fe20003f64070 */
[----:B------:R-:W-:Y:S01]  /*2010*/  @!P4 IMAD.IADD R19, R19, 0x1, -R2 ;  /* 0x000000011313c824 */ /* 0x000fe200078e0a02 */
[----:B------:R-:W-:Y:S01]  /*2020*/  ISETP.GE.AND P1, PT, R8, RZ, PT ;  /* 0x000000ff0800720c */ /* 0x000fe20003f26270 */
[----:B------:R-:W-:Y:S01]  /*2030*/  IMAD.HI.U32 R9, R6, R24, RZ ;  /* 0x0000001806097227 */ /* 0x000fe200078e00ff */
[----:B------:R-:W-:Y:S01]  /*2040*/  ISETP.GT.U32.AND P4, PT, R2, R22, PT ;  /* 0x000000160200720c */ /* 0x000fe20003f84070 */
[----:B------:R0:W-:Y:S02]  /*2050*/  STL [R1+0x7fc], R18 ;  /* 0x0007fc1201007387 */ /* 0x0001e40000100800 */
[----:B------:R-:W-:-:S04]  /*2060*/  IMAD.HI.U32 R8, R6, R10, RZ ;  /* 0x0000000a06087227 */ /* 0x000fc800078e00ff */
[----:B------:R-:W-:Y:S02]  /*2070*/  IMAD.MOV R9, RZ, RZ, -R9 ;  /* 0x000000ffff097224 */ /* 0x000fe400078e0a09 */
[----:B------:R-:W-:Y:S02]  /*2080*/  IMAD.MOV R8, RZ, RZ, -R8 ;  /* 0x000000ffff087224 */ /* 0x000fe400078e0a08 */
[----:B------:R-:W-:Y:S01]  /*2090*/  @!P5 IMAD.IADD R20, R20, 0x1, -R2 ;  /* 0x000000011414d824 */ /* 0x000fe200078e0a02 */
[----:B0-----:R-:W-:Y:S01]  /*20a0*/  LOP3.LUT R18, R7, 0x40, RZ, 0xfc, !PT ;  /* 0x0000004007127812 */ /* 0x001fe200078efcff */
[C---:B------:R-:W-:Y:S02]  /*20b0*/  IMAD R24, R2.reuse, R9, R24 ;  /* 0x0000000902187224 */ /* 0x040fe400078e0218 */
[C---:B------:R-:W-:Y:S01]  /*20c0*/  IMAD R10, R2.reuse, R8, R10 ;  /* 0x00000008020a7224 */ /* 0x040fe200078e020a */
[----:B------:R-:W-:Y:S01]  /*20d0*/  IABS R8, R11 ;  /* 0x0000000b00087213 */ /* 0x000fe20000000000 */
[--C-:B------:R-:W-:Y:S01]  /*20e0*/  @!P3 IMAD.IADD R21, R21, 0x1, -R2.reuse ;  /* 0x000000011515b824 */ /* 0x100fe200078e0a02 */
[----:B------:R-:W-:Y:S01]  /*20f0*/  ISETP.GT.U32.AND P5, PT, R2, R20, PT ;  /* 0x000000140200720c */ /* 0x000fe20003fa4070 */
[----:B------:R-:W-:Y:S01]  /*2100*/  @!P4 IMAD.IADD R22, R22, 0x1, -R2 ;  /* 0x000000011616c824 */ /* 0x000fe200078e0a02 */
[C---:B------:R-:W-:Y:S01]  /*2110*/  ISETP.GT.U32.AND P3, PT, R2.reuse, R23, PT ;  /* 0x000000170200720c */ /* 0x040fe20003f64070 */
[----:B------:R0:W-:Y:S01]  /*2120*/  STL [R1+0x800], R18 ;  /* 0x0008001201007387 */ /* 0x0001e20000100800 */
[----:B------:R-:W-:Y:S01]  /*2130*/  IABS R25, R18 ;  /* 0x0000001200197213 */ /* 0x000fe20000000000 */
[----:B------:R-:W-:Y:S01]  /*2140*/  @!P2 IMAD.MOV R19, RZ, RZ, -R19 ;  /* 0x000000ffff13a224 */ /* 0x000fe200078e0a13 */
[----:B------:R-:W-:Y:S01]  /*2150*/  ISETP.GT.U32.AND P4, PT, R2, R24, PT ;  /* 0x000000180200720c */ /* 0x000fe20003f84070 */
[----:B------:R-:W-:-:S04]  /*2160*/  IMAD.HI.U32 R9, R6, R26, RZ ;  /* 0x0000001a06097227 */ /* 0x000fc800078e00ff */
[----:B------:R-:W-:Y:S02]  /*2170*/  @!P0 IMAD.MOV R21, RZ, RZ, -R21 ;  /* 0x000000ffff158224 */ /* 0x000fe400078e0a15 */
[----:B0-----:R-:W-:-:S04]  /*2180*/  IMAD.HI.U32 R18, R6, R8, RZ ;  /* 0x0000000806127227 */ /* 0x001fc800078e00ff */
[----:B------:R-:W-:Y:S02]  /*2190*/  IMAD.MOV R29, RZ, RZ, -R18 ;  /* 0x000000ffff1d7224 */ /* 0x000fe400078e0a12 */
[----:B------:R-:W-:Y:S01]  /*21a0*/  @!P5 IMAD.IADD R20, R20, 0x1, -R2 ;  /* 0x000000011414d824 */ /* 0x000fe200078e0a02 */
[----:B------:R-:W-:Y:S01]  /*21b0*/  ISETP.GE.AND P5, PT, R4, RZ, PT ;  /* 0x000000ff0400720c */ /* 0x000fe20003fa6270 */
[----:B------:R-:W-:Y:S02]  /*21c0*/  IMAD R8, R2, R29, R8 ;  /* 0x0000001d02087224 */ /* 0x000fe400078e0208 */
[----:B------:R-:W0:Y:S01]  /*21d0*/  S2R R29, SR_TID.X ;  /* 0x00000000001d7919 */ /* 0x000e220000002100 */
[----:B------:R-:W-:-:S04]  /*21e0*/  IMAD.HI.U32 R4, R6, R25, RZ ;  /* 0x0000001906047227 */ /* 0x000fc800078e00ff */
[--C-:B------:R-:W-:Y:S01]  /*21f0*/  @!P3 IMAD.IADD R23, R23, 0x1, -R2.reuse ;  /* 0x000000011717b824 */ /* 0x100fe200078e0a02 */
[----:B------:R-:W-:Y:S01]  /*2200*/  ISETP.GT.U32.AND P3, PT, R2, R22, PT ;  /* 0x000000160200720c */ /* 0x000fe20003f64070 */
[----:B------:R-:W-:Y:S02]  /*2210*/  @!P4 IMAD.IADD R24, R24, 0x1, -R2 ;  /* 0x000000011818c824 */ /* 0x000fe400078e0a02 */
[----:B------:R-:W-:Y:S01]  /*2220*/  IMAD.MOV R4, RZ, RZ, -R4 ;  /* 0x000000ffff047224 */ /* 0x000fe200078e0a04 */
[C---:B------:R-:W-:Y:S01]  /*2230*/  ISETP.GT.U32.AND P2, PT, R2.reuse, R23, PT ;  /* 0x000000170200720c */ /* 0x040fe20003f44070 */
[----:B------:R-:W-:Y:S01]  /*2240*/  @!P6 IMAD.MOV R20, RZ, RZ, -R20 ;  /* 0x000000ffff14e224 */ /* 0x000fe200078e0a14 */
[C---:B------:R-:W-:Y:S01]  /*2250*/  ISETP.GT.U32.AND P4, PT, R2.reuse, R24, PT ;  /* 0x000000180200720c */ /* 0x040fe20003f84070 */
[----:B------:R-:W-:Y:S02]  /*2260*/  IMAD R25, R2, R4, R25 ;  /* 0x0000000402197224 */ /* 0x000fe400078e0219 */
[----:B------:R-:W-:-:S02]  /*2270*/  IMAD.MOV R4, RZ, RZ, -R9 ;  /* 0x000000ffff047224 */ /* 0x000fc400078e0a09 */
[----:B------:R-:W-:Y:S01]  /*2280*/  IMAD.MOV R9, RZ, RZ, -R28 ;  /* 0x000000ffff097224 */ /* 0x000fe200078e0a1c */
[----:B------:R-:W-:Y:S01]  /*2290*/  IABS R28, R5 ;  /* 0x00000005001c7213 */ /* 0x000fe20000000000 */
[C---:B------:R-:W-:Y:S01]  /*22a0*/  IMAD R26, R2.reuse, R4, R26 ;  /* 0x00000004021a7224 */ /* 0x040fe200078e021a */
[----:B------:R-:W-:Y:S01]  /*22b0*/  IABS R4, R14 ;  /* 0x0000000e00047213 */ /* 0x000fe20000000000 */
[----:B------:R-:W-:Y:S01]  /*22c0*/  IMAD R27, R2, R9, R27 ;  /* 0x00000009021b7224 */ /* 0x000fe200078e021b */
[----:B------:R-:W-:Y:S01]  /*22d0*/  IABS R9, R12 ;  /* 0x0000000c00097213 */ /* 0x000fe20000000000 */
[--C-:B------:R-:W-:Y:S01]  /*22e0*/  @!P2 IMAD.IADD R23, R23, 0x1, -R2.reuse ;  /* 0x000000011717a824 */ /* 0x100fe200078e0a02 */
[----:B------:R-:W-:Y:S01]  /*22f0*/  ISETP.GE.AND P2, PT, R0, RZ, PT ;  /* 0x000000ff0000720c */ /* 0x000fe20003f46270 */
[----:B------:R-:W-:Y:S01]  /*2300*/  @!P4 IMAD.IADD R24, R24, 0x1, -R2 ;  /* 0x000000011818c824 */ /* 0x000fe200078e0a02 */
[----:B------:R-:W-:Y:S01]  /*2310*/  ISETP.GE.AND P4, PT, R7, RZ, PT ;  /* 0x000000ff0700720c */ /* 0x000fe20003f86270 */
[----:B------:R-:W-:-:S04]  /*2320*/  IMAD.HI.U32 R3, R6, R28, RZ ;  /* 0x0000001c06037227 */ /* 0x000fc800078e00ff */
[----:B------:R-:W-:-:S04]  /*2330*/  IMAD.HI.U32 R7, R6, R9, RZ ;  /* 0x0000000906077227 */ /* 0x000fc800078e00ff */
[----:B------:R-:W-:-:S04]  /*2340*/  IMAD.HI.U32 R0, R6, R4, RZ ;  /* 0x0000000406007227 */ /* 0x000fc800078e00ff */
[----:B------:R-:W-:Y:S02]  /*2350*/  IMAD.MOV R18, RZ, RZ, -R3 ;  /* 0x000000ffff127224 */ /* 0x000fe400078e0a03 */
[----:B------:R-:W-:Y:S02]  /*2360*/  IMAD.MOV R7, RZ, RZ, -R7 ;  /* 0x000000ffff077224 */ /* 0x000fe400078e0a07 */
[----:B------:R-:W-:Y:S02]  /*2370*/  IMAD.MOV R3, RZ, RZ, -R0 ;  /* 0x000000ffff037224 */ /* 0x000fe400078e0a00 */
[----:B------:R-:W-:-:S04]  /*2380*/  IMAD.HI.U32 R0, R6, R13, RZ ;  /* 0x0000000d06007227 */ /* 0x000fc800078e00ff */
[C---:B------:R-:W-:Y:S02]  /*2390*/  IMAD R9, R2.reuse, R7, R9 ;  /* 0x0000000702097224 */ /* 0x040fe400078e0209 */
[----:B------:R-:W-:Y:S02]  /*23a0*/  IMAD.MOV R7, RZ, RZ, -R0 ;  /* 0x000000ffff077224 */ /* 0x000fe400078e0a00 */
[C---:B0-----:R-:W-:Y:S02]  /*23b0*/  IMAD.SHL.U32 R0, R29.reuse, 0x20, RZ ;  /* 0x000000201d007824 */ /* 0x041fe400078e00ff */
[C---:B------:R-:W-:Y:S01]  /*23c0*/  IMAD R6, R2.reuse, R18, R28 ;  /* 0x0000001202067224 */ /* 0x040fe200078e021c */
[----:B------:R-:W-:Y:S01]  /*23d0*/  LOP3.LUT R28, R29, 0x7, RZ, 0xc0, !PT ;  /* 0x000000071d1c7812 */ /* 0x000fe200078ec0ff */
[----:B------:R-:W-:Y:S01]  /*23e0*/  IMAD R4, R2, R3, R4 ;  /* 0x0000000302047224 */ /* 0x000fe200078e0204 */
[----:B------:R-:W-:Y:S01]  /*23f0*/  LOP3.LUT R0, R0, 0xc00, RZ, 0xc0, !PT ;  /* 0x00000c0000007812 */ /* 0x000fe200078ec0ff */
[----:B------:R-:W-:Y:S01]  /*2400*/  IMAD R7, R2, R7, R13 ;  /* 0x0000000702077224 */ /* 0x000fe200078e020d */
[----:B------:R-:W-:Y:S01]  /*2410*/  SHF.R.U32.HI R3, RZ, 0x2, R29 ;  /* 0x00000002ff037819 */ /* 0x000fe2000001161d */
[----:B------:R-:W-:-:S02]  /*2420*/  IMAD R13, R28, 0x410, RZ ;  /* 0x000004101c0d7824 */ /* 0x000fc400078e02ff */
[C---:B------:R-:W-:Y:S01]  /*2430*/  IMAD R0, R28.reuse, 0x80, R0 ;  /* 0x000000801c007824 */ /* 0x040fe200078e0200 */
[----:B------:R-:W-:Y:S01]  /*2440*/  LOP3.LUT R3, R3, 0x60, RZ, 0xc0, !PT ;  /* 0x0000006003037812 */ /* 0x000fe200078ec0ff */
[----:B------:R-:W-:Y:S02]  /*2450*/  IMAD.SHL.U32 R18, R29, 0x2, RZ ;  /* 0x000000021d127824 */ /* 0x000fe400078e00ff */
[----:B------:R-:W-:Y:S02]  /*2460*/  IMAD.SHL.U32 R28, R28, 0x10, RZ ;  /* 0x000000101c1c7824 */ /* 0x000fe400078e00ff */
[----:B------:R-:W-:Y:S01]  /*2470*/  @!P3 IMAD.IADD R22, R22, 0x1, -R2 ;  /* 0x000000011616b824 */ /* 0x000fe200078e0a02 */
[----:B------:R0:W-:Y:S01]  /*2480*/  STL [R1+0x79c], R18 ;  /* 0x00079c1201007387 */ /* 0x0001e20000100800 */
[--C-:B------:R-:W-:Y:S02]  /*2490*/  LOP3.LUT R3, R3, 0x10, R18.reuse, 0xf8, !PT ;  /* 0x0000001003037812 */ /* 0x100fe400078ef812 */
[----:B------:R-:W-:Y:S01]  /*24a0*/  LOP3.LUT R28, R28, 0x30, R18, 0x78, !PT ;  /* 0x000000301c1c7812 */ /* 0x000fe200078e7812 */
[----:B------:R-:W-:Y:S01]  /*24b0*/  @!P1 IMAD.MOV R22, RZ, RZ, -R22 ;  /* 0x000000ffff169224 */ /* 0x000fe200078e0a16 */
[----:B------:R-:W-:Y:S01]  /*24c0*/  ISETP.GT.U32.AND P3, PT, R2, R25, PT ;  /* 0x000000190200720c */ /* 0x000fe20003f64070 */
[----:B0-----:R-:W2:-:S12]  /*24d0*/  LDL.LU R18, [R1+0x800] ;  /* 0x0008000001127983 */ /* 0x001e980000300800 */
[----:B------:R-:W-:Y:S01]  /*24e0*/  @!P3 IMAD.IADD R25, R25, 0x1, -R2 ;  /* 0x000000011919b824 */ /* 0x000fe200078e0a02 */
[----:B------:R-:W-:-:S13]  /*24f0*/  ISETP.GT.U32.AND P3, PT, R2, R26, PT ;  /* 0x0000001a0200720c */ /* 0x000fda0003f64070 */
[----:B------:R-:W-:Y:S01]  /*2500*/  @!P3 IMAD.IADD R26, R26, 0x1, -R2 ;  /* 0x000000011a1ab824 */ /* 0x000fe200078e0a02 */
[----:B------:R-:W-:-:S04]  /*2510*/  ISETP.GT.U32.AND P3, PT, R2, R27, PT ;  /* 0x0000001b0200720c */ /* 0x000fc80003f64070 */
[----:B------:R-:W-:-:S09]  /*2520*/  ISETP.GT.U32.AND P0, PT, R2, R26, PT ;  /* 0x0000001a0200720c */ /* 0x000fd20003f04070 */
[----:B------:R-:W-:Y:S01]  /*2530*/  @!P3 IMAD.IADD R27, R27, 0x1, -R2 ;  /* 0x000000011b1bb824 */ /* 0x000fe200078e0a02 */
[----:B------:R-:W-:-:S04]  /*2540*/  ISETP.GT.U32.AND P3, PT, R2, R10, PT ;  /* 0x0000000a0200720c */ /* 0x000fc80003f64070 */
[----:B------:R-:W-:-:S09]  /*2550*/  ISETP.GT.U32.AND P1, PT, R2, R27, PT ;  /* 0x0000001b0200720c */ /* 0x000fd20003f24070 */
[----:B------:R-:W-:Y:S01]  /*2560*/  @!P3 IMAD.IADD R10, R10, 0x1, -R2 ;  /* 0x000000010a0ab824 */ /* 0x000fe200078e0a02 */
[C---:B------:R-:W-:Y:S01]  /*2570*/  ISETP.GT.U32.AND P3, PT, R2.reuse, R25, PT ;  /* 0x000000190200720c */ /* 0x040fe20003f64070 */
[----:B------:R-:W-:Y:S01]  /*2580*/  @!P5 IMAD.MOV R23, RZ, RZ, -R23 ;  /* 0x000000ffff17d224 */ /* 0x000fe200078e0a17 */
[C---:B------:R-:W-:Y:S01]  /*2590*/  ISETP.GT.U32.AND P5, PT, R2.reuse, R9, PT ;  /* 0x000000090200720c */ /* 0x040fe20003fa4070 */
[----:B------:R-:W-:Y:S01]  /*25a0*/  @!P2 IMAD.MOV R24, RZ, RZ, -R24 ;  /* 0x000000ffff18a224 */ /* 0x000fe200078e0a18 */
[----:B------:R-:W-:Y:S01]  /*25b0*/  ISETP.GT.U32.AND P2, PT, R2, R8, PT ;  /* 0x000000080200720c */ /* 0x000fe20003f44070 */
[--C-:B------:R-:W-:Y:S01]  /*25c0*/  @!P0 IMAD.IADD R26, R26, 0x1, -R2.reuse ;  /* 0x000000011a1a8824 */ /* 0x100fe200078e0a02 */
[----:B------:R-:W-:Y:S01]  /*25d0*/  ISETP.GT.U32.AND P0, PT, R2, R6, PT ;  /* 0x000000060200720c */ /* 0x000fe20003f04070 */
[----:B------:R-:W-:-:S06]  /*25e0*/  @!P1 IMAD.IADD R27, R27, 0x1, -R2 ;  /* 0x000000011b1b9824 */ /* 0x000fcc00078e0a02 */
[--C-:B------:R-:W-:Y:S01]  /*25f0*/  @!P3 IMAD.IADD R25, R25, 0x1, -R2.reuse ;  /* 0x000000011919b824 */ /* 0x100fe200078e0a02 */
[----:B------:R-:W-:Y:S01]  /*2600*/  ISETP.GT.U32.AND P3, PT, R2, R7, PT ;  /* 0x000000070200720c */ /* 0x000fe20003f64070 */
[--C-:B------:R-:W-:Y:S02]  /*2610*/  @!P5 IMAD.IADD R9, R9, 0x1, -R2.reuse ;  /* 0x000000010909d824 */ /* 0x100fe400078e0a02 */
[--C-:B------:R-:W-:Y:S01]  /*2620*/  @!P2 IMAD.IADD R8, R8, 0x1, -R2.reuse ;  /* 0x000000010808a824 */ /* 0x100fe200078e0a02 */
[----:B------:R-:W-:Y:S01]  /*2630*/  ISETP.GE.AND P2, PT, R16, RZ, PT ;  /* 0x000000ff1000720c */ /* 0x000fe20003f46270 */
[----:B------:R-:W-:-:S03]  /*2640*/  @!P0 IMAD.IADD R6, R6, 0x1, -R2 ;  /* 0x0000000106068824 */ /* 0x000fc600078e0a02 */
[----:B------:R-:W-:-:S05]  /*2650*/  ISETP.GT.U32.AND P0, PT, R2, R8, PT ;  /* 0x000000080200720c */ /* 0x000fca0003f04070 */
[----:B------:R-:W-:Y:S01]  /*2660*/  @!P3 IMAD.IADD R7, R7, 0x1, -R2 ;  /* 0x000000010707b824 */ /* 0x000fe200078e0a02 */
[----:B------:R-:W-:Y:S01]  /*2670*/  ISETP.GT.U32.AND P3, PT, R2, R9, PT ;  /* 0x000000090200720c */ /* 0x000fe20003f64070 */
[----:B------:R-:W-:Y:S01]  /*2680*/  IMAD.IADD R0, R0, 0x1, R28 ;  /* 0x0000000100007824 */ /* 0x000fe200078e021c */
[----:B------:R-:W-:Y:S01]  /*2690*/  LOP3.LUT R13, R13, R3, RZ, 0x3c, !PT ;  /* 0x000000030d0d7212 */ /* 0x000fe200078e3cff */
[----:B------:R-:W-:Y:S01]  /*26a0*/  @!P2 IMAD.MOV R27, RZ, RZ, -R27 ;  /* 0x000000ffff1ba224 */ /* 0x000fe200078e0a1b */
[----:B------:R-:W-:Y:S02]  /*26b0*/  ISETP.GE.AND P5, PT, R17, RZ, PT ;  /* 0x000000ff1100720c */ /* 0x000fe40003fa6270 */
[----:B------:R-:W-:Y:S01]  /*26c0*/  ISETP.GE.AND P2, PT, R15, RZ, PT ;  /* 0x000000ff0f00720c */ /* 0x000fe20003f46270 */
[----:B------:R-:W-:Y:S01]  /*26d0*/  @!P0 IMAD.IADD R8, R8, 0x1, -R2 ;  /* 0x0000000108088824 */ /* 0x000fe200078e0a02 */
[----:B------:R-:W-:Y:S01]  /*26e0*/  ISETP.GE.AND P0, PT, R11, RZ, PT ;  /* 0x000000ff0b00720c */ /* 0x000fe20003f06270 */
[----:B------:R-:W-:-:S04]  /*26f0*/  IMAD.SHL.U32 R28, R29, 0x200, RZ ;  /* 0x000002001d1c7824 */ /* 0x000fc800078e00ff */
[--C-:B------:R-:W-:Y:S01]  /*2700*/  @!P3 IMAD.IADD R9, R9, 0x1, -R2.reuse ;  /* 0x000000010909b824 */ /* 0x100fe200078e0a02 */
[----:B------:R-:W-:Y:S02]  /*2710*/  ISETP.GE.AND P3, PT, R12, RZ, PT ;  /* 0x000000ff0c00720c */ /* 0x000fe40003f66270 */
[----:B--2---:R-:W-:Y:S02]  /*2720*/  ISETP.GE.AND P1, PT, R18, RZ, PT ;  /* 0x000000ff1200720c */ /* 0x004fe40003f26270 */
[----:B------:R-:W2:Y:S04]  /*2730*/  LDL.LU R18, [R1+0x7fc] ;  /* 0x0007fc0001127983 */ /* 0x000ea80000300800 */
[----:B------:R-:W3:Y:S07]  /*2740*/  LDL.LU R3, [R1+0x7f8] ;  /* 0x0007f80001037983 */ /* 0x000eee0000300800 */
[----:B------:R-:W-:Y:S01]  /*2750*/  @!P1 IMAD.MOV R25, RZ, RZ, -R25 ;  /* 0x000000ffff199224 */ /* 0x000fe200078e0a19 */
[----:B------:R-:W-:Y:S01]  /*2760*/  ISETP.GT.U32.AND P1, PT, R2, R7, PT ;  /* 0x000000070200720c */ /* 0x000fe20003f24070 */
[----:B------:R-:W-:Y:S04]  /*2770*/  STL [R1+0x66c], R0 ;  /* 0x00066c0001007387 */ /* 0x000fe80000100800 */
[----:B------:R0:W-:Y:S04]  /*2780*/  STL [R1+0x7a8], R0 ;  /* 0x0007a80001007387 */ /* 0x0001e80000100800 */
[----:B------:R-:W2:Y:S04]  /*2790*/  LDL.LU R17, [R1+0x7f4] ;  /* 0x0007f40001117983 */ /* 0x000ea80000300800 */
[----:B------:R-:W2:Y:S01]  /*27a0*/  LDL.LU R16, [R1+0x7f0] ;  /* 0x0007f00001107983 */ /* 0x000ea20000300800 */
[----:B------:R-:W-:-:S03]  /*27b0*/  @!P1 IMAD.IADD R7, R7, 0x1, -R2 ;  /* 0x0000000107079824 */ /* 0x000fc600078e0a02 */
[----:B------:R-:W2:Y:S01]  /*27c0*/  LDL.LU R15, [R1+0x7ec] ;  /* 0x0007ec00010f7983 */ /* 0x000ea20000300800 */
[----:B------:R-:W-:-:S03]  /*27d0*/  ISETP.GE.AND P1, PT, R5, RZ, PT ;  /* 0x000000ff0500720c */ /* 0x000fc60003f26270 */
[----:B------:R-:W2:Y:S04]  /*27e0*/  LDL.LU R12, [R1+0x8] ;  /* 0x00000800010c7983 */ /* 0x000ea80000300800 */
[----:B------:R-:W2:Y:S04]  /*27f0*/  LDL.LU R11, [R1+0x4] ;  /* 0x00000400010b7983 */ /* 0x000ea80000300800 */
[----:B------:R-:W2:Y:S04]  /*2800*/  LDL.LU R29, [R1] ;  /* 0x00000000011d7983 */ /* 0x000ea80000300800 */
[----:B------:R-:W2:Y:S01]  /*2810*/  LDL.LU R5, [R1+0x7e8] ;  /* 0x0007e80001057983 */ /* 0x000ea20000300800 */
[----:B------:R-:W-:-:S13]  /*2820*/  ISETP.GT.U32.AND P6, PT, R2, R10, PT ;  /* 0x0000000a0200720c */ /* 0x000fda0003fc4070 */
[----:B------:R-:W-:Y:S01]  /*2830*/  @!P6 IMAD.IADD R10, R10, 0x1, -R2 ;  /* 0x000000010a0ae824 */ /* 0x000fe200078e0a02 */
[C---:B------:R-:W-:Y:S01]  /*2840*/  ISETP.GT.U32.AND P6, PT, R2.reuse, R4, PT ;  /* 0x000000040200720c */ /* 0x040fe20003fc4070 */
[----:B------:R-:W-:Y:S01]  /*2850*/  @!P5 IMAD.MOV R26, RZ, RZ, -R26 ;  /* 0x000000ffff1ad224 */ /* 0x000fe200078e0a1a */
[----:B------:R-:W-:Y:S02]  /*2860*/  ISETP.GT.U32.AND P5, PT, R2, R6, PT ;  /* 0x000000060200720c */ /* 0x000fe40003fa4070 */
[----:B------:R-:W-:-:S09]  /*2870*/  LOP3.LUT R28, R28, 0x2000, RZ, 0xc0, !PT ;  /* 0x000020001c1c7812 */ /* 0x000fd200078ec0ff */
[----:B------:R-:W-:-:S05]  /*2880*/  @!P6 IMAD.IADD R4, R4, 0x1, -R2 ;  /* 0x000000010404e824 */ /* 0x000fca00078e0a02 */
[----:B------:R-:W-:Y:S01]  /*2890*/  ISETP.GT.U32.AND P6, PT, R2, R4, PT ;  /* 0x000000040200720c */ /* 0x000fe20003fc4070 */
[----:B------:R-:W-:Y:S01]  /*28a0*/  @!P5 IMAD.IADD R6, R6, 0x1, -R2 ;  /* 0x000000010606d824 */ /* 0x000fe200078e0a02 */
[----:B------:R-:W-:Y:S02]  /*28b0*/  IADD3 R28, PT, PT, R13, UR5, R28 ;  /* 0x000000050d1c7c10 */ /* 0x000fe4000fffe01c */
[----:B------:R-:W-:Y:S02]  /*28c0*/  ISETP.GE.AND P5, PT, R14, RZ, PT ;  /* 0x000000ff0e00720c */ /* 0x000fe40003fa6270 */
[----:B------:R-:W3:Y:S04]  /*28d0*/  LDL.LU R14, [R1+0x7e4] ;  /* 0x0007e400010e7983 */ /* 0x000ee80000300800 */
[----:B------:R-:W3:Y:S03]  /*28e0*/  LDL.LU R13, [R1+0x7e0] ;  /* 0x0007e000010d7983 */ /* 0x000ee60000300800 */
[----:B------:R-:W-:Y:S01]  /*28f0*/  @!P6 IMAD.IADD R4, R4, 0x1, -R2 ;  /* 0x000000010404e824 */ /* 0x000fe200078e0a02 */
[----:B0-----:R-:W3:Y:S04]  /*2900*/  LDL.LU R0, [R1+0x20] ;  /* 0x0000200001007983 */ /* 0x001ee80000300800 */
[----:B------:R0:W-:Y:S01]  /*2910*/  STL [R1+0x7ac], R28 ;  /* 0x0007ac1c01007387 */ /* 0x0001e20000100800 */
[----:B------:R-:W-:Y:S01]  /*2920*/  IMAD.MOV.U32 R2, RZ, RZ, R4 ;  /* 0x000000ffff027224 */ /* 0x000fe200078e0004 */
[----:B--2---:R-:W-:-:S02]  /*2930*/  ISETP.NE.AND P6, PT, R5, RZ, PT ;  /* 0x000000ff0500720c */ /* 0x004fc40003fc5270 */
[----:B0-----:R-:W-:Y:S02]  /*2940*/  LOP3.LUT R28, RZ, R5, RZ, 0x33, !PT ;  /* 0x00000005ff1c7212 */ /* 0x001fe400078e33ff */
[----:B------:R-:W2:Y:S02]  /*2950*/  LDL.LU R5, [R1+0x2c] ;  /* 0x00002c0001057983 */ /* 0x000ea40000300800 */
[C---:B------:R-:W-:Y:S02]  /*2960*/  SEL R12, R28.reuse, R12, !P6 ;  /* 0x0000000c1c0c7207 */ /* 0x040fe40007000000 */
[C---:B------:R-:W-:Y:S01]  /*2970*/  SEL R11, R28.reuse, R11, !P6 ;  /* 0x0000000b1c0b7207 */ /* 0x040fe20007000000 */
[----:B------:R-:W2:Y:S01]  /*2980*/  LDL.LU R4, [R1+0x30] ;  /* 0x0000300001047983 */ /* 0x000ea20000300800 */
[----:B------:R-:W-:-:S03]  /*2990*/  SEL R29, R28, R29, !P6 ;  /* 0x0000001d1c1d7207 */ /* 0x000fc60007000000 */
[----:B------:R0:W-:Y:S04]  /*29a0*/  STL [R1+0x40], R12 ;  /* 0x0000400c01007387 */ /* 0x0001e80000100800 */
[----:B0-----:R-:W2:Y:S04]  /*29b0*/  LDL.LU R12, [R1+0x7dc] ;  /* 0x0007dc00010c7983 */ /* 0x001ea80000300800 */
[----:B------:R0:W-:Y:S04]  /*29c0*/  STL [R1+0x3c], R11 ;  /* 0x00003c0b01007387 */ /* 0x0001e80000100800 */
[----:B0-----:R-:W2:Y:S04]  /*29d0*/  LDL.LU R11, [R1+0x7d8] ;  /* 0x0007d800010b7983 */ /* 0x001ea80000300800 */
[----:B------:R0:W-:Y:S04]  /*29e0*/  STL [R1+0x38], R29 ;  /* 0x0000381d01007387 */ /* 0x0001e80000100800 */
[----:B0-----:R-:W2:Y:S01]  /*29f0*/  LDL.LU R29, [R1+0x7d4] ;  /* 0x0007d400011d7983 */ /* 0x001ea20000300800 */
[----:B---3--:R-:W-:-:S02]  /*2a00*/  SEL R13, R28, R13, !P6 ;  /* 0x0000000d1c0d7207 */ /* 0x008fc40007000000 */
[----:B--2---:R-:W-:-:S05]  /*2a10*/  SEL R29, R28, R29, !P6 ;  /* 0x0000001d1c1d7207 */ /* 0x004fca0007000000 */
[----:B------:R0:W-:Y:S04]  /*2a20*/  STL [R1+0x34], R29 ;  /* 0x0000341d01007387 */ /* 0x0001e80000100800 */
[----:B0-----:R-:W2:Y:S01]  /*2a30*/  LDL.LU R29, [R1+0x28] ;  /* 0x00002800011d7983 */ /* 0x001ea20000300800 */
[C---:B------:R-:W-:Y:S02]  /*2a40*/  SEL R11, R28.reuse, R11, !P6 ;  /* 0x0000000b1c0b7207 */ /* 0x040fe40007000000 */
[----:B------:R-:W-:-:S03]  /*2a50*/  SEL R12, R28, R12, !P6 ;  /* 0x0000000c1c0c7207 */ /* 0x000fc60007000000 */
[----:B------:R0:W-:Y:S04]  /*2a60*/  STL [R1+0x1c], R11 ;  /* 0x00001c0b01007387 */ /* 0x0001e80000100800 */
[----:B------:R1:W-:Y:S01]  /*2a70*/  STL [R1+0x8], R12 ;  /* 0x0000080c01007387 */ /* 0x0003e20000100800 */
[C---:B0-----:R-:W-:Y:S02]  /*2a80*/  SEL R11, R28.reuse, R14, !P6 ;  /* 0x0000000e1c0b7207 */ /* 0x041fe40007000000 */
[----:B-1----:R-:W-:Y:S01]  /*2a90*/  SEL R12, R28, R15, !P6 ;  /* 0x0000000f1c0c7207 */ /* 0x002fe20007000000 */
[----:B------:R-:W-:Y:S01]  /*2aa0*/  IMAD.MOV.U32 R15, RZ, RZ, R28 ;  /* 0x000000ffff0f7224 */ /* 0x000fe200078e001c */
[----:B------:R-:W-:Y:S04]  /*2ab0*/  STL [R1+0xc], R13 ;  /* 0x00000c0d01007387 */ /* 0x000fe80000100800 */
[----:B------:R0:W-:Y:S01]  /*2ac0*/  STL [R1+0x14], R11 ;  /* 0x0000140b01007387 */ /* 0x0001e20000100800 */
[----:B------:R-:W-:-:S02]  /*2ad0*/  SEL R28, R15, R17, !P6 ;  /* 0x000000110f1c7207 */ /* 0x000fc40007000000 */
[C---:B------:R-:W-:Y:S01]  /*2ae0*/  SEL R0, R15.reuse, R0, !P6 ;  /* 0x000000000f007207 */ /* 0x040fe20007000000 */
[----:B------:R-:W-:Y:S01]  /*2af0*/  STL [R1+0x18], R12 ;  /* 0x0000180c01007387 */ /* 0x000fe20000100800 */
[----:B0-----:R-:W-:-:S03]  /*2b00*/  SEL R11, R15, R16, !P6 ;  /* 0x000000100f0b7207 */ /* 0x001fc60007000000 */
[----:B------:R-:W-:Y:S01]  /*2b10*/  STL [R1+0x7c4], R28 ;  /* 0x0007c41c01007387 */ /* 0x000fe20000100800 */
[----:B------:R-:W-:-:S03]  /*2b20*/  SEL R16, R15, R5, !P6 ;  /* 0x000000050f107207 */ /* 0x000fc60007000000 */
[----:B------:R0:W-:Y:S01]  /*2b30*/  STL [R1+0x10], R11 ;  /* 0x0000100b01007387 */ /* 0x0001e20000100800 */
[----:B------:R-:W-:-:S03]  /*2b40*/  SEL R5, R15, R3, !P6 ;  /* 0x000000030f057207 */ /* 0x000fc60007000000 */
[----:B------:R-:W-:Y:S01]  /*2b50*/  STL [R1+0x7c8], R0 ;  /* 0x0007c80001007387 */ /* 0x000fe20000100800 */
[----:B--2---:R-:W-:-:S05]  /*2b60*/  SEL R29, R15, R29, !P6 ;  /* 0x0000001d0f1d7207 */ /* 0x004fca0007000000 */
[----:B------:R1:W-:Y:S04]  /*2b70*/  STL [R1+0x7cc], R29 ;  /* 0x0007cc1d01007387 */ /* 0x0003e80000100800 */
[----:B------:R-:W2:Y:S04]  /*2b80*/  LDL.LU R3, [R1+0x7d0] ;  /* 0x0007d00001037983 */ /* 0x000ea80000300800 */
[----:B------:R-:W3:Y:S04]  /*2b90*/  LDL.LU R14, [R1+0x40] ;  /* 0x00004000010e7983 */ /* 0x000ee80000300800 */
[----:B0-----:R-:W3:Y:S04]  /*2ba0*/  LDL.LU R11, [R1+0x3c] ;  /* 0x00003c00010b7983 */ /* 0x001ee80000300800 */
[----:B-1----:R-:W3:Y:S04]  /*2bb0*/  LDL.LU R29, [R1+0x8] ;  /* 0x00000800011d7983 */ /* 0x002ee80000300800 */
[----:B------:R-:W3:Y:S04]  /*2bc0*/  LDL.LU R0, [R1+0xc] ;  /* 0x00000c0001007983 */ /* 0x000ee80000300800 */
[----:B------:R-:W3:Y:S01]  /*2bd0*/  LDL.LU R28, [R1+0x14] ;  /* 0x00001400011c7983 */ /* 0x000ee20000300800 */
[----:B------:R-:W-:Y:S01]  /*2be0*/  @!P0 IMAD.MOV R8, RZ, RZ, -R8 ;  /* 0x000000ffff088224 */ /* 0x000fe200078e0a08 */
[----:B------:R-:W-:Y:S01]  /*2bf0*/  SEL R17, R15, R4, !P6 ;  /* 0x000000040f117207 */ /* 0x000fe20007000000 */
[----:B------:R-:W-:-:S02]  /*2c00*/  @!P5 IMAD.MOV R2, RZ, RZ, -R2 ;  /* 0x000000ffff02d224 */ /* 0x000fc400078e0a02 */
[----:B------:R-:W-:Y:S02]  /*2c10*/  @!P2 IMAD.MOV R10, RZ, RZ, -R10 ;  /* 0x000000ffff0aa224 */ /* 0x000fe400078e0a0a */
[----:B------:R-:W-:Y:S02]  /*2c20*/  @!P3 IMAD.MOV R9, RZ, RZ, -R9 ;  /* 0x000000ffff09b224 */ /* 0x000fe400078e0a09 */
[----:B------:R-:W-:Y:S02]  /*2c30*/  @!P1 IMAD.MOV R6, RZ, RZ, -R6 ;  /* 0x000000ffff069224 */ /* 0x000fe400078e0a06 */
[----:B------:R-:W-:Y:S01]  /*2c40*/  @!P4 IMAD.MOV R7, RZ, RZ, -R7 ;  /* 0x000000ffff07c224 */ /* 0x000fe200078e0a07 */
[C---:B------:R-:W-:Y:S02]  /*2c50*/  SEL R13, R15.reuse, R2, !P6 ;  /* 0x000000020f0d7207 */ /* 0x040fe40007000000 */
[C---:B------:R-:W-:Y:S02]  /*2c60*/  SEL R18, R15.reuse, R18, !P6 ;  /* 0x000000120f127207 */ /* 0x040fe40007000000 */
[----:B------:R-:W-:-:S02]  /*2c70*/  SEL R19, R15, R19, !P6 ;  /* 0x000000130f137207 */ /* 0x000fc40007000000 */
[C---:B------:R-:W-:Y:S02]  /*2c80*/  SEL R20, R15.reuse, R20, !P6 ;  /* 0x000000140f147207 */ /* 0x040fe40007000000 */
[C---:B------:R-:W-:Y:S02]  /*2c90*/  SEL R21, R15.reuse, R21, !P6 ;  /* 0x000000150f157207 */ /* 0x040fe40007000000 */
[C---:B------:R-:W-:Y:S02]  /*2ca0*/  SEL R22, R15.reuse, R22, !P6 ;  /* 0x000000160f167207 */ /* 0x040fe40007000000 */
        /* <DEDUP_REMOVED lines=9> */
[----:B------:R-:W-:Y:S01]  /*2d40*/  SEL R15, R15, R7, !P6 ;  /* 0x000000070f0f7207 */ /* 0x000fe20007000000 */
[----:B--2---:R-:W-:-:S05]  /*2d50*/  IMAD R3, R3, UR6, RZ ;  /* 0x0000000603037c24 */ /* 0x004fca000f8e02ff */
[----:B----4-:R-:W-:-:S04]  /*2d60*/  LEA R4, P0, R3, UR10, 0x1 ;  /* 0x0000000a03047c11 */ /* 0x010fc8000f8008ff */
[----:B------:R-:W-:Y:S01]  /*2d70*/  LEA.HI.X.SX32 R2, R3, UR11, 0x1, P0 ;  /* 0x0000000b03027c11 */ /* 0x000fe200080f0eff */
[----:B------:R0:W-:Y:S01]  /*2d80*/  STL [R1+0x7b0], R4 ;  /* 0x0007b00401007387 */ /* 0x0001e20000100800 */
[----:B---3--:R-:W-:Y:S01]  /*2d90*/  IMAD R29, R29, UR7, RZ ;  /* 0x000000071d1d7c24 */ /* 0x008fe2000f8e02ff */
[----:B------:R-:W1:Y:S02]  /*2da0*/  LDCU.64 UR10, c[0x0][0x388] ;  /* 0x00007100ff0a77ac */ /* 0x000e640008000a00 */
[----:B0-----:R-:W2:Y:S04]  /*2db0*/  LDL.LU R4, [R1+0x10] ;  /* 0x0000100001047983 */ /* 0x001ea80000300800 */
[----:B------:R-:W3:Y:S04]  /*2dc0*/  LDL.LU R6, [R1+0x34] ;  /* 0x0000340001067983 */ /* 0x000ee80000300800 */
[----:B------:R-:W4:Y:S04]  /*2dd0*/  LDL.LU R7, [R1+0x38] ;  /* 0x0000380001077983 */ /* 0x000f280000300800 */
[----:B------:R-:W2:Y:S04]  /*2de0*/  LDL.LU R3, [R1+0x1c] ;  /* 0x00001c0001037983 */ /* 0x000ea80000300800 */
[----:B------:R0:W-:Y:S04]  /*2df0*/  STL [R1+0x7b4], R2 ;  /* 0x0007b40201007387 */ /* 0x0001e80000100800 */
[----:B0-----:R-:W2:Y:S01]  /*2e00*/  LDL.LU R2, [R1+0x18] ;  /* 0x0000180001027983 */ /* 0x001ea20000300800 */
[----:B------:R-:W-:-:S02]  /*2e10*/  IMAD R0, R0, UR7, RZ ;  /* 0x0000000700007c24 */ /* 0x000fc4000f8e02ff */
[----:B------:R-:W-:Y:S01]  /*2e20*/  IMAD R28, R28, UR7, RZ ;  /* 0x000000071c1c7c24 */ /* 0x000fe2000f8e02ff */
[----:B------:R0:W-:Y:S04]  /*2e30*/  STL [R1+0x8], R29 ;  /* 0x0000081d01007387 */ /* 0x0001e80000100800 */
[----:B0-----:R-:W3:Y:S04]  /*2e40*/  LDL.LU R29, [R1+0x7cc] ;  /* 0x0007cc00011d7983 */ /* 0x001ee80000300800 */
[----:B------:R0:W-:Y:S04]  /*2e50*/  STL [R1+0xc], R0 ;  /* 0x00000c0001007387 */ /* 0x0001e80000100800 */
[----:B0-----:R-:W3:Y:S04]  /*2e60*/  LDL.LU R0, [R1+0x7c8] ;  /* 0x0007c80001007983 */ /* 0x001ee80000300800 */
[----:B------:R0:W-:Y:S04]  /*2e70*/  STL [R1+0x14], R28 ;  /* 0x0000141c01007387 */ /* 0x0001e80000100800 */
[----:B0-----:R-:W3:Y:S01]  /*2e80*/  LDL.LU R28, [R1+0x7c4] ;  /* 0x0007c400011c7983 */ /* 0x001ee20000300800 */
[----:B------:R-:W-:-:S02]  /*2e90*/  IMAD R5, R5, UR7, RZ ;  /* 0x0000000705057c24 */ /* 0x000fc4000f8e02ff */
[----:B------:R-:W-:Y:S02]  /*2ea0*/  IMAD R18, R18, UR7, RZ ;  /* 0x0000000712127c24 */ /* 0x000fe4000f8e02ff */
[----:B--2---:R-:W-:-:S05]  /*2eb0*/  IMAD R2, R2, UR7, RZ ;  /* 0x0000000702027c24 */ /* 0x004fca000f8e02ff */
[----:B------:R0:W-:Y:S02]  /*2ec0*/  STL [R1+0x18], R2 ;  /* 0x0000180201007387 */ /* 0x0001e40000100800 */
[----:B0-----:R-:W-:-:S05]  /*2ed0*/  IMAD R2, R4, UR7, RZ ;  /* 0x0000000704027c24 */ /* 0x001fca000f8e02ff */
[----:B------:R-:W-:Y:S04]  /*2ee0*/  STL [R1+0x7c0], R2 ;  /* 0x0007c00201007387 */ /* 0x000fe80000100800 */
[----:B------:R0:W-:Y:S04]  /*2ef0*/  STL [R1+0x7bc], R5 ;  /* 0x0007bc0501007387 */ /* 0x0001e80000100800 */
[----:B0-----:R-:W2:Y:S04]  /*2f00*/  LDL.LU R5, [R1+0x8] ;  /* 0x0000080001057983 */ /* 0x001ea80000300800 */
[----:B------:R0:W-:Y:S04]  /*2f10*/  STL [R1+0x7b8], R18 ;  /* 0x0007b81201007387 */ /* 0x0001e80000100800 */
[----:B0-----:R-:W2:Y:S01]  /*2f20*/  LDL.LU R18, [R1+0xc] ;  /* 0x00000c0001127983 */ /* 0x001ea20000300800 */
[----:B------:R-:W-:-:S02]  /*2f30*/  IMAD R14, R14, UR7, RZ ;  /* 0x000000070e0e7c24 */ /* 0x000fc4000f8e02ff */
[----:B------:R-:W-:Y:S02]  /*2f40*/  IMAD R11, R11, UR7, RZ ;  /* 0x000000070b0b7c24 */ /* 0x000fe4000f8e02ff */
[----:B---3--:R-:W-:Y:S01]  /*2f50*/  IMAD R4, R28, UR7, RZ ;  /* 0x000000071c047c24 */ /* 0x008fe2000f8e02ff */
[----:B-1----:R-:W-:Y:S01]  /*2f60*/  LEA R2, P4, R14, UR10, 0x1 ;  /* 0x0000000a0e027c11 */ /* 0x002fe2000f8808ff */
[----:B------:R-:W-:Y:S02]  /*2f70*/  IMAD R28, R0, UR7, RZ ;  /* 0x00000007001c7c24 */ /* 0x000fe4000f8e02ff */
[----:B------:R-:W-:Y:S02]  /*2f80*/  IMAD R0, R26, UR7, RZ ;  /* 0x000000071a007c24 */ /* 0x000fe4000f8e02ff */
[----:B------:R-:W3:Y:S01]  /*2f90*/  LDL.LU R26, [R1+0x18] ;  /* 0x00001800011a7983 */ /* 0x000ee20000300800 */
[----:B----4-:R-:W-:-:S03]  /*2fa0*/  IMAD R7, R7, UR7, RZ ;  /* 0x0000000707077c24 */ /* 0x010fc6000f8e02ff */
[----:B------:R0:W-:Y:S01]  /*2fb0*/  STL [R1+0x670], R2 ;  /* 0x0006700201007387 */ /* 0x0001e20000100800 */
[----:B------:R-:W-:Y:S01]  /*2fc0*/  IMAD R6, R6, UR7, RZ ;  /* 0x0000000706067c24 */ /* 0x000fe2000f8e02ff */
[----:B0-----:R-:W-:-:S05]  /*2fd0*/  LEA R2, P3, R11, UR10, 0x1 ;  /* 0x0000000a0b027c11 */ /* 0x001fca000f8608ff */
[----:B------:R0:W-:Y:S01]  /*2fe0*/  STL [R1+0x5f0], R2 ;  /* 0x0005f00201007387 */ /* 0x0001e20000100800 */
[----:B------:R-:W-:Y:S01]  /*2ff0*/  IMAD R3, R3, UR7, RZ ;  /* 0x0000000703037c24 */ /* 0x000fe2000f8e02ff */
[----:B0-----:R-:W-:-:S05]  /*3000*/  LEA R2, P2, R7, UR10, 0x1 ;  /* 0x0000000a07027c11 */ /* 0x001fca000f8408ff */
[----:B------:R0:W-:Y:S02]  /*3010*/  STL [R1+0x538], R2 ;  /* 0x0005380201007387 */ /* 0x0001e40000100800 */
[----:B0-----:R-:W-:-:S05]  /*3020*/  LEA R2, P1, R6, UR10, 0x1 ;  /* 0x0000000a06027c11 */ /* 0x001fca000f8208ff */
[----:B------:R0:W-:Y:S02]  /*3030*/  STL [R1+0x530], R2 ;  /* 0x0005300201007387 */ /* 0x0001e40000100800 */
[----:B0-----:R-:W-:-:S05]  /*3040*/  LEA R2, P0, R3, UR10, 0x1 ;  /* 0x0000000a03027c11 */ /* 0x001fca000f8008ff */
[----:B------:R2:W-:Y:S02]  /*3050*/  STL [R1+0x508], R2 ;  /* 0x0005080201007387 */ /* 0x0005e40000100800 */
[----:B--2---:R-:W-:-:S05]  /*3060*/  LEA R2, P6, R5, UR10, 0x1 ;  /* 0x0000000a05027c11 */ /* 0x004fca000f8c08ff */
[----:B------:R0:W-:Y:S02]  /*3070*/  STL [R1+0x500], R2 ;  /* 0x0005000201007387 */ /* 0x0001e40000100800 */
[----:B0-----:R-:W-:-:S05]  /*3080*/  LEA R2, P5, R18, UR10, 0x1 ;  /* 0x0000000a12027c11 */ /* 0x001fca000f8a08ff */
[----:B------:R0:W-:Y:S02]  /*3090*/  STL [R1+0x4e8], R2 ;  /* 0x0004e80201007387 */ /* 0x0001e40000100800 */
[----:B0-----:R-:W-:Y:S02]  /*30a0*/  LEA.HI.X.SX32 R2, R14, UR11, 0x1, P4 ;  /* 0x0000000b0e027c11 */ /* 0x001fe4000a0f0eff */
[----:B------:R-:W2:Y:S04]  /*30b0*/  LDL.LU R14, [R1+0x14] ;  /* 0x00001400010e7983 */ /* 0x000ea80000300800 */
[----:B------:R2:W-:Y:S01]  /*30c0*/  STL [R1+0x5f4], R2 ;  /* 0x0005f40201007387 */ /* 0x0005e20000100800 */
[----:B------:R-:W-:Y:S02]  /*30d0*/  LEA.HI.X.SX32 R11, R11, UR11, 0x1, P3 ;  /* 0x0000000b0b0b7c11 */ /* 0x000fe400098f0eff */
[----:B--2---:R-:W-:-:S05]  /*30e0*/  LEA R2, P4, R14, UR10, 0x1 ;  /* 0x0000000a0e027c11 */ /* 0x004fca000f8808ff */
[----:B------:R0:W-:Y:S04]  /*30f0*/  STL [R1+0x4e0], R2 ;  /* 0x0004e00201007387 */ /* 0x0001e80000100800 */
[----:B0-----:R-:W2:Y:S04]  /*3100*/  LDL.LU R2, [R1+0x7c0] ;  /* 0x0007c00001027983 */ /* 0x001ea80000300800 */
[----:B------:R3:W-:Y:S02]  /*3110*/  STL [R1+0x53c], R11 ;  /* 0x00053c0b01007387 */ /* 0x0007e40000100800 */
[----:B---3--:R-:W-:-:S05]  /*3120*/  LEA R11, P3, R26, UR10, 0x1 ;  /* 0x0000000a1a0b7c11 */ /* 0x008fca000f8608ff */
[----:B------:R0:W-:Y:S02]  /*3130*/  STL [R1+0x4d8], R11 ;  /* 0x0004d80b01007387 */ /* 0x0001e40000100800 */
[----:B0-----:R-:W-:-:S05]  /*3140*/  LEA.HI.X.SX32 R11, R7, UR11, 0x1, P2 ;  /* 0x0000000b070b7c11 */ /* 0x001fca00090f0eff */
[----:B------:R0:W-:Y:S02]  /*3150*/  STL [R1+0x534], R11 ;  /* 0x0005340b01007387 */ /* 0x0001e40000100800 */
[----:B0-----:R-:W-:Y:S02]  /*3160*/  LEA.HI.X.SX32 R11, R6, UR11, 0x1, P1 ;  /* 0x0000000b060b7c11 */ /* 0x001fe400088f0eff */
[----:B------:R-:W-:Y:S02]  /*3170*/  LEA R6, P1, R4, UR10, 0x1 ;  /* 0x0000000a04067c11 */ /* 0x000fe4000f8208ff */
[----:B--2---:R-:W-:-:S05]  /*3180*/  LEA R7, P2, R2, UR10, 0x1 ;  /* 0x0000000a02077c11 */ /* 0x004fca000f8408ff */
[----:B------:R0:W-:Y:S04]  /*3190*/  STL [R1+0x4d0], R7 ;  /* 0x0004d00701007387 */ /* 0x0001e80000100800 */
[----:B------:R-:W-:Y:S01]  /*31a0*/  STL [R1+0x50c], R11 ;  /* 0x00050c0b01007387 */ /* 0x000fe20000100800 */
[----:B0-----:R-:W-:-:S03]  /*31b0*/  LEA.HI.X.SX32 R7, R3, UR11, 0x1, P0 ;  /* 0x0000000b03077c11 */ /* 0x001fc600080f0eff */
[----:B------:R0:W-:Y:S01]  /*31c0*/  STL [R1+0x4b8], R6 ;  /* 0x0004b80601007387 */ /* 0x0001e20000100800 */
[----:B------:R-:W-:-:S03]  /*31d0*/  LEA R3, P0, R28, UR10, 0x1 ;  /* 0x0000000a1c037c11 */ /* 0x000fc6000f8008ff */
[----:B------:R1:W-:Y:S01]  /*31e0*/  STL [R1+0x504], R7 ;  /* 0x0005040701007387 */ /* 0x0003e20000100800 */
[----:B0-----:R-:W-:-:S03]  /*31f0*/  LEA.HI.X.SX32 R6, R5, UR11, 0x1, P6 ;  /* 0x0000000b05067c11 */ /* 0x001fc6000b0f0eff */
[----:B------:R-:W2:Y:S01]  /*3200*/  LDL.LU R5, [R1+0x7bc] ;  /* 0x0007bc0001057983 */ /* 0x000ea20000300800 */
[----:B-1----:R-:W-:-:S03]  /*3210*/  LEA.HI.X.SX32 R7, R18, UR11, 0x1, P5 ;  /* 0x0000000b12077c11 */ /* 0x002fc6000a8f0eff */
[----:B------:R0:W-:Y:S04]  /*3220*/  STL [R1+0x4b0], R3 ;  /* 0x0004b00301007387 */ /* 0x0001e80000100800 */
[----:B------:R1:W-:Y:S04]  /*3230*/  STL [R1+0x4ec], R6 ;  /* 0x0004ec0601007387 */ /* 0x0003e80000100800 */
[----:B------:R-:W3:Y:S01]  /*3240*/  LDL.LU R18, [R1+0x7b8] ;  /* 0x0007b80001127983 */ /* 0x000ee20000300800 */
[----:B------:R-:W-:Y:S02]  /*3250*/  IMAD R29, R29, UR7, RZ ;  /* 0x000000071d1d7c24 */ /* 0x000fe4000f8e02ff */
[----:B------:R-:W-:-:S03]  /*3260*/  IMAD R17, R17, UR7, RZ ;  /* 0x0000000711117c24 */ /* 0x000fc6000f8e02ff */
[----:B0-----:R-:W-:Y:S01]  /*3270*/  LEA R3, P6, R29, UR10, 0x1 ;  /* 0x0000000a1d037c11 */ /* 0x001fe2000f8c08ff */
[----:B------:R-:W-:Y:S01]  /*3280*/  IMAD R16, R16, UR7, RZ ;  /* 0x0000000710107c24 */ /* 0x000fe2000f8e02ff */
[----:B-1----:R-:W-:-:S03]  /*3290*/  LEA R6, P5, R17, UR10, 0x1 ;  /* 0x0000000a11067c11 */ /* 0x002fc6000f8a08ff */
[----:B------:R0:W-:Y:S04]  /*32a0*/  STL [R1+0x4a8], R3 ;  /* 0x0004a80301007387 */ /* 0x0001e80000100800 */
[----:B------:R1:W-:Y:S01]  /*32b0*/  STL [R1+0x4e4], R7 ;  /* 0x0004e40701007387 */ /* 0x0003e20000100800 */
[----:B0-----:R-:W-:-:S03]  /*32c0*/  LEA.HI.X.SX32 R3, R14, UR11, 0x1, P4 ;  /* 0x0000000b0e037c11 */ /* 0x001fc6000a0f0eff */
[----:B------:R0:W-:Y:S01]  /*32d0*/  STL [R1+0x4a0], R6 ;  /* 0x0004a00601007387 */ /* 0x0001e20000100800 */
[----:B-1----:R-:W-:-:S03]  /*32e0*/  LEA R7, P4, R16, UR10, 0x1 ;  /* 0x0000000a10077c11 */ /* 0x002fc6000f8808ff */
[----:B------:R-:W-:Y:S01]  /*32f0*/  STL [R1+0x4dc], R3 ;  /* 0x0004dc0301007387 */ /* 0x000fe20000100800 */
[----:B0-----:R-:W-:-:S03]  /*3300*/  LEA.HI.X.SX32 R6, R26, UR11, 0x1, P3 ;  /* 0x0000000b1a067c11 */ /* 0x001fc600098f0eff */
[----:B------:R0:W-:Y:S04]  /*3310*/  STL [R1+0x498], R7 ;  /* 0x0004980701007387 */ /* 0x0001e80000100800 */
[----:B------:R1:W-:Y:S01]  /*3320*/  STL [R1+0x4d4], R6 ;  /* 0x0004d40601007387 */ /* 0x0003e20000100800 */
[----:B------:R-:W-:Y:S01]  /*3330*/  IMAD R19, R19, UR7, RZ ;  /* 0x0000000713137c24 */ /* 0x000fe2000f8e02ff */
[----:B0-----:R-:W-:Y:S02]  /*3340*/  LEA.HI.X.SX32 R7, R2, UR11, 0x1, P2 ;  /* 0x0000000b02077c11 */ /* 0x001fe400090f0eff */
[----:B------:R0:W5:Y:S01]  /*3350*/  LDL.LU R2, [R1+0x7b4] ;  /* 0x0007b40001027983 */ /* 0x0001620000300800 */
[----:B-1----:R-:W-:Y:S01]  /*3360*/  LEA.HI.X.SX32 R6, R4, UR11, 0x1, P1 ;  /* 0x0000000b04067c11 */ /* 0x002fe200088f0eff */
[----:B------:R-:W-:-:S02]  /*3370*/  IMAD R20, R20, UR7, RZ ;  /* 0x0000000714147c24 */ /* 0x000fc4000f8e02ff */
[----:B------:R-:W-:Y:S02]  /*3380*/  IMAD R21, R21, UR7, RZ ;  /* 0x0000000715157c24 */ /* 0x000fe4000f8e02ff */
[----:B------:R-:W-:Y:S02]  /*3390*/  IMAD R22, R22, UR7, RZ ;  /* 0x0000000716167c24 */ /* 0x000fe4000f8e02ff */
[----:B------:R-:W-:Y:S02]  /*33a0*/  IMAD R23, R23, UR7, RZ ;  /* 0x0000000717177c24 */ /* 0x000fe4000f8e02ff */
[----:B------:R-:W-:Y:S02]  /*33b0*/  IMAD R24, R24, UR7, RZ ;  /* 0x0000000718187c24 */ /* 0x000fe4000f8e02ff */
[----:B------:R-:W-:Y:S02]  /*33c0*/  IMAD R25, R25, UR7, RZ ;  /* 0x0000000719197c24 */ /* 0x000fe4000f8e02ff */
[----:B------:R-:W-:-:S02]  /*33d0*/  IMAD R27, R27, UR7, RZ ;  /* 0x000000071b1b7c24 */ /* 0x000fc4000f8e02ff */
[----:B------:R-:W-:Y:S02]  /*33e0*/  IMAD R10, R10, UR7, RZ ;  /* 0x000000070a0a7c24 */ /* 0x000fe4000f8e02ff */
[----:B------:R-:W-:Y:S02]  /*33f0*/  IMAD R9, R9, UR7, RZ ;  /* 0x0000000709097c24 */ /* 0x000fe4000f8e02ff */
[----:B------:R-:W-:Y:S01]  /*3400*/  IMAD R8, R8, UR7, RZ ;  /* 0x0000000708087c24 */ /* 0x000fe2000f8e02ff */
[----:B--2---:R-:W-:-:S05]  /*3410*/  LEA R3, P3, R5, UR10, 0x1 ;  /* 0x0000000a05037c11 */ /* 0x004fca000f8608ff */
[----:B------:R3:W-:Y:S04]  /*3420*/  STL [R1+0x490], R3 ;  /* 0x0004900301007387 */ /* 0x0007e80000100800 */
[----:B------:R1:W-:Y:S04]  /*3430*/  STL [R1+0x4bc], R7 ;  /* 0x0004bc0701007387 */ /* 0x0003e80000100800 */
[----:B------:R0:W5:Y:S01]  /*3440*/  LDL.LU R4, [R1+0x7b0] ;  /* 0x0007b00001047983 */ /* 0x0001620000300800 */
[----:B---3--:R-:W-:-:S05]  /*3450*/  LEA R3, P2, R18, UR10, 0x1 ;  /* 0x0000000a12037c11 */ /* 0x008fca000f8408ff */
[----:B------:R2:W-:Y:S01]  /*3460*/  STL [R1+0x488], R3 ;  /* 0x0004880301007387 */ /* 0x0005e20000100800 */
[----:B-1----:R-:W-:-:S03]  /*3470*/  LEA.HI.X.SX32 R7, R28, UR11, 0x1, P0 ;  /* 0x0000000b1c077c11 */ /* 0x002fc600080f0eff */
[----:B------:R1:W-:Y:S04]  /*3480*/  STL [R1+0x4b4], R6 ;  /* 0x0004b40601007387 */ /* 0x0003e80000100800 */
[----:B------:R0:W5:Y:S01]  /*3490*/  LDL.LU R28, [R1+0x7ac] ;  /* 0x0007ac00011c7983 */ /* 0x0001620000300800 */
[----:B--2---:R-:W-:-:S05]  /*34a0*/  LEA R3, P1, R19, UR10, 0x1 ;  /* 0x0000000a13037c11 */ /* 0x004fca000f8208ff */
[----:B------:R2:W-:Y:S01]  /*34b0*/  STL [R1+0x480], R3 ;  /* 0x0004800301007387 */ /* 0x0005e20000100800 */
[----:B-1----:R-:W-:-:S03]  /*34c0*/  LEA.HI.X.SX32 R6, R29, UR11, 0x1, P6 ;  /* 0x0000000b1d067c11 */ /* 0x002fc6000b0f0eff */
[----:B------:R1:W-:Y:S01]  /*34d0*/  STL [R1+0x4ac], R7 ;  /* 0x0004ac0701007387 */ /* 0x0003e20000100800 */
[----:B--2---:R-:W-:Y:S02]  /*34e0*/  LEA R3, P0, R20, UR10, 0x1 ;  /* 0x0000000a14037c11 */ /* 0x004fe4000f8008ff */
[----:B-1----:R-:W-:-:S03]  /*34f0*/  LEA R7, P6, R21, UR10, 0x1 ;  /* 0x0000000a15077c11 */ /* 0x002fc6000f8c08ff */
[----:B------:R1:W-:Y:S04]  /*3500*/  STL [R1+0x448], R3 ;  /* 0x0004480301007387 */ /* 0x0003e80000100800 */
[----:B------:R2:W-:Y:S01]  /*3510*/  STL [R1+0x4a4], R6 ;  /* 0x0004a40601007387 */ /* 0x0005e20000100800 */
[----:B-1----:R-:W-:-:S03]  /*3520*/  LEA.HI.X.SX32 R3, R17, UR11, 0x1, P5 ;  /* 0x0000000b11037c11 */ /* 0x002fc6000a8f0eff */
[----:B------:R1:W-:Y:S01]  /*3530*/  STL [R1+0x440], R7 ;  /* 0x0004400701007387 */ /* 0x0003e20000100800 */
[----:B--2---:R-:W-:-:S03]  /*3540*/  LEA R6, P5, R22, UR10, 0x1 ;  /* 0x0000000a16067c11 */ /* 0x004fc6000f8a08ff */
[----:B------:R2:W-:Y:S04]  /*3550*/  STL [R1+0x49c], R3 ;  /* 0x00049c0301007387 */ /* 0x0005e80000100800 */
[----:B------:R3:W-:Y:S01]  /*3560*/  STL [R1+0x3a8], R6 ;  /* 0x0003a80601007387 */ /* 0x0007e20000100800 */
[----:B-1----:R-:W-:Y:S02]  /*3570*/  LEA.HI.X.SX32 R7, R16, UR11, 0x1, P4 ;  /* 0x0000000b10077c11 */ /* 0x002fe4000a0f0eff */
[----:B--2---:R-:W-:-:S03]  /*3580*/  LEA R3, P4, R23, UR10, 0x1 ;  /* 0x0000000a17037c11 */ /* 0x004fc6000f8808ff */
[----:B------:R-:W-:Y:S01]  /*3590*/  STL [R1+0x494], R7 ;  /* 0x0004940701007387 */ /* 0x000fe20000100800 */
[----:B---3--:R-:W-:Y:S02]  /*35a0*/  LEA.HI.X.SX32 R6, R5, UR11, 0x1, P3 ;  /* 0x0000000b05067c11 */ /* 0x008fe400098f0eff */
[----:B------:R-:W-:Y:S01]  /*35b0*/  LEA R5, P3, R24, UR10, 0x1 ;  /* 0x0000000a18057c11 */ /* 0x000fe2000f8608ff */
[----:B------:R1:W-:Y:S04]  /*35c0*/  STL [R1+0x3a0], R3 ;  /* 0x0003a00301007387 */ /* 0x0003e80000100800 */
[----:B------:R2:W-:Y:S04]  /*35d0*/  STL [R1+0x48c], R6 ;  /* 0x00048c0601007387 */ /* 0x0005e80000100800 */
[----:B------:R3:W-:Y:S01]  /*35e0*/  STL [R1+0x398], R5 ;  /* 0x0003980501007387 */ /* 0x0007e20000100800 */
[----:B-1----:R-:W-:-:S02]  /*35f0*/  LEA.HI.X.SX32 R3, R18, UR11, 0x1, P2 ;  /* 0x0000000b12037c11 */ /* 0x002fc400090f0eff */
[----:B--2---:R-:W-:-:S03]  /*3600*/  LEA R6, P2, R25, UR10, 0x1 ;  /* 0x0000000a19067c11 */ /* 0x004fc6000f8408ff */
[----:B------:R1:W-:Y:S01]  /*3610*/  STL [R1+0x484], R3 ;  /* 0x0004840301007387 */ /* 0x0003e20000100800 */
[----:B---3--:R-:W-:-:S03]  /*3620*/  LEA.HI.X.SX32 R5, R19, UR11, 0x1, P1 ;  /* 0x0000000b13057c11 */ /* 0x008fc600088f0eff */
[----:B------:R2:W-:Y:S04]  /*3630*/  STL [R1+0x390], R6 ;  /* 0x0003900601007387 */ /* 0x0005e80000100800 */
[----:B------:R3:W-:Y:S01]  /*3640*/  STL [R1+0x44c], R5 ;  /* 0x00044c0501007387 */ /* 0x0007e20000100800 */
[----:B-1----:R-:W-:Y:S02]  /*3650*/  LEA R3, P1, R0, UR10, 0x1 ;  /* 0x0000000a00037c11 */ /* 0x002fe4000f8208ff */
[----:B--2---:R-:W-:-:S03]  /*3660*/  LEA.HI.X.SX32 R6, R20, UR11, 0x1, P0 ;  /* 0x0000000b14067c11 */ /* 0x004fc600080f0eff */
[----:B------:R1:W-:Y:S01]  /*3670*/  STL [R1+0x358], R3 ;  /* 0x0003580301007387 */ /* 0x0003e20000100800 */
[----:B---3--:R-:W-:-:S03]  /*3680*/  LEA R5, P0, R27, UR10, 0x1 ;  /* 0x0000000a1b057c11 */ /* 0x008fc6000f8008ff */
[----:B------:R2:W-:Y:S04]  /*3690*/  STL [R1+0x444], R6 ;  /* 0x0004440601007387 */ /* 0x0005e80000100800 */
[----:B------:R3:W-:Y:S01]  /*36a0*/  STL [R1+0x350], R5 ;  /* 0x0003500501007387 */ /* 0x0007e20000100800 */
[----:B-1----:R-:W-:Y:S02]  /*36b0*/  LEA.HI.X.SX32 R3, R21, UR11, 0x1, P6 ;  /* 0x0000000b15037c11 */ /* 0x002fe4000b0f0eff */
        /* <DEDUP_REMOVED lines=9> */
[----:B------:R-:W-:Y:S04]  /*3750*/  STL [R1+0x39c], R6 ;  /* 0x00039c0601007387 */ /* 0x000fe80000100800 */
[----:B------:R2:W-:Y:S01]  /*3760*/  STL [R1], R5 ;  /* 0x0000000501007387 */ /* 0x0005e20000100800 */
[----:B-1----:R-:W-:Y:S02]  /*3770*/  LEA.HI.X.SX32 R3, R24, UR11, 0x1, P3 ;  /* 0x0000000b18037c11 */ /* 0x002fe400098f0eff */
[----:B--2---:R-:W-:-:S03]  /*3780*/  LEA.HI.X.SX32 R5, R25, UR11, 0x1, P2 ;  /* 0x0000000b19057c11 */ /* 0x004fc600090f0eff */
[----:B------:R1:W-:Y:S04]  /*3790*/  STL [R1+0x394], R3 ;  /* 0x0003940301007387 */ /* 0x0003e80000100800 */
[----:B------:R2:W-:Y:S01]  /*37a0*/  STL [R1+0x35c], R5 ;  /* 0x00035c0501007387 */ /* 0x0005e20000100800 */
[----:B-1----:R-:W-:-:S03]  /*37b0*/  LEA.HI.X.SX32 R3, R0, UR11, 0x1, P1 ;  /* 0x0000000b00037c11 */ /* 0x002fc600088f0eff */
[----:B------:R-:W3:Y:S01]  /*37c0*/  LDL.LU R0, [R1+0x7a8] ;  /* 0x0007a80001007983 */ /* 0x000ee20000300800 */
[----:B------:R-:W-:Y:S02]  /*37d0*/  LEA.HI.X.SX32 R6, R27, UR11, 0x1, P0 ;  /* 0x0000000b1b067c11 */ /* 0x000fe400080f0eff */
[----:B--2---:R-:W-:Y:S01]  /*37e0*/  LEA.HI.X.SX32 R5, R10, UR11, 0x1, P6 ;  /* 0x0000000b0a057c11 */ /* 0x004fe2000b0f0eff */
[----:B------:R1:W-:Y:S04]  /*37f0*/  STL [R1+0x354], R3 ;  /* 0x0003540301007387 */ /* 0x0003e80000100800 */
[----:B------:R-:W-:Y:S01]  /*3800*/  STL [R1+0x34c], R6 ;  /* 0x00034c0601007387 */ /* 0x000fe20000100800 */
[----:B-1----:R-:W-:-:S03]  /*3810*/  LEA.HI.X.SX32 R3, R9, UR11, 0x1, P5 ;  /* 0x0000000b09037c11 */ /* 0x002fc6000a8f0eff */
[----:B------:R1:W-:Y:S04]  /*3820*/  STL [R1+0x344], R5 ;  /* 0x0003440501007387 */ /* 0x0003e80000100800 */
[----:B------:R2:W-:Y:S04]  /*3830*/  STL [R1+0x4], R3 ;  /* 0x0000040301007387 */ /* 0x0005e80000100800 */
[----:B------:R0:W-:Y:S01]  /*3840*/  STL [R1+0x640], RZ ;  /* 0x000640ff01007387 */ /* 0x0001e20000100800 */
[----:B-1----:R-:W2:Y:S03]  /*3850*/  LDC R5, c[0x0][0x3ac] ;  /* 0x0000eb00ff057b82 */ /* 0x002ea60000000800 */
        /* <DEDUP_REMOVED lines=207> */
[----:B------:R-:W1:Y:S03]  /*4550*/  S2R R11, SR_TID.X ;  /* 0x00000000000b7919 */ /* 0x000e660000002100 */
        /* <DEDUP_REMOVED lines=29> */
[----:B-1----:R-:W-:-:S03]  /*4730*/  LOP3.LUT R14, R11, 0x1ff, RZ, 0xc0, !PT ;  /* 0x000001ff0b0e7812 */ /* 0x002fc600078ec0ff */
[----:B------:R0:W-:Y:S04]  /*4740*/  STL [R1+0x264], RZ ;  /* 0x000264ff01007387 */ /* 0x0001e80000100800 */
[----:B------:R0:W-:Y:S04]  /*4750*/  STL [R1+0x268], RZ ;  /* 0x000268ff01007387 */ /* 0x0001e80000100800 */
[----:B------:R0:W-:Y:S04]  /*4760*/  STL [R1+0x26c], RZ ;  /* 0x00026cff01007387 */ /* 0x0001e80000100800 */
[----:B------:R0:W-:Y:S01]  /*4770*/  STL [R1+0x240], RZ ;  /* 0x000240ff01007387 */ /* 0x0001e20000100800 */
[----:B------:R-:W-:-:S03]  /*4780*/  LOP3.LUT R7, R11, 0x3f, RZ, 0xc0, !PT ;  /* 0x0000003f0b077812 */ /* 0x000fc600078ec0ff */
[----:B------:R0:W-:Y:S01]  /*4790*/  STL [R1+0x244], RZ ;  /* 0x000244ff01007387 */ /* 0x0001e20000100800 */
[----:B------:R-:W-:-:S03]  /*47a0*/  IMAD.SHL.U32 R6, R14, 0x2, RZ ;  /* 0x000000020e067824 */ /* 0x000fc600078e00ff */
[----:B------:R0:W-:Y:S04]  /*47b0*/  STL [R1+0x248], RZ ;  /* 0x000248ff01007387 */ /* 0x0001e80000100800 */
[----:B------:R0:W-:Y:S04]  /*47c0*/  STL [R1+0x24c], RZ ;  /* 0x00024cff01007387 */ /* 0x0001e80000100800 */
[----:B------:R0:W-:Y:S04]  /*47d0*/  STL [R1+0x220], RZ ;  /* 0x000220ff01007387 */ /* 0x0001e80000100800 */
[----:B------:R0:W-:Y:S01]  /*47e0*/  STL [R1+0x224], RZ ;  /* 0x000224ff01007387 */ /* 0x0001e20000100800 */
[----:B--2---:R-:W-:-:S03]  /*47f0*/  IMAD R3, R7, R5, RZ ;  /* 0x0000000507037224 */ /* 0x004fc600078e02ff */
[----:B------:R0:W-:Y:S01]  /*4800*/  STL [R1+0x228], RZ ;  /* 0x000228ff01007387 */ /* 0x0001e20000100800 */
[----:B------:R-:W-:-:S03]  /*4810*/  LOP3.LUT R3, R6, 0x20, RZ, 0x3c, !PT ;  /* 0x0000002006037812 */ /* 0x000fc600078e3cff */
[----:B------:R0:W-:Y:S01]  /*4820*/  STL [R1+0x22c], RZ ;  /* 0x00022cff01007387 */ /* 0x0001e20000100800 */
[----:B------:R-:W-:-:S03]  /*4830*/  LOP3.LUT R3, R6, 0x50, RZ, 0x3c, !PT ;  /* 0x0000005006037812 */ /* 0x000fc600078e3cff */
[----:B------:R0:W-:Y:S01]  /*4840*/  STL [R1+0x200], RZ ;  /* 0x000200ff01007387 */ /* 0x0001e20000100800 */
[----:B---3--:R-:W-:-:S03]  /*4850*/  LOP3.LUT R3, R0, 0x40, RZ, 0x3c, !PT ;  /* 0x0000004000037812 */ /* 0x008fc600078e3cff */
[----:B------:R0:W-:Y:S04]  /*4860*/  STL [R1+0x204], RZ ;  /* 0x000204ff01007387 */ /* 0x0001e80000100800 */
[----:B------:R0:W-:Y:S04]  /*4870*/  STL [R1+0x208], RZ ;  /* 0x000208ff01007387 */ /* 0x0001e80000100800 */
[----:B------:R0:W-:Y:S04]  /*4880*/  STL [R1+0x20c], RZ ;  /* 0x00020cff01007387 */ /* 0x0001e80000100800 */
[----:B------:R0:W-:Y:S04]  /*4890*/  STL [R1+0x1d0], RZ ;  /* 0x0001d0ff01007387 */ /* 0x0001e80000100800 */
[----:B------:R0:W-:Y:S04]  /*48a0*/  STL [R1+0x1d4], RZ ;  /* 0x0001d4ff01007387 */ /* 0x0001e80000100800 */
[----:B------:R0:W-:Y:S04]  /*48b0*/  STL [R1+0x1d8], RZ ;  /* 0x0001d8ff01007387 */ /* 0x0001e80000100800 */
[----:B------:R0:W-:Y:S04]  /*48c0*/  STL [R1+0x1dc], RZ ;  /* 0x0001dcff01007387 */ /* 0x0001e80000100800 */
[----:B------:R0:W5:Y:S04]  /*48d0*/  LDL.LU R0, [R1+0x7a4] ;  /* 0x0007a40001007983 */ /* 0x0001680000300800 */
[----:B------:R0:W-:Y:S01]  /*48e0*/  STL [R1+0x668], R3 ;  /* 0x0006680301007387 */ /* 0x0001e20000100800 */
[----:B------:R-:W-:Y:S01]  /*48f0*/  IMAD R12, R12, UR7, RZ ;  /* 0x000000070c0c7c24 */ /* 0x000fe2000f8e02ff */
[----:B------:R-:W-:Y:S01]  /*4900*/  LOP3.LUT R29, R11, 0x1c0, RZ, 0xc0, !PT ;  /* 0x000001c00b1d7812 */ /* 0x000fe200078ec0ff */
[----:B------:R-:W-:-:S02]  /*4910*/  IMAD R13, R13, UR7, RZ ;  /* 0x000000070d0d7c24 */ /* 0x000fc4000f8e02ff */
[----:B------:R-:W-:Y:S01]  /*4920*/  IMAD R15, R15, UR7, RZ ;  /* 0x000000070f0f7c24 */ /* 0x000fe2000f8e02ff */
[----:B------:R-:W-:Y:S01]  /*4930*/  USHF.R.S32.HI UR6, URZ, 0x1f, UR4 ;  /* 0x0000001fff067899 */ /* 0x000fe20008011404 */
[----:B------:R-:W-:Y:S02]  /*4940*/  LEA R26, P3, R12, UR10, 0x1 ;  /* 0x0000000a0c1a7c11 */ /* 0x000fe4000f8608ff */
[----:B------:R-:W-:Y:S02]  /*4950*/  LEA R24, P2, R13, UR10, 0x1 ;  /* 0x0000000a0d187c11 */ /* 0x000fe4000f8408ff */
[----:B------:R-:W-:Y:S02]  /*4960*/  LEA R22, P1, R15, UR10, 0x1 ;  /* 0x0000000a0f167c11 */ /* 0x000fe4000f8208ff */
[----:B------:R-:W-:Y:S01]  /*4970*/  SHF.R.U32.HI R29, RZ, 0x2, R29 ;  /* 0x00000002ff1d7819 */ /* 0x000fe2000001161d */
[----:B------:R-:W-:Y:S01]  /*4980*/  ULEA.HI UR6, UR6, UR4, URZ, 0x6 ;  /* 0x0000000406067291 */ /* 0x000fe2000f8f30ff */
[----:B------:R-:W-:-:S02]  /*4990*/  LOP3.LUT R5, R6, 0x10, RZ, 0x3c, !PT ;  /* 0x0000001006057812 */ /* 0x000fc400078e3cff */
[C---:B------:R-:W-:Y:S02]  /*49a0*/  LOP3.LUT R7, R6.reuse, 0x30, RZ, 0x3c, !PT ;  /* 0x0000003006077812 */ /* 0x040fe400078e3cff */
[----:B------:R-:W-:Y:S02]  /*49b0*/  LOP3.LUT R5, R6, 0x40, RZ, 0x3c, !PT ;  /* 0x0000004006057812 */ /* 0x000fe400078e3cff */
[----:B------:R-:W-:Y:S02]  /*49c0*/  LEA.HI.X.SX32 R27, R8, UR11, 0x1, P4 ;  /* 0x0000000b081b7c11 */ /* 0x000fe4000a0f0eff */
[----:B------:R-:W-:Y:S02]  /*49d0*/  LEA.HI.X.SX32 R25, R12, UR11, 0x1, P3 ;  /* 0x0000000b0c197c11 */ /* 0x000fe400098f0eff */
[----:B------:R-:W-:Y:S02]  /*49e0*/  LEA.HI.X.SX32 R23, R13, UR11, 0x1, P2 ;  /* 0x0000000b0d177c11 */ /* 0x000fe400090f0eff */
[----:B------:R-:W-:-:S02]  /*49f0*/  LEA.HI.X.SX32 R21, R15, UR11, 0x1, P1 ;  /* 0x0000000b0f157c11 */ /* 0x000fc400088f0eff */
[C---:B------:R-:W-:Y:S02]  /*4a00*/  LOP3.LUT R29, R6.reuse, R29, RZ, 0x3c, !PT ;  /* 0x0000001d061d7212 */ /* 0x040fe400078e3cff */
[C---:B------:R-:W-:Y:S02]  /*4a10*/  LOP3.LUT R7, R6.reuse, 0x60, RZ, 0x3c, !PT ;  /* 0x0000006006077812 */ /* 0x040fe400078e3cff */
[----:B------:R-:W-:Y:S01]  /*4a20*/  LOP3.LUT R5, R6, 0x70, RZ, 0x3c, !PT ;  /* 0x0000007006057812 */ /* 0x000fe200078e3cff */
[----:B0-----:R-:W-:-:S12]  /*4a30*/  USHF.R.S32.HI UR6, URZ, 0x6, UR6 ;  /* 0x00000006ff067899 */ /* 0x001fd80008011406 */
.L_x_2:
[----:B------:R-:W0:Y:S01]  /*4a40*/  LDC R5, c[0x0][0x3a8] ;  /* 0x0000ea00ff057b82 */ /* 0x000e220000000800 */
[C---:B-----5:R-:W-:Y:S01]  /*4a50*/  ISETP.GT.AND P0, PT, R0.reuse, 0x2, PT ;  /* 0x000000020000780c */ /* 0x060fe20003f04270 */
[----:B------:R-:W-:Y:S01]  /*4a60*/  IMAD.MOV.U32 R3, RZ, RZ, R2 ;  /* 0x000000ffff037224 */ /* 0x000fe200078e0002 */
[----:B------:R-:W-:Y:S01]  /*4a70*/  PRMT R6, RZ, 0x7610, R6 ;  /* 0x00007610ff067816 */ /* 0x000fe20000000006 */
[----:B------:R-:W-:Y:S01]  /*4a80*/  IMAD.MOV.U32 R2, RZ, RZ, R4 ;  /* 0x000000ffff027224 */ /* 0x000fe200078e0004 */
[----:B------:R-:W-:Y:S01]  /*4a90*/  STL [R1+0x1968], R19 ;  /* 0x0019681301007387 */ /* 0x000fe20000100800 */
[C---:B------:R-:W-:Y:S02]  /*4aa0*/  ISETP.GT.AND P1, PT, R0.reuse, 0x3, PT ;  /* 0x000000030000780c */ /* 0x040fe40003f24270 */
[----:B------:R-:W1:Y:S01]  /*4ab0*/  LDC R8, c[0x0][0x3a8] ;  /* 0x0000ea00ff087b82 */ /* 0x000e620000000800 */
[----:B------:R-:W-:Y:S01]  /*4ac0*/  STL [R1+0x1964], R20 ;  /* 0x0019641401007387 */ /* 0x000fe20000100800 */
[----:B------:R-:W-:-:S03]  /*4ad0*/  ISETP.GT.AND P2, PT, R0, 0x4, PT ;  /* 0x000000040000780c */ /* 0x000fc60003f44270 */
[----:B------:R-:W-:Y:S03]  /*4ae0*/  STL [R1+0x1950], R17 ;  /* 0x0019501101007387 */ /* 0x000fe60000100800 */
[----:B------:R-:W2:Y:S01]  /*4af0*/  LDC R10, c[0x0][0x3a8] ;  /* 0x0000ea00ff0a7b82 */ /* 0x000ea20000000800 */
[----:B------:R-:W-:Y:S04]  /*4b00*/  STL [R1+0x195c], R17 ;  /* 0x00195c1101007387 */ /* 0x000fe80000100800 */
[----:B------:R-:W-:Y:S01]  /*4b10*/  STL [R1+0x1930], R16 ;  /* 0x0019301001007387 */ /* 0x000fe20000100800 */
[----:B0-----:R-:W-:-:S03]  /*4b20*/  IMAD.SHL.U32 R5, R5, 0x2, RZ ;  /* 0x0000000205057824 */ /* 0x001fc600078e00ff */
[----:B------:R-:W-:Y:S01]  /*4b30*/  STL [R1+0x1940], R16 ;  /* 0x0019401001007387 */ /* 0x000fe20000100800 */
[C---:B------:R-:W-:Y:S01]  /*4b40*/  ISETP.GT.AND P3, PT, R0.reuse, 0x6, PT ;  /* 0x000000060000780c */ /* 0x040fe20003f64270 */
[----:B------:R-:W0:Y:S01]  /*4b50*/  LDC R12, c[0x0][0x3a8] ;  /* 0x0000ea00ff0c7b82 */ /* 0x000e220000000800 */
[----:B------:R-:W-:Y:S01]  /*4b60*/  IMAD.WIDE R4, R5, 0x2, R2 ;  /* 0x0000000205047825 */ /* 0x000fe200078e0202 */
[----:B------:R-:W-:Y:S04]  /*4b70*/  STL [R1+0x1954], R16 ;  /* 0x0019541001007387 */ /* 0x000fe80000100800 */
[----:B------:R-:W3:Y:S04]  /*4b80*/  @P0 LDG.E.U16 R6, desc[UR8][R4.64] ;  /* 0x0000000804060981 */ /* 0x000ee8000c1e1500 */
[----:B------:R-:W-:Y:S04]  /*4b90*/  STL [R1+0x1960], R16 ;  /* 0x0019601001007387 */ /* 0x000fe80000100800 */
[----:B------:R-:W-:Y:S04]  /*4ba0*/  STL [R1+0x192c], R18 ;  /* 0x00192c1201007387 */ /* 0x000fe80000100800 */
[----:B------:R-:W-:Y:S04]  /*4bb0*/  STL [R1+0x1944], R18 ;  /* 0x0019441201007387 */ /* 0x000fe80000100800 */
[----:B------:R-:W-:Y:S04]  /*4bc0*/  STL [R1+0x1958], R18 ;  /* 0x0019581201007387 */ /* 0x000fe80000100800 */
[----:B------:R4:W-:Y:S04]  /*4bd0*/  STL [R1+0x196c], R18 ;  /* 0x00196c1201007387 */ /* 0x0009e80000100800 */
[----:B------:R-:W-:Y:S04]  /*4be0*/  STL [R1+0x1928], R14 ;  /* 0x0019280e01007387 */ /* 0x000fe80000100800 */
        /* <DEDUP_REMOVED lines=35> */
[----:B------:R-:W-:Y:S01]  /*4e20*/  STL [R1+0x18bc], R28 ;  /* 0x0018bc1c01007387 */ /* 0x000fe20000100800 */
[----:B------:R-:W-:Y:S01]  /*4e30*/  ISETP.GT.AND P0, PT, R0, 0x5, PT ;  /* 0x000000050000780c */ /* 0x000fe20003f04270 */
[----:B-1----:R-:W-:Y:S01]  /*4e40*/  IMAD R8, R8, 0x5, RZ ;  /* 0x0000000508087824 */ /* 0x002fe200078e02ff */
[----:B----4-:R-:W-:Y:S01]  /*4e50*/  PRMT R18, RZ, 0x7610, R18 ;  /* 0x00007610ff127816 */ /* 0x010fe20000000012 */
[----:B--2---:R-:W-:Y:S01]  /*4e60*/  IMAD R10, R10, 0x6, RZ ;  /* 0x000000060a0a7824 */ /* 0x004fe200078e02ff */
[----:B------:R-:W-:Y:S01]  /*4e70*/  PRMT R19, RZ, 0x7610, R19 ;  /* 0x00007610ff137816 */ /* 0x000fe20000000013 */
[----:B------:R-:W-:Y:S01]  /*4e80*/  IMAD.WIDE R8, R8, 0x2, R2 ;  /* 0x0000000208087825 */ /* 0x000fe200078e0202 */
[----:B------:R-:W-:-:S02]  /*4e90*/  PRMT R20, RZ, 0x7610, R20 ;  /* 0x00007610ff147816 */ /* 0x000fc40000000014 */
[----:B------:R-:W-:Y:S01]  /*4ea0*/  PRMT R16, RZ, 0x7610, R16 ;  /* 0x00007610ff107816 */ /* 0x000fe20000000010 */
[----:B------:R-:W-:-:S04]  /*4eb0*/  IMAD.WIDE R10, R10, 0x2, R2 ;  /* 0x000000020a0a7825 */ /* 0x000fc800078e0202 */
[----:B------:R1:W2:Y:S04]  /*4ec0*/  @P0 LDG.E.U16 R20, desc[UR8][R8.64] ;  /* 0x0000000808140981 */ /* 0x0002a8000c1e1500 */
[----:B------:R4:W2:Y:S01]  /*4ed0*/  @P3 LDG.E.U16 R16, desc[UR8][R10.64] ;  /* 0x000000080a103981 */ /* 0x0008a2000c1e1500 */
[----:B------:R-:W-:Y:S01]  /*4ee0*/  ISETP.GT.AND P4, PT, R0, 0x7, PT ;  /* 0x000000070000780c */ /* 0x000fe20003f84270 */
[----:B0-----:R-:W-:Y:S02]  /*4ef0*/  IMAD R12, R12, 0x7, RZ ;  /* 0x000000070c0c7824 */ /* 0x001fe400078e02ff */
[----:B---3--:R0:W-:Y:S01]  /*4f00*/  STL [R1+0xb8], R6 ;  /* 0x0000b80601007387 */ /* 0x0081e20000100800 */
[----:B------:R-:W-:Y:S01]  /*4f10*/  PRMT R17, RZ, 0x7610, R17 ;  /* 0x00007610ff117816 */ /* 0x000fe20000000011 */
[----:B-1----:R-:W1:Y:S08]  /*4f20*/  LDC R8, c[0x0][0x3a8] ;  /* 0x0000ea00ff087b82 */ /* 0x002e700000000800 */
[----:B0-----:R-:W0:Y:S08]  /*4f30*/  LDC R6, c[0x0][0x3a8] ;  /* 0x0000ea00ff067b82 */ /* 0x001e300000000800 */
[----:B----4-:R-:W3:Y:S01]  /*4f40*/  LDC R11, c[0x0][0x3a8] ;  /* 0x0000ea00ff0b7b82 */ /* 0x010ee20000000800 */
[----:B0-----:R-:W-:-:S04]  /*4f50*/  IMAD R6, R6, 0x3, RZ ;  /* 0x0000000306067824 */ /* 0x001fc800078e02ff */
[----:B------:R-:W-:-:S03]  /*4f60*/  IMAD.WIDE R4, R6, 0x2, R2 ;  /* 0x0000000206047825 */ /* 0x000fc600078e0202 */
[----:B------:R-:W0:Y:S02]  /*4f70*/  LDC R6, c[0x0][0x3a8] ;  /* 0x0000ea00ff067b82 */ /* 0x000e240000000800 */
[----:B------:R4:W2:Y:S01]  /*4f80*/  @P1 LDG.E.U16 R18, desc[UR8][R4.64] ;  /* 0x0000000804121981 */ /* 0x0008a2000c1e1500 */
[----:B------:R-:W-:-:S05]  /*4f90*/  IMAD.WIDE R12, R12, 0x2, R2 ;  /* 0x000000020c0c7825 */ /* 0x000fca00078e0202 */
[----:B------:R0:W3:Y:S01]  /*4fa0*/  @P4 LDG.E.U16 R17, desc[UR8][R12.64] ;  /* 0x000000080c114981 */ /* 0x0000e2000c1e1500 */
[----:B----4-:R-:W4:Y:S01]  /*4fb0*/  LDC R5, c[0x0][0x3a8] ;  /* 0x0000ea00ff057b82 */ /* 0x010f220000000800 */
[C---:B------:R-:W-:Y:S02]  /*4fc0*/  ISETP.GT.AND P0, PT, R0.reuse, 0x8, PT ;  /* 0x000000080000780c */ /* 0x040fe40003f04270 */
[----:B------:R-:W-:Y:S01]  /*4fd0*/  ISETP.GT.AND P3, PT, R0, 0xb, PT ;  /* 0x0000000b0000780c */ /* 0x000fe20003f64270 */
[----:B-1----:R-:W-:Y:S02]  /*4fe0*/  IMAD R8, R8, 0xa, RZ ;  /* 0x0000000a08087824 */ /* 0x002fe400078e02ff */
[----:B0-----:R-:W-:Y:S02]  /*4ff0*/  IMAD.SHL.U32 R6, R6, 0x4, RZ ;  /* 0x0000000406067824 */ /* 0x001fe400078e00ff */
[----:B------:R-:W0:Y:S02]  /*5000*/  LDC R13, c[0x0][0x3a8] ;  /* 0x0000ea00ff0d7b82 */ /* 0x000e240000000800 */
[----:B------:R-:W-:-:S05]  /*5010*/  IMAD.WIDE R6, R6, 0x2, R2 ;  /* 0x0000000206067825 */ /* 0x000fca00078e0202 */
[----:B------:R1:W3:Y:S04]  /*5020*/  @P2 LDG.E.U16 R19, desc[UR8][R6.64] ;  /* 0x0000000806132981 */ /* 0x0002e8000c1e1500 */
[----:B--2---:R2:W-:Y:S01]  /*5030*/  STL [R1+0xd0], R18 ;  /* 0x0000d01201007387 */ /* 0x0045e20000100800 */
[----:B----4-:R-:W-:Y:S01]  /*5040*/  IMAD.SHL.U32 R5, R5, 0x8, RZ ;  /* 0x0000000805057824 */ /* 0x010fe200078e00ff */
[----:B-1----:R-:W1:Y:S02]  /*5050*/  LDC R6, c[0x0][0x3a8] ;  /* 0x0000ea00ff067b82 */ /* 0x002e640000000800 */
[----:B--2---:R-:W2:Y:S04]  /*5060*/  LDL.LU R18, [R1+0x196c] ;  /* 0x00196c0001127983 */ /* 0x004ea80000300800 */
[----:B---3--:R3:W-:Y:S04]  /*5070*/  STL [R1+0x340], R19 ;  /* 0x0003401301007387 */ /* 0x0087e80000100800 */
[----:B---3--:R-:W3:Y:S04]  /*5080*/  LDL.LU R19, [R1+0x1968] ;  /* 0x0019680001137983 */ /* 0x008ee80000300800 */
[----:B------:R4:W-:Y:S04]  /*5090*/  STL [R1+0xdc], R20 ;  /* 0x0000dc1401007387 */ /* 0x0009e80000100800 */
[----:B----4-:R-:W4:Y:S04]  /*50a0*/  LDL.LU R20, [R1+0x1964] ;  /* 0x0019640001147983 */ /* 0x010f280000300800 */
[----:B------:R0:W-:Y:S04]  /*50b0*/  STL [R1+0xd8], R16 ;  /* 0x0000d81001007387 */ /* 0x0001e80000100800 */
[----:B0-----:R-:W4:Y:S01]  /*50c0*/  LDL.LU R16, [R1+0x1960] ;  /* 0x0019600001107983 */ /* 0x001f220000300800 */
[----:B------:R-:W-:Y:S01]  /*50d0*/  ISETP.GT.AND P2, PT, R0, 0xa, PT ;  /* 0x0000000a0000780c */ /* 0x000fe20003f44270 */
[----:B------:R-:W-:-:S02]  /*50e0*/  IMAD R11, R11, 0xb, RZ ;  /* 0x0000000b0b0b7824 */ /* 0x000fc400078e02ff */
[----:B------:R-:W-:-:S04]  /*50f0*/  IMAD.WIDE R4, R5, 0x2, R2 ;  /* 0x0000000205047825 */ /* 0x000fc800078e0202 */
[----:B------:R-:W-:-:S04]  /*5100*/  IMAD.WIDE R8, R8, 0x2, R2 ;  /* 0x0000000208087825 */ /* 0x000fc800078e0202 */
[----:B------:R-:W-:Y:S01]  /*5110*/  IMAD.WIDE R10, R11, 0x2, R2 ;  /* 0x000000020b0a7825 */ /* 0x000fe200078e0202 */
[----:B--2---:R-:W-:-:S06]  /*5120*/  PRMT R18, RZ, 0x7610, R18 ;  /* 0x00007610ff127816 */ /* 0x004fcc0000000012 */
[----:B------:R0:W2:Y:S01]  /*5130*/  @P2 LDG.E.U16 R18, desc[UR8][R8.64] ;  /* 0x0000000808122981 */ /* 0x0000a2000c1e1500 */
[----:B---3--:R-:W-:Y:S02]  /*5140*/  PRMT R19, RZ, 0x7610, R19 ;  /* 0x00007610ff137816 */ /* 0x008fe40000000013 */
[----:B----4-:R-:W-:-:S04]  /*5150*/  PRMT R16, RZ, 0x7610, R16 ;  /* 0x00007610ff107816 */ /* 0x010fc80000000010 */
[----:B------:R3:W4:Y:S01]  /*5160*/  @P0 LDG.E.U16 R19, desc[UR8][R4.64] ;  /* 0x0000000804130981 */ /* 0x000722000c1e1500 */
[----:B------:R-:W-:Y:S01]  /*5170*/  ISETP.GT.AND P1, PT, R0, 0x9, PT ;  /* 0x000000090000780c */ /* 0x000fe20003f24270 */
[----:B-1----:R-:W-:Y:S01]  /*5180*/  IMAD R6, R6, 0x9, RZ ;  /* 0x0000000906067824 */ /* 0x002fe200078e02ff */
[----:B------:R-:W-:Y:S01]  /*5190*/  ISETP.GT.AND P4, PT, R0, 0xc, PT ;  /* 0x0000000c0000780c */ /* 0x000fe20003f84270 */
[----:B------:R1:W-:Y:S01]  /*51a0*/  STL [R1+0xd4], R17 ;  /* 0x0000d41101007387 */ /* 0x0003e20000100800 */
[----:B------:R-:W-:Y:S01]  /*51b0*/  PRMT R20, RZ, 0x7610, R20 ;  /* 0x00007610ff147816 */ /* 0x000fe20000000014 */
[----:B------:R-:W-:Y:S01]  /*51c0*/  IMAD R13, R13, 0xc, RZ ;  /* 0x0000000c0d0d7824 */ /* 0x000fe200078e02ff */
[----:B0-----:R-:W0:Y:S01]  /*51d0*/  LDC R8, c[0x0][0x3a8] ;  /* 0x0000ea00ff087b82 */ /* 0x001e220000000800 */
[----:B------:R3:W2:Y:S04]  /*51e0*/  @P3 LDG.E.U16 R16, desc[UR8][R10.64] ;  /* 0x000000080a103981 */ /* 0x0006a8000c1e1500 */
[----:B-1----:R-:W2:Y:S01]  /*51f0*/  LDL.LU R17, [R1+0x195c] ;  /* 0x00195c0001117983 */ /* 0x002ea20000300800 */
[----:B------:R-:W-:-:S02]  /*5200*/  IMAD.WIDE R6, R6, 0x2, R2 ;  /* 0x0000000206067825 */ /* 0x000fc400078e0202 */
[----:B---3--:R-:W1:Y:S02]  /*5210*/  LDC R5, c[0x0][0x3a8] ;  /* 0x0000ea00ff057b82 */ /* 0x008e640000000800 */
[----:B------:R-:W-:Y:S01]  /*5220*/  IMAD.WIDE R12, R13, 0x2, R2 ;  /* 0x000000020d0c7825 */ /* 0x000fe200078e0202 */
[----:B------:R3:W2:Y:S01]  /*5230*/  @P1 LDG.E.U16 R20, desc[UR8][R6.64] ;  /* 0x0000000806141981 */ /* 0x0006a2000c1e1500 */
[C---:B------:R-:W-:Y:S02]  /*5240*/  ISETP.GT.AND P0, PT, R0.reuse, 0xd, PT ;  /* 0x0000000d0000780c */ /* 0x040fe40003f04270 */
[----:B------:R-:W-:Y:S02]  /*5250*/  ISETP.GT.AND P2, PT, R0, 0xf, PT ;  /* 0x0000000f0000780c */ /* 0x000fe40003f44270 */
[----:B------:R-:W0:Y:S08]  /*5260*/  LDC R11, c[0x0][0x3a8] ;  /* 0x0000ea00ff0b7b82 */ /* 0x000e300000000800 */
[----:B---3--:R-:W3:Y:S01]  /*5270*/  LDC R6, c[0x0][0x3a8] ;  /* 0x0000ea00ff067b82 */ /* 0x008ee20000000800 */
[----:B----4-:R-:W-:Y:S04]  /*5280*/  STL [R1+0x18a4], R19 ;  /* 0x0018a41301007387 */ /* 0x010fe80000100800 */
[----:B--2---:R2:W-:Y:S04]  /*5290*/  STL [R1+0xa4], R18 ;  /* 0x0000a41201007387 */ /* 0x0045e80000100800 */
[----:B--2---:R-:W2:Y:S04]  /*52a0*/  LDL.LU R18, [R1+0x1958] ;  /* 0x0019580001127983 */ /* 0x004ea80000300800 */
[----:B------:R4:W-:Y:S04]  /*52b0*/  STL [R1+0xc8], R16 ;  /* 0x0000c81001007387 */ /* 0x0009e80000100800 */
[----:B----4-:R-:W4:Y:S01]  /*52c0*/  LDL.LU R16, [R1+0x1954] ;  /* 0x0019540001107983 */ /* 0x010f220000300800 */
[----:B------:R-:W-:-:S06]  /*52d0*/  PRMT R17, RZ, 0x7610, R17 ;  /* 0x00007610ff117816 */ /* 0x000fcc0000000011 */
[----:B------:R0:W4:Y:S02]  /*52e0*/  @P4 LDG.E.U16 R17, desc[UR8][R12.64] ;  /* 0x000000080c114981 */ /* 0x000124000c1e1500 */
[----:B0-----:R-:W0:Y:S01]  /*52f0*/  LDC R13, c[0x0][0x3a8] ;  /* 0x0000ea00ff0d7b82 */ /* 0x001e220000000800 */
[C---:B------:R-:W-:Y:S01]  /*5300*/  ISETP.GT.AND P1, PT, R0.reuse, 0xe, PT ;  /* 0x0000000e0000780c */ /* 0x040fe20003f24270 */
[----:B-1----:R-:W-:Y:S01]  /*5310*/  IMAD R5, R5, 0xd, RZ ;  /* 0x0000000d05057824 */ /* 0x002fe200078e02ff */
[----:B------:R-:W-:Y:S01]  /*5320*/  ISETP.GT.AND P4, PT, R0, 0x11, PT ;  /* 0x000000110000780c */ /* 0x000fe20003f84270 */
[----:B---3--:R-:W-:Y:S01]  /*5330*/  IMAD R6, R6, 0xe, RZ ;  /* 0x0000000e06067824 */ /* 0x008fe200078e02ff */
[----:B------:R-:W-:Y:S01]  /*5340*/  PRMT R15, RZ, 0x7610, R15 ;  /* 0x00007610ff0f7816 */ /* 0x000fe2000000000f */
[----:B------:R-:W-:Y:S01]  /*5350*/  IMAD.WIDE R4, R5, 0x2, R2 ;  /* 0x0000000205047825 */ /* 0x000fe200078e0202 */
[----:B------:R-:W-:-:S03]  /*5360*/  PRMT R14, RZ, 0x7610, R14 ;  /* 0x00007610ff0e7816 */ /* 0x000fc6000000000e */
[----:B------:R-:W-:Y:S01]  /*5370*/  IMAD R8, R8, 0xf, RZ ;  /* 0x0000000f08087824 */ /* 0x000fe200078e02ff */
[----:B------:R1:W3:Y:S01]  /*5380*/  @P0 LDG.E.U16 R15, desc[UR8][R4.64] ;  /* 0x00000008040f0981 */ /* 0x0002e2000c1e1500 */
[----:B------:R-:W-:-:S04]  /*5390*/  IMAD.WIDE R6, R6, 0x2, R2 ;  /* 0x0000000206067825 */ /* 0x000fc800078e0202 */
[----:B------:R-:W-:Y:S01]  /*53a0*/  IMAD.WIDE R8, R8, 0x2, R2 ;  /* 0x0000000208087825 */ /* 0x000fe200078e0202 */
[----:B------:R0:W3:Y:S01]  /*53b0*/  @P1 LDG.E.U16 R14, desc[UR8][R6.64] ;  /* 0x00000008060e1981 */ /* 0x0000e2000c1e1500 */
[----:B------:R-:W-:Y:S02]  /*53c0*/  ISETP.GT.AND P3, PT, R0, 0x10, PT ;  /* 0x000000100000780c */ /* 0x000fe40003f64270 */
[----:B------:R-:W-:Y:S01]  /*53d0*/  IMAD.SHL.U32 R11, R11, 0x10, RZ ;  /* 0x000000100b0b7824 */ /* 0x000fe200078e00ff */
[----:B-1----:R-:W1:Y:S01]  /*53e0*/  LDC R5, c[0x0][0x3a8] ;  /* 0x0000ea00ff057b82 */ /* 0x002e620000000800 */
[----:B0-----:R-:W-:-:S04]  /*53f0*/  IMAD R13, R13, 0x11, RZ ;  /* 0x000000110d0d7824 */ /* 0x001fc800078e02ff */
[----:B------:R-:W-:-:S03]  /*5400*/  IMAD.WIDE R12, R13, 0x2, R2 ;  /* 0x000000020d0c7825 */ /* 0x000fc600078e0202 */
[----:B------:R-:W0:Y:S01]  /*5410*/  LDC R6, c[0x0][0x3a8] ;  /* 0x0000ea00ff067b82 */ /* 0x000e220000000800 */
[----:B--2---:R-:W-:-:S06]  /*5420*/  PRMT R18, RZ, 0x7610, R18 ;  /* 0x00007610ff127816 */ /* 0x004fcc0000000012 */
[----:B------:R2:W3:Y:S01]  /*5430*/  @P2 LDG.E.U16 R18, desc[UR8][R8.64] ;  /* 0x0000000808122981 */ /* 0x0004e2000c1e1500 */
[----:B----4-:R-:W-:-:S03]  /*5440*/  PRMT R16, RZ, 0x7610, R16 ;  /* 0x00007610ff107816 */ /* 0x010fc60000000010 */
[----:B------:R4:W-:Y:S01]  /*5450*/  STL [R1+0xcc], R17 ;  /* 0x0000cc1101007387 */ /* 0x0009e20000100800 */
[----:B------:R-:W-:Y:S01]  /*5460*/  IMAD.WIDE R10, R11, 0x2, R2 ;  /* 0x000000020b0a7825 */ /* 0x000fe200078e0202 */
[----:B--2---:R-:W2:Y:S02]  /*5470*/  LDC R8, c[0x0][0x3a8] ;  /* 0x0000ea00ff087b82 */ /* 0x004ea40000000800 */
[----:B------:R0:W2:Y:S04]  /*5480*/  @P4 LDG.E.U16 R16, desc[UR8][R12.64] ;  /* 0x000000080c104981 */ /* 0x0000a8000c1e1500 */
[----:B----4-:R-:W4:Y:S01]  /*5490*/  LDL.LU R17, [R1+0x1950] ;  /* 0x0019500001117983 */ /* 0x010f220000300800 */
[C---:B------:R-:W-:Y:S02]  /*54a0*/  ISETP.GT.AND P0, PT, R0.reuse, 0x12, PT ;  /* 0x000000120000780c */ /* 0x040fe40003f04270 */
[C---:B------:R-:W-:Y:S01]  /*54b0*/  ISETP.GT.AND P1, PT, R0.reuse, 0x13, PT ;  /* 0x000000130000780c */ /* 0x040fe20003f24270 */
[----:B-1----:R-:W-:Y:S01]  /*54c0*/  IMAD R5, R5, 0x12, RZ ;  /* 0x0000001205057824 */ /* 0x002fe200078e02ff */
[----:B------:R-:W-:Y:S01]  /*54d0*/  ISETP.GT.AND P2, PT, R0, 0x14, PT ;  /* 0x000000140000780c */ /* 0x000fe20003f44270 */
[----:B0-----:R-:W-:Y:S01]  /*54e0*/  IMAD R6, R6, 0x13, RZ ;  /* 0x0000001306067824 */ /* 0x001fe200078e02ff */
[----:B------:R-:W-:Y:S01]  /*54f0*/  PRMT R22, RZ, 0x7610, R22 ;  /* 0x00007610ff167816 */ /* 0x000fe20000000016 */
[----:B------:R-:W0:Y:S01]  /*5500*/  LDC R13, c[0x0][0x3a8] ;  /* 0x0000ea00ff0d7b82 */ /* 0x000e220000000800 */
[----:B---3--:R1:W-:Y:S04]  /*5510*/  STL [R1+0xc4], R15 ;  /* 0x0000c40f01007387 */ /* 0x0083e80000100800 */
[----:B-1----:R-:W3:Y:S04]  /*5520*/  LDL.LU R15, [R1+0x194c] ;  /* 0x00194c00010f7983 */ /* 0x002ee80000300800 */
[----:B------:R1:W-:Y:S04]  /*5530*/  STL [R1+0xc0], R14 ;  /* 0x0000c00e01007387 */ /* 0x0003e80000100800 */
[----:B-1----:R-:W3:Y:S04]  /*5540*/  LDL.LU R14, [R1+0x1948] ;  /* 0x00194800010e7983 */ /* 0x002ee80000300800 */
[----:B------:R1:W-:Y:S04]  /*5550*/  STL [R1+0xbc], R18 ;  /* 0x0000bc1201007387 */ /* 0x0003e80000100800 */
[----:B-1----:R-:W3:Y:S04]  /*5560*/  LDL.LU R18, [R1+0x1944] ;  /* 0x0019440001127983 */ /* 0x002ee80000300800 */
[----:B--2---:R1:W-:Y:S04]  /*5570*/  STL [R1+0x78], R16 ;  /* 0x0000781001007387 */ /* 0x0043e80000100800 */
[----:B-1----:R-:W2:Y:S01]  /*5580*/  LDL.LU R16, [R1+0x1940] ;  /* 0x0019400001107983 */ /* 0x002ea20000300800 */
[----:B----4-:R-:W-:-:S06]  /*5590*/  PRMT R17, RZ, 0x7610, R17 ;  /* 0x00007610ff117816 */ /* 0x010fcc0000000011 */
[----:B------:R1:W4:Y:S02]  /*55a0*/  @P3 LDG.E.U16 R17, desc[UR8][R10.64] ;  /* 0x000000080a113981 */ /* 0x000324000c1e1500 */
[----:B-1----:R-:W1:Y:S01]  /*55b0*/  LDC R11, c[0x0][0x3a8] ;  /* 0x0000ea00ff0b7b82 */ /* 0x002e620000000800 */
[----:B------:R-:W-:Y:S01]  /*55c0*/  ISETP.GT.AND P3, PT, R0, 0x15, PT ;  /* 0x000000150000780c */ /* 0x000fe20003f64270 */
[----:B------:R-:W-:Y:S01]  /*55d0*/  IMAD.WIDE R4, R5, 0x2, R2 ;  /* 0x0000000205047825 */ /* 0x000fe200078e0202 */
[----:B---3--:R-:W-:-:S03]  /*55e0*/  PRMT R15, RZ, 0x7610, R15 ;  /* 0x00007610ff0f7816 */ /* 0x008fc6000000000f */
[----:B------:R-:W-:Y:S01]  /*55f0*/  IMAD R8, R8, 0x14, RZ ;  /* 0x0000001408087824 */ /* 0x000fe200078e02ff */
[----:B------:R3:W4:Y:S01]  /*5600*/  @P0 LDG.E.U16 R22, desc[UR8][R4.64] ;  /* 0x0000000804160981 */ /* 0x000722000c1e1500 */
[----:B------:R-:W-:-:S04]  /*5610*/  IMAD.WIDE R6, R6, 0x2, R2 ;  /* 0x0000000206067825 */ /* 0x000fc800078e0202 */
[----:B------:R-:W-:Y:S01]  /*5620*/  IMAD.WIDE R8, R8, 0x2, R2 ;  /* 0x0000000208087825 */ /* 0x000fe200078e0202 */
[----:B------:R1:W4:Y:S01]  /*5630*/  @P1 LDG.E.U16 R15, desc[UR8][R6.64] ;  /* 0x00000008060f1981 */ /* 0x000322000c1e1500 */
[----:B------:R-:W-:Y:S02]  /*5640*/  PRMT R14, RZ, 0x7610, R14 ;  /* 0x00007610ff0e7816 */ /* 0x000fe4000000000e */
[----:B------:R-:W-:Y:S01]  /*5650*/  ISETP.GT.AND P4, PT, R0, 0x16, PT ;  /* 0x000000160000780c */ /* 0x000fe20003f84270 */
[----:B0-----:R-:W-:Y:S01]  /*5660*/  IMAD R13, R13, 0x16, RZ ;  /* 0x000000160d0d7824 */ /* 0x001fe200078e02ff */
[----:B---3--:R-:W0:Y:S02]  /*5670*/  LDC R5, c[0x0][0x3a8] ;  /* 0x0000ea00ff057b82 */ /* 0x008e240000000800 */
[----:B------:R3:W4:Y:S01]  /*5680*/  @P2 LDG.E.U16 R14, desc[UR8][R8.64] ;  /* 0x00000008080e2981 */ /* 0x000722000c1e1500 */
[----:B-1----:R-:W-:-:S05]  /*5690*/  IMAD R11, R11, 0x15, RZ ;  /* 0x000000150b0b7824 */ /* 0x002fca00078e02ff */
[----:B------:R-:W1:Y:S01]  /*56a0*/  LDC R6, c[0x0][0x3a8] ;  /* 0x0000ea00ff067b82 */ /* 0x000e620000000800 */
[----:B------:R-:W-:Y:S01]  /*56b0*/  IMAD.WIDE R10, R11, 0x2, R2 ;  /* 0x000000020b0a7825 */ /* 0x000fe200078e0202 */
[----:B--2---:R-:W-:Y:S01]  /*56c0*/  PRMT R16, RZ, 0x7610, R16 ;  /* 0x00007610ff107816 */ /* 0x004fe20000000010 */
[----:B----4-:R2:W-:Y:S01]  /*56d0*/  STL [R1+0x88], R22 ;  /* 0x0000881601007387 */ /* 0x0105e20000100800 */
[----:B------:R-:W-:Y:S01]  /*56e0*/  PRMT R18, RZ, 0x7610, R18 ;  /* 0x00007610ff127816 */ /* 0x000fe20000000012 */
[----:B------:R-:W-:Y:S01]  /*56f0*/  IMAD.WIDE R12, R13, 0x2, R2 ;  /* 0x000000020d0c7825 */ /* 0x000fe200078e0202 */
[C---:B------:R-:W-:Y:S02]  /*5700*/  ISETP.GT.AND P1, PT, R0.reuse, 0x17, PT ;  /* 0x000000170000780c */ /* 0x040fe40003f24270 */
[----:B------:R4:W4:Y:S01]  /*5710*/  @P3 LDG.E.U16 R16, desc[UR8][R10.64] ;  /* 0x000000080a103981 */ /* 0x000922000c1e1500 */
[----:B---3--:R-:W3:Y:S03]  /*5720*/  LDC R8, c[0x0][0x3a8] ;  /* 0x0000ea00ff087b82 */ /* 0x008ee60000000800 */
[----:B------:R0:W3:Y:S04]  /*5730*/  @P4 LDG.E.U16 R18, desc[UR8][R12.64] ;  /* 0x000000080c124981 */ /* 0x0000e8000c1e1500 */
[----:B--2---:R-:W2:Y:S01]  /*5740*/  LDL.LU R22, [R1+0x193c] ;  /* 0x00193c0001167983 */ /* 0x004ea20000300800 */
[----:B----4-:R-:W4:Y:S03]  /*5750*/  LDC R10, c[0x0][0x3a8] ;  /* 0x0000ea00ff0a7b82 */ /* 0x010f260000000800 */
[----:B------:R1:W-:Y:S01]  /*5760*/  STL [R1+0xb4], R15 ;  /* 0x0000b40f01007387 */ /* 0x0003e20000100800 */
[----:B------:R-:W-:Y:S01]  /*5770*/  ISETP.GT.AND P2, PT, R0, 0x18, PT ;  /* 0x000000180000780c */ /* 0x000fe20003f44270 */
[----:B0-----:R-:W-:-:S02]  /*5780*/  IMAD R5, R5, 0x17, RZ ;  /* 0x0000001705057824 */ /* 0x001fc400078e02ff */
[----:B-1----:R-:W-:Y:S01]  /*5790*/  IMAD R6, R6, 0x18, RZ ;  /* 0x0000001806067824 */ /* 0x002fe200078e02ff */
[C---:B------:R-:W-:Y:S01]  /*57a0*/  ISETP.GT.AND P3, PT, R0.reuse, 0x19, PT ;  /* 0x000000190000780c */ /* 0x040fe20003f64270 */
[----:B------:R-:W0:Y:S01]  /*57b0*/  LDC R13, c[0x0][0x3a8] ;  /* 0x0000ea00ff0d7b82 */ /* 0x000e220000000800 */
[----:B------:R-:W3:Y:S04]  /*57c0*/  LDL.LU R15, [R1+0x1938] ;  /* 0x00193800010f7983 */ /* 0x000ee80000300800 */
[----:B------:R1:W-:Y:S04]  /*57d0*/  STL [R1+0xb0], R14 ;  /* 0x0000b00e01007387 */ /* 0x0003e80000100800 */
[----:B-1----:R-:W3:Y:S04]  /*57e0*/  LDL.LU R14, [R1+0x1934] ;  /* 0x00193400010e7983 */ /* 0x002ee80000300800 */
[----:B------:R1:W-:Y:S04]  /*57f0*/  STL [R1+0xac], R16 ;  /* 0x0000ac1001007387 */ /* 0x0003e80000100800 */
[----:B-1----:R-:W3:Y:S01]  /*5800*/  LDL.LU R16, [R1+0x1930] ;  /* 0x0019300001107983 */ /* 0x002ee20000300800 */
[----:B------:R-:W-:Y:S01]  /*5810*/  ISETP.GT.AND P4, PT, R0, 0x1a, PT ;  /* 0x0000001a0000780c */ /* 0x000fe20003f84270 */
[----:B----4-:R-:W-:-:S02]  /*5820*/  IMAD R10, R10, 0x1a, RZ ;  /* 0x0000001a0a0a7824 */ /* 0x010fc400078e02ff */
[----:B------:R-:W-:Y:S01]  /*5830*/  IMAD.WIDE R4, R5, 0x2, R2 ;  /* 0x0000000205047825 */ /* 0x000fe200078e0202 */
[----:B--2---:R-:W-:-:S03]  /*5840*/  PRMT R22, RZ, 0x7610, R22 ;  /* 0x00007610ff167816 */ /* 0x004fc60000000016 */
[----:B------:R-:W-:-:S04]  /*5850*/  IMAD.WIDE R6, R6, 0x2, R2 ;  /* 0x0000000206067825 */ /* 0x000fc800078e0202 */
[----:B------:R-:W-:-:S05]  /*5860*/  IMAD.WIDE R10, R10, 0x2, R2 ;  /* 0x000000020a0a7825 */ /* 0x000fca00078e0202 */
[----:B------:R1:W2:Y:S01]  /*5870*/  @P4 LDG.E.U16 R22, desc[UR8][R10.64] ;  /* 0x000000080a164981 */ /* 0x0002a2000c1e1500 */
[----:B---3--:R-:W-:-:S03]  /*5880*/  PRMT R14, RZ, 0x7610, R14 ;  /* 0x00007610ff0e7816 */ /* 0x008fc6000000000e */
[----:B------:R3:W-:Y:S01]  /*5890*/  STL [R1+0xa8], R18 ;  /* 0x0000a81201007387 */ /* 0x0007e20000100800 */
[----:B------:R-:W-:Y:S01]  /*58a0*/  IMAD R8, R8, 0x19, RZ ;  /* 0x0000001908087824 */ /* 0x000fe200078e02ff */
[----:B-1----:R-:W1:Y:S02]  /*58b0*/  LDC R10, c[0x0][0x3a8] ;  /* 0x0000ea00ff0a7b82 */ /* 0x002e640000000800 */
[----:B------:R4:W2:Y:S04]  /*58c0*/  @P1 LDG.E.U16 R14, desc[UR8][R4.64] ;  /* 0x00000008040e1981 */ /* 0x0008a8000c1e1500 */
[----:B---3--:R-:W3:Y:S01]  /*58d0*/  LDL.LU R18, [R1+0x192c] ;  /* 0x00192c0001127983 */ /* 0x008ee20000300800 */
[----:B------:R-:W-:Y:S01]  /*58e0*/  PRMT R16, RZ, 0x7610, R16 ;  /* 0x00007610ff107816 */ /* 0x000fe20000000010 */
[----:B------:R-:W-:Y:S01]  /*58f0*/  IMAD.WIDE R8, R8, 0x2, R2 ;  /* 0x0000000208087825 */ /* 0x000fe200078e0202 */
[----:B----4-:R-:W4:Y:S04]  /*5900*/  LDC R5, c[0x0][0x3a8] ;  /* 0x0000ea00ff057b82 */ /* 0x010f280000000800 */
[----:B------:R0:W3:Y:S04]  /*5910*/  @P2 LDG.E.U16 R16, desc[UR8][R6.64] ;  /* 0x0000000806102981 */ /* 0x0000e8000c1e1500 */
[----:B0-----:R-:W0:Y:S01]  /*5920*/  LDC R6, c[0x0][0x3a8] ;  /* 0x0000ea00ff067b82 */ /* 0x001e220000000800 */
[----:B--2---:R2:W-:Y:S04]  /*5930*/  STL [R1+0xa0], R14 ;  /* 0x0000a00e01007387 */ /* 0x0045e80000100800 */
[----:B--2---:R-:W2:Y:S04]  /*5940*/  LDL.LU R14, [R1+0x1928] ;  /* 0x00192800010e7983 */ /* 0x004ea80000300800 */
[----:B---3--:R-:W-:Y:S04]  /*5950*/  STL.64 [R1+0x18b0], R16 ;  /* 0x0018b01001007387 */ /* 0x008fe80000100a00 */
[----:B------:R3:W-:Y:S04]  /*5960*/  STL [R1+0x80], R22 ;  /* 0x0000801601007387 */ /* 0x0007e80000100800 */
[----:B---3--:R-:W3:Y:S01]  /*5970*/  LDL.LU R22, [R1+0x1924] ;  /* 0x0019240001167983 */ /* 0x008ee20000300800 */
[----:B------:R-:W-:-:S06]  /*5980*/  PRMT R18, RZ, 0x7610, R18 ;  /* 0x00007610ff127816 */ /* 0x000fcc0000000012 */
[----:B------:R0:W3:Y:S02]  /*5990*/  @P3 LDG.E.U16 R18, desc[UR8][R8.64] ;  /* 0x0000000808123981 */ /* 0x0000e4000c1e1500 */
[----:B0-----:R-:W0:Y:S01]  /*59a0*/  LDC R8, c[0x0][0x3a8] ;  /* 0x0000ea00ff087b82 */ /* 0x001e220000000800 */
[C---:B------:R-:W-:Y:S02]  /*59b0*/  ISETP.GT.AND P5, PT, R0.reuse, 0x1b, PT ;  /* 0x0000001b0000780c */ /* 0x040fe40003fa4270 */
[C---:B------:R-:W-:Y:S01]  /*59c0*/  ISETP.GT.AND P1, PT, R0.reuse, 0x1c, PT ;  /* 0x0000001c0000780c */ /* 0x040fe20003f24270 */
[----:B------:R-:W-:Y:S01]  /*59d0*/  IMAD R13, R13, 0x1b, RZ ;  /* 0x0000001b0d0d7824 */ /* 0x000fe200078e02ff */
[C---:B------:R-:W-:Y:S01]  /*59e0*/  ISETP.GT.AND P2, PT, R0.reuse, 0x1d, PT ;  /* 0x0000001d0000780c */ /* 0x040fe20003f44270 */
[----:B----4-:R-:W-:Y:S01]  /*59f0*/  IMAD R5, R5, 0x1c, RZ ;  /* 0x0000001c05057824 */ /* 0x010fe200078e02ff */
[----:B------:R-:W-:Y:S01]  /*5a00*/  ISETP.GT.AND P3, PT, R0, 0x1e, PT ;  /* 0x0000001e0000780c */ /* 0x000fe20003f64270 */
[----:B------:R-:W-:Y:S01]  /*5a10*/  IMAD.WIDE R12, R13, 0x2, R2 ;  /* 0x000000020d0c7825 */ /* 0x000fe200078e0202 */
[----:B------:R-:W-:-:S02]  /*5a20*/  PRMT R15, RZ, 0x7610, R15 ;  /* 0x00007610ff0f7816 */ /* 0x000fc4000000000f */
[----:B------:R-:W-:Y:S01]  /*5a30*/  ISETP.GT.AND P4, PT, R0, 0x1f, PT ;  /* 0x0000001f0000780c */ /* 0x000fe20003f84270 */
[----:B------:R-:W-:Y:S01]  /*5a40*/  IMAD R6, R6, 0x1d, RZ ;  /* 0x0000001d06067824 */ /* 0x000fe200078e02ff */
[----:B------:R-:W-:Y:S01]  /*5a50*/  PRMT R23, RZ, 0x7610, R23 ;  /* 0x00007610ff177816 */ /* 0x000fe20000000017 */
[----:B------:R-:W-:Y:S01]  /*5a60*/  IMAD.WIDE R4, R5, 0x2, R2 ;  /* 0x0000000205047825 */ /* 0x000fe200078e0202 */
[----:B------:R-:W-:Y:S01]  /*5a70*/  PRMT R21, RZ, 0x7610, R21 ;  /* 0x00007610ff157816 */ /* 0x000fe20000000015 */
[----:B------:R4:W3:Y:S01]  /*5a80*/  @P5 LDG.E.U16 R15, desc[UR8][R12.64] ;  /* 0x000000080c0f5981 */ /* 0x0008e2000c1e1500 */
[----:B------:R-:W-:Y:S01]  /*5a90*/  PRMT R24, RZ, 0x7610, R24 ;  /* 0x00007610ff187816 */ /* 0x000fe20000000018 */
[----:B-1----:R-:W-:Y:S02]  /*5aa0*/  IMAD R10, R10, 0x1f, RZ ;  /* 0x0000001f0a0a7824 */ /* 0x002fe400078e02ff */
[--C-:B------:R-:W-:Y:S01]  /*5ab0*/  IMAD.WIDE R6, R6, 0x2, R2.reuse ;  /* 0x0000000206067825 */ /* 0x100fe200078e0202 */
[----:B------:R-:W3:Y:S03]  /*5ac0*/  @P1 LDG.E.U16 R23, desc[UR8][R4.64] ;  /* 0x0000000804171981 */ /* 0x000ee6000c1e1500 */
[----:B0-----:R-:W-:Y:S01]  /*5ad0*/  IMAD R8, R8, 0x1e, RZ ;  /* 0x0000001e08087824 */ /* 0x001fe200078e02ff */
[----:B------:R0:W3:Y:S01]  /*5ae0*/  @P2 LDG.E.U16 R21, desc[UR8][R6.64] ;  /* 0x0000000806152981 */ /* 0x0000e2000c1e1500 */
[--C-:B------:R-:W-:Y:S01]  /*5af0*/  IMAD.WIDE R10, R10, 0x2, R2.reuse ;  /* 0x000000020a0a7825 */ /* 0x100fe200078e0202 */
[----:B----4-:R-:W1:Y:S03]  /*5b00*/  LDC R13, c[0x0][0x3a8] ;  /* 0x0000ea00ff0d7b82 */ /* 0x010e660000000800 */
[----:B------:R-:W-:-:S05]  /*5b10*/  IMAD.WIDE R8, R8, 0x2, R2 ;  /* 0x0000000208087825 */ /* 0x000fca00078e0202 */
[----:B------:R4:W3:Y:S01]  /*5b20*/  @P3 LDG.E.U16 R24, desc[UR8][R8.64] ;  /* 0x0000000808183981 */ /* 0x0008e2000c1e1500 */
[----:B0-----:R-:W0:Y:S01]  /*5b30*/  LDC R7, c[0x0][0x3a8] ;  /* 0x0000ea00ff077b82 */ /* 0x001e220000000800 */
[----:B------:R-:W-:Y:S02]  /*5b40*/  ISETP.GT.AND P0, PT, R0, RZ, PT ;  /* 0x000000ff0000720c */ /* 0x000fe40003f04270 */
[----:B--2---:R-:W-:-:S05]  /*5b50*/  PRMT R14, RZ, 0x7610, R14 ;  /* 0x00007610ff0e7816 */ /* 0x004fca000000000e */
[----:B------:R-:W2:Y:S01]  /*5b60*/  LDC R5, c[0x0][0x3a8] ;  /* 0x0000ea00ff057b82 */ /* 0x000ea20000000800 */
[----:B---3--:R-:W-:-:S07]  /*5b70*/  PRMT R22, RZ, 0x7610, R22 ;  /* 0x00007610ff167816 */ /* 0x008fce0000000016 */
[----:B----4-:R-:W3:Y:S01]  /*5b80*/  LDC R9, c[0x0][0x3a8] ;  /* 0x0000ea00ff097b82 */ /* 0x010ee20000000800 */
[----:B------:R4:W-:Y:S04]  /*5b90*/  STL [R1+0x9c], R15 ;  /* 0x00009c0f01007387 */ /* 0x0009e80000100800 */
[----:B------:R-:W2:Y:S01]  /*5ba0*/  @P4 LDG.E.U16 R22, desc[UR8][R10.64] ;  /* 0x000000080a164981 */ /* 0x000ea2000c1e1500 */
[C---:B------:R-:W-:Y:S02]  /*5bb0*/  ISETP.GT.AND P1, PT, R0.reuse, 0x22, PT ;  /* 0x000000220000780c */ /* 0x040fe40003f24270 */
[----:B------:R-:W-:Y:S01]  /*5bc0*/  ISETP.GT.AND P2, PT, R0, 0x23, PT ;  /* 0x000000230000780c */ /* 0x000fe20003f44270 */
[----:B0-----:R-:W-:Y:S01]  /*5bd0*/  IMAD R7, R7, 0x22, RZ ;  /* 0x0000002207077824 */ /* 0x001fe200078e02ff */
[----:B------:R-:W3:Y:S04]  /*5be0*/  @P0 LDG.E.U16 R14, desc[UR8][R2.64] ;  /* 0x00000008020e0981 */ /* 0x000ee8000c1e1500 */
[----:B----4-:R-:W4:Y:S04]  /*5bf0*/  LDL.LU R15, [R1+0x1920] ;  /* 0x00192000010f7983 */ /* 0x010f280000300800 */
[----:B------:R0:W-:Y:S04]  /*5c00*/  STL [R1+0x98], R23 ;  /* 0x0000981701007387 */ /* 0x0001e80000100800 */
[----:B0-----:R-:W4:Y:S04]  /*5c10*/  LDL.LU R23, [R1+0x191c] ;  /* 0x00191c0001177983 */ /* 0x001f280000300800 */
[----:B------:R0:W-:Y:S04]  /*5c20*/  STL [R1+0x94], R21 ;  /* 0x0000941501007387 */ /* 0x0001e80000100800 */
[----:B0-----:R-:W4:Y:S04]  /*5c30*/  LDL.LU R21, [R1+0x1918] ;  /* 0x0019180001157983 */ /* 0x001f280000300800 */
[----:B------:R0:W-:Y:S04]  /*5c40*/  STL [R1+0x90], R24 ;  /* 0x0000901801007387 */ /* 0x0001e80000100800 */
[----:B0-----:R-:W4:Y:S04]  /*5c50*/  LDL.LU R24, [R1+0x1914] ;  /* 0x0019140001187983 */ /* 0x001f280000300800 */
[----:B--2---:R0:W-:Y:S04]  /*5c60*/  STL [R1+0x8c], R22 ;  /* 0x00008c1601007387 */ /* 0x0041e80000100800 */
[----:B0-----:R-:W2:Y:S01]  /*5c70*/  LDL.LU R22, [R1+0x1910] ;  /* 0x0019100001167983 */ /* 0x001ea20000300800 */
[----:B---3--:R-:W-:-:S02]  /*5c80*/  IMAD R9, R9, 0x23, RZ ;  /* 0x0000002309097824 */ /* 0x008fc400078e02ff */
[----:B------:R-:W-:-:S04]  /*5c90*/  IMAD.WIDE R6, R7, 0x2, R2 ;  /* 0x0000000207067825 */ /* 0x000fc800078e0202 */
[----:B------:R-:W-:Y:S01]  /*5ca0*/  IMAD.WIDE R8, R9, 0x2, R2 ;  /* 0x0000000209087825 */ /* 0x000fe200078e0202 */
[----:B----4-:R-:W-:-:S06]  /*5cb0*/  PRMT R21, RZ, 0x7610, R21 ;  /* 0x00007610ff157816 */ /* 0x010fcc0000000015 */
[----:B------:R0:W3:Y:S01]  /*5cc0*/  @P1 LDG.E.U16 R21, desc[UR8][R6.64] ;  /* 0x0000000806151981 */ /* 0x0000e2000c1e1500 */
[----:B------:R-:W-:Y:S01]  /*5cd0*/  ISETP.GT.AND P0, PT, R0, 0x20, PT ;  /* 0x000000200000780c */ /* 0x000fe20003f04270 */
[----:B-1----:R-:W-:Y:S01]  /*5ce0*/  IMAD.SHL.U32 R13, R13, 0x20, RZ ;  /* 0x000000200d0d7824 */ /* 0x002fe200078e00ff */
[----:B------:R-:W-:-:S03]  /*5cf0*/  PRMT R15, RZ, 0x7610, R15 ;  /* 0x00007610ff0f7816 */ /* 0x000fc6000000000f */
[----:B------:R-:W-:-:S04]  /*5d00*/  IMAD.WIDE R12, R13, 0x2, R2 ;  /* 0x000000020d0c7825 */ /* 0x000fc800078e0202 */
[----:B------:R-:W-:Y:S01]  /*5d10*/  IMAD R5, R5, 0x21, RZ ;  /* 0x0000002105057824 */ /* 0x000fe200078e02ff */
[C---:B------:R-:W-:Y:S01]  /*5d20*/  ISETP.GT.AND P3, PT, R0.reuse, 0x24, PT ;  /* 0x000000240000780c */ /* 0x040fe20003f64270 */
[----:B0-----:R-:W0:Y:S02]  /*5d30*/  LDC R7, c[0x0][0x3a8] ;  /* 0x0000ea00ff077b82 */ /* 0x001e240000000800 */
[----:B------:R1:W4:Y:S01]  /*5d40*/  @P0 LDG.E.U16 R15, desc[UR8][R12.64] ;  /* 0x000000080c0f0981 */ /* 0x000322000c1e1500 */
[----:B------:R-:W-:Y:S01]  /*5d50*/  ISETP.GT.AND P0, PT, R0, 0x21, PT ;  /* 0x000000210000780c */ /* 0x000fe20003f04270 */
[----:B------:R-:W-:Y:S01]  /*5d60*/  IMAD.WIDE R4, R5, 0x2, R2 ;  /* 0x0000000205047825 */ /* 0x000fe200078e0202 */
[----:B-1----:R-:W-:-:S11]  /*5d70*/  PRMT R13, RZ, 0x7610, R13 ;  /* 0x00007610ff0d7816 */ /* 0x002fd6000000000d */
[----:B------:R1:W4:Y:S02]  /*5d80*/  @P0 LDG.E.U16 R13, desc[UR8][R4.64] ;  /* 0x00000008040d0981 */ /* 0x000324000c1e1500 */
[----:B-1----:R-:W1:Y:S01]  /*5d90*/  LDC R5, c[0x0][0x3a8] ;  /* 0x0000ea00ff057b82 */ /* 0x002e620000000800 */
[----:B--2---:R-:W-:-:S06]  /*5da0*/  PRMT R22, RZ, 0x7610, R22 ;  /* 0x00007610ff167816 */ /* 0x004fcc0000000016 */
[----:B------:R-:W2:Y:S01]  /*5db0*/  @P2 LDG.E.U16 R22, desc[UR8][R8.64] ;  /* 0x0000000808162981 */ /* 0x000ea2000c1e1500 */
[----:B-1----:R-:W-:Y:S01]  /*5dc0*/  IMAD R5, R5, 0x24, RZ ;  /* 0x0000002405057824 */ /* 0x002fe200078e02ff */
[----:B------:R-:W-:-:S03]  /*5dd0*/  PRMT R10, RZ, 0x7610, R10 ;  /* 0x00007610ff0a7816 */ /* 0x000fc6000000000a */
[----:B------:R-:W-:-:S05]  /*5de0*/  IMAD.WIDE R4, R5, 0x2, R2 ;  /* 0x0000000205047825 */ /* 0x000fca00078e0202 */
[----:B------:R1:W4:Y:S02]  /*5df0*/  @P3 LDG.E.U16 R10, desc[UR8][R4.64] ;  /* 0x00000008040a3981 */ /* 0x000324000c1e1500 */
[----:B-1----:R-:W1:Y:S02]  /*5e00*/  LDC R5, c[0x0][0x3a8] ;  /* 0x0000ea00ff057b82 */ /* 0x002e640000000800 */
[----:B---3--:R3:W-:Y:S04]  /*5e10*/  STL [R1+0x70], R21 ;  /* 0x0000701501007387 */ /* 0x0087e80000100800 */
[----:B---3--:R-:W3:Y:S01]  /*5e20*/  LDL.LU R21, [R1+0x190c] ;  /* 0x00190c0001157983 */ /* 0x008ee20000300800 */
[----:B------:R-:W-:Y:S02]  /*5e30*/  ISETP.GT.AND P1, PT, R0, 0x30, PT ;  /* 0x000000300000780c */ /* 0x000fe40003f24270 */
[----:B------:R-:W-:Y:S01]  /*5e40*/  PRMT R8, RZ, 0x7610, R8 ;  /* 0x00007610ff087816 */ /* 0x000fe20000000008 */
[----:B-1----:R-:W-:-:S04]  /*5e50*/  IMAD R5, R5, 0x30, RZ ;  /* 0x0000003005057824 */ /* 0x002fc800078e02ff */
[----:B------:R-:W-:-:S06]  /*5e60*/  IMAD.WIDE R4, R5, 0x2, R2 ;  /* 0x0000000205047825 */ /* 0x000fcc00078e0202 */
[----:B------:R1:W3:Y:S01]  /*5e70*/  @P1 LDG.E.U16 R8, desc[UR8][R4.64] ;  /* 0x0000000804081981 */ /* 0x0002e2000c1e1500 */
[C---:B------:R-:W-:Y:S01]  /*5e80*/  ISETP.GT.AND P4, PT, R0.reuse, 0x28, PT ;  /* 0x000000280000780c */ /* 0x040fe20003f84270 */
[----:B-1----:R-:W1:Y:S02]  /*5e90*/  LDC R5, c[0x0][0x3a8] ;  /* 0x0000ea00ff057b82 */ /* 0x002e640000000800 */
[----:B--2---:R2:W-:Y:S04]  /*5ea0*/  STL [R1+0x84], R22 ;  /* 0x0000841601007387 */ /* 0x0045e80000100800 */
[----:B--2---:R-:W2:Y:S04]  /*5eb0*/  LDL.LU R22, [R1+0x1908] ;  /* 0x0019080001167983 */ /* 0x004ea80000300800 */
[----:B----4-:R4:W-:Y:S02]  /*5ec0*/  STL [R1+0x7c], R10 ;  /* 0x00007c0a01007387 */ /* 0x0109e40000100800 */
[----:B----4-:R-:W4:Y:S01]  /*5ed0*/  LDC R10, c[0x0][0x3a8] ;  /* 0x0000ea00ff0a7b82 */ /* 0x010f220000000800 */
[----:B0-----:R-:W-:Y:S01]  /*5ee0*/  IMAD R7, R7, 0x28, RZ ;  /* 0x0000002807077824 */ /* 0x001fe200078e02ff */
[----:B------:R-:W-:-:S02]  /*5ef0*/  ISETP.GT.AND P0, PT, R0, 0x1, PT ;  /* 0x000000010000780c */ /* 0x000fc40003f04270 */
[----:B------:R-:W-:Y:S01]  /*5f00*/  PRMT R9, RZ, 0x7610, R9 ;  /* 0x00007610ff097816 */ /* 0x000fe20000000009 */
[----:B------:R-:W-:Y:S01]  /*5f10*/  IMAD.WIDE R6, R7, 0x2, R2 ;  /* 0x0000000207067825 */ /* 0x000fe200078e0202 */
[----:B------:R-:W-:Y:S02]  /*5f20*/  ISETP.GT.AND P2, PT, R0, 0x38, PT ;  /* 0x000000380000780c */ /* 0x000fe40003f44270 */
[----:B------:R-:W-:Y:S02]  /*5f30*/  PRMT R11, RZ, 0x7610, R11 ;  /* 0x00007610ff0b7816 */ /* 0x000fe4000000000b */
[----:B------:R4:W3:Y:S01]  /*5f40*/  @P4 LDG.E.U16 R9, desc[UR8][R6.64] ;  /* 0x0000000806094981 */ /* 0x0008e2000c1e1500 */
[----:B-1----:R-:W-:-:S04]  /*5f50*/  IMAD R5, R5, 0x38, RZ ;  /* 0x0000003805057824 */ /* 0x002fc800078e02ff */
[----:B------:R-:W-:-:S04]  /*5f60*/  IMAD.WIDE R4, R5, 0x2, R2 ;  /* 0x0000000205047825 */ /* 0x000fc800078e0202 */
[----:B----4-:R-:W-:-:S05]  /*5f70*/  IMAD.WIDE R6, R10, 0x2, R2 ;  /* 0x000000020a067825 */ /* 0x010fca00078e0202 */
[----:B------:R0:W4:Y:S02]  /*5f80*/  @P0 LDG.E.U16 R11, desc[UR8][R6.64] ;  /* 0x00000008060b0981 */ /* 0x000124000c1e1500 */
[----:B0-----:R-:W-:-:S06]  /*5f90*/  PRMT R6, RZ, 0x7610, R6 ;  /* 0x00007610ff067816 */ /* 0x001fcc0000000006 */
[----:B------:R0:W3:Y:S02]  /*5fa0*/  @P2 LDG.E.U16 R6, desc[UR8][R4.64] ;  /* 0x0000000804062981 */ /* 0x0000e4000c1e1500 */
[----:B0-----:R-:W0:Y:S01]  /*5fb0*/  LDC R5, c[0x0][0x3a8] ;  /* 0x0000ea00ff057b82 */ /* 0x001e220000000800 */
[----:B------:R-:W-:Y:S01]  /*5fc0*/  ISETP.GT.AND P0, PT, R0, 0x25, PT ;  /* 0x000000250000780c */ /* 0x000fe20003f04270 */
[----:B0-----:R-:W-:-:S04]  /*5fd0*/  IMAD R5, R5, 0x25, RZ ;  /* 0x0000002505057824 */ /* 0x001fc800078e02ff */
[----:B------:R-:W-:Y:S01]  /*5fe0*/  IMAD.WIDE R4, R5, 0x2, R2 ;  /* 0x0000000205047825 */ /* 0x000fe200078e0202 */
[----:B--2---:R-:W-:-:S07]  /*5ff0*/  PRMT R22, RZ, 0x7610, R22 ;  /* 0x00007610ff167816 */ /* 0x004fce0000000016 */
[----:B------:R0:W2:Y:S02]  /*6000*/  @P0 LDG.E.U16 R22, desc[UR8][R4.64] ;  /* 0x0000000804160981 */ /* 0x0000a4000c1e1500 */
[----:B0-----:R-:W0:Y:S02]  /*6010*/  LDC R5, c[0x0][0x3a8] ;  /* 0x0000ea00ff057b82 */ /* 0x001e240000000800 */
[----:B--2---:R1:W-:Y:S04]  /*6020*/  STL [R1+0x74], R22 ;  /* 0x0000741601007387 */ /* 0x0043e80000100800 */
[----:B-1----:R-:W2:Y:S01]  /*6030*/  LDL.LU R22, [R1+0x1904] ;  /* 0x0019040001167983 */ /* 0x002ea20000300800 */
        /* <DEDUP_REMOVED lines=13> */
[----:B0-----:R-:W0:Y:S01]  /*6110*/  LDC R5, c[0x0][0x3a8] ;  /* 0x0000ea00ff057b82 */ /* 0x001e220000000800 */
[----:B------:R-:W-:Y:S02]  /*6120*/  ISETP.GT.AND P1, PT, R0, 0x29, PT ;  /* 0x000000290000780c */ /* 0x000fe40003f24270 */
[----:B------:R-:W-:Y:S01]  /*6130*/  PRMT R12, RZ, 0x7610, R12 ;  /* 0x00007610ff0c7816 */ /* 0x000fe2000000000c */
[----:B0-----:R-:W-:Y:S01]  /*6140*/  IMAD R5, R5, 0x29, RZ ;  /* 0x0000002905057824 */ /* 0x001fe200078e02ff */
[----:B--2---:R0:W-:Y:S04]  /*6150*/  STL [R1+0x68], R22 ;  /* 0x0000681601007387 */ /* 0x0041e80000100800 */
[----:B0-----:R-:W2:Y:S01]  /*6160*/  LDL.LU R22, [R1+0x18fc] ;  /* 0x0018fc0001167983 */ /* 0x001ea20000300800 */
[----:B------:R-:W-:-:S05]  /*6170*/  IMAD.WIDE R4, R5, 0x2, R2 ;  /* 0x0000000205047825 */ /* 0x000fca00078e0202 */
        /* <DEDUP_REMOVED lines=26> */
[----:B0-----:R-:W-:-:S04]  /*6320*/  IMAD R5, R5, 0x31, RZ ;  /* 0x0000003105057824 */ /* 0x001fc800078e02ff */
[----:B------:R-:W-:-:S06]  /*6330*/  IMAD.WIDE R4, R5, 0x2, R2 ;  /* 0x0000000205047825 */ /* 0x000fcc00078e0202 */
[----:B------:R0:W3:Y:S02]  /*6340*/  @P1 LDG.E.U16 R7, desc[UR8][R4.64] ;  /* 0x0000000804071981 */ /* 0x0000e4000c1e1500 */
[----:B0-----:R-:W0:Y:S02]  /*6350*/  LDC R5, c[0x0][0x3a8] ;  /* 0x0000ea00ff057b82 */ /* 0x001e240000000800 */
[----:B--2---:R1:W-:Y:S04]  /*6360*/  STL [R1+0x60], R22 ;  /* 0x0000601601007387 */ /* 0x0043e80000100800 */
[----:B-1----:R-:W2:Y:S01]  /*6370*/  LDL.LU R22, [R1+0x18f0] ;  /* 0x0018f00001167983 */ /* 0x002ea20000300800 */
[----:B------:R-:W-:Y:S01]  /*6380*/  ISETP.GT.AND P2, PT, R0, 0x39, PT ;  /* 0x000000390000780c */ /* 0x000fe20003f44270 */
[----:B0-----:R-:W-:Y:S01]  /*6390*/  IMAD R5, R5, 0x39, RZ ;  /* 0x0000003905057824 */ /* 0x001fe200078e02ff */
[----:B------:R-:W-:-:S03]  /*63a0*/  PRMT R10, RZ, 0x7610, R10 ;  /* 0x00007610ff0a7816 */ /* 0x000fc6000000000a */
[----:B------:R-:W-:-:S08]  /*63b0*/  IMAD.WIDE R4, R5, 0x2, R2 ;  /* 0x0000000205047825 */ /* 0x000fd000078e0202 */
        /* <DEDUP_REMOVED lines=45> */
[C---:B------:R-:W-:Y:S02]  /*6690*/  ISETP.GT.AND P0, PT, R0.reuse, 0x35, PT ;  /* 0x000000350000780c */ /* 0x040fe40003f04270 */
[----:B---3--:R-:W-:Y:S02]  /*66a0*/  PRMT R21, RZ, 0x7610, R21 ;  /* 0x00007610ff157816 */ /* 0x008fe40000000015 */
[----:B------:R-:W-:Y:S02]  /*66b0*/  PRMT R24, RZ, 0x7610, R24 ;  /* 0x00007610ff187816 */ /* 0x000fe40000000018 */
[----:B------:R-:W-:Y:S02]  /*66c0*/  ISETP.GT.AND P2, PT, R0, 0x3a, PT ;  /* 0x0000003a0000780c */ /* 0x000fe40003f44270 */
[----:B------:R-:W-:Y:S02]  /*66d0*/  PRMT R23, RZ, 0x7610, R23 ;  /* 0x00007610ff177816 */ /* 0x000fe40000000017 */
[----:B------:R-:W-:-:S02]  /*66e0*/  PRMT R26, RZ, 0x7610, R26 ;  /* 0x00007610ff1a7816 */ /* 0x000fc4000000001a */
[----:B------:R-:W-:Y:S02]  /*66f0*/  PRMT R25, RZ, 0x7610, R25 ;  /* 0x00007610ff197816 */ /* 0x000fe40000000019 */
[----:B------:R-:W-:Y:S02]  /*6700*/  PRMT R17, RZ, 0x7610, R17 ;  /* 0x00007610ff117816 */ /* 0x000fe40000000011 */
[----:B------:R-:W-:Y:S02]  /*6710*/  PRMT R19, RZ, 0x7610, R19 ;  /* 0x00007610ff137816 */ /* 0x000fe40000000013 */
[----:B------:R-:W-:Y:S02]  /*6720*/  PRMT R16, RZ, 0x7610, R16 ;  /* 0x00007610ff107816 */ /* 0x000fe40000000010 */
[----:B--2---:R-:W-:-:S06]  /*6730*/  PRMT R22, RZ, 0x7610, R22 ;  /* 0x00007610ff167816 */ /* 0x004fcc0000000016 */
[----:B------:R0:W2:Y:S02]  /*6740*/  @P1 LDG.E.U16 R22, desc[UR8][R4.64] ;  /* 0x0000000804161981 */ /* 0x0000a4000c1e1500 */
[----:B0-----:R-:W0:Y:S02]  /*6750*/  LDC R5, c[0x0][0x3a8] ;  /* 0x0000ea00ff057b82 */ /* 0x001e240000000800 */
[----:B0-----:R-:W-:-:S04]  /*6760*/  IMAD R5, R5, 0x35, RZ ;  /* 0x0000003505057824 */ /* 0x001fc800078e02ff */
[----:B------:R-:W-:-:S05]  /*6770*/  IMAD.WIDE R4, R5, 0x2, R2 ;  /* 0x0000000205047825 */ /* 0x000fca00078e0202 */
[----:B------:R0:W3:Y:S02]  /*6780*/  @P0 LDG.E.U16 R21, desc[UR8][R4.64] ;  /* 0x0000000804150981 */ /* 0x0000e4000c1e1500 */
[----:B0-----:R-:W0:Y:S01]  /*6790*/  LDC R5, c[0x0][0x3a8] ;  /* 0x0000ea00ff057b82 */ /* 0x001e220000000800 */
[----:B------:R-:W-:Y:S01]  /*67a0*/  ISETP.GT.AND P1, PT, R0, 0x36, PT ;  /* 0x000000360000780c */ /* 0x000fe20003f24270 */
[----:B0-----:R-:W-:-:S04]  /*67b0*/  IMAD R5, R5, 0x36, RZ ;  /* 0x0000003605057824 */ /* 0x001fc800078e02ff */
[----:B------:R-:W-:-:S08]  /*67c0*/  IMAD.WIDE R4, R5, 0x2, R2 ;  /* 0x0000000205047825 */ /* 0x000fd000078e0202 */
[----:B------:R0:W2:Y:S02]  /*67d0*/  @P1 LDG.E.U16 R24, desc[UR8][R4.64] ;  /* 0x0000000804181981 */ /* 0x0000a4000c1e1500 */
[----:B0-----:R-:W0:Y:S02]  /*67e0*/  LDC R5, c[0x0][0x3a8] ;  /* 0x0000ea00ff057b82 */ /* 0x001e240000000800 */
[----:B0-----:R-:W-:-:S04]  /*67f0*/  IMAD R5, R5, 0x3a, RZ ;  /* 0x0000003a05057824 */ /* 0x001fc800078e02ff */
[----:B------:R-:W-:-:S05]  /*6800*/  IMAD.WIDE R4, R5, 0x2, R2 ;  /* 0x0000000205047825 */ /* 0x000fca00078e0202 */
[----:B------:R0:W2:Y:S02]  /*6810*/  @P2 LDG.E.U16 R23, desc[UR8][R4.64] ;  /* 0x0000000804172981 */ /* 0x0000a4000c1e1500 */
[----:B0-----:R-:W0:Y:S01]  /*6820*/  LDC R5, c[0x0][0x3a8] ;  /* 0x0000ea00ff057b82 */ /* 0x001e220000000800 */
[----:B------:R-:W-:Y:S01]  /*6830*/  ISETP.GT.AND P0, PT, R0, 0x37, PT ;  /* 0x000000370000780c */ /* 0x000fe20003f04270 */
[----:B0-----:R-:W-:-:S04]  /*6840*/  IMAD R5, R5, 0x37, RZ ;  /* 0x0000003705057824 */ /* 0x001fc800078e02ff */
[----:B------:R-:W-:-:S08]  /*6850*/  IMAD.WIDE R4, R5, 0x2, R2 ;  /* 0x0000000205047825 */ /* 0x000fd000078e0202 */
[----:B------:R0:W4:Y:S02]  /*6860*/  @P0 LDG.E.U16 R26, desc[UR8][R4.64] ;  /* 0x00000008041a0981 */ /* 0x000124000c1e1500 */
        /* <DEDUP_REMOVED lines=19> */
[----:B------:R-:W4:Y:S04]  /*69a0*/  @P0 LDG.E.U16 R16, desc[UR8][R4.64] ;  /* 0x0000000804100981 */ /* 0x000f28000c1e1500 */
[----:B--2---:R0:W-:Y:S04]  /*69b0*/  STL [R1+0x48], R22 ;  /* 0x0000481601007387 */ /* 0x0041e80000100800 */
[----:B0-----:R-:W2:Y:S04]  /*69c0*/  LDL.LU R22, [R1+0x18d8] ;  /* 0x0018d80001167983 */ /* 0x001ea80000300800 */
[----:B---3--:R0:W-:Y:S04]  /*69d0*/  STL [R1+0x44], R21 ;  /* 0x0000441501007387 */ /* 0x0081e80000100800 */
[----:B0-----:R-:W3:Y:S04]  /*69e0*/  LDL.LU R21, [R1+0x18d4] ;  /* 0x0018d40001157983 */ /* 0x001ee80000300800 */
[----:B------:R0:W-:Y:S04]  /*69f0*/  STL [R1+0x40], R24 ;  /* 0x0000401801007387 */ /* 0x0001e80000100800 */
[----:B0-----:R-:W2:Y:S01]  /*6a00*/  LDL.LU R24, [R1+0x18d0] ;  /* 0x0018d00001187983 */ /* 0x001ea20000300800 */
[----:B------:R-:W-:-:S03]  /*6a10*/  ISETP.GT.AND P1, PT, R0, 0x3f, PT ;  /* 0x0000003f0000780c */ /* 0x000fc60003f24270 */
[----:B------:R0:W-:Y:S04]  /*6a20*/  STL [R1+0x10], R23 ;  /* 0x0000101701007387 */ /* 0x0001e80000100800 */
[----:B0-----:R-:W2:Y:S04]  /*6a30*/  LDL.LU R23, [R1+0x18cc] ;  /* 0x0018cc0001177983 */ /* 0x001ea80000300800 */
[----:B----4-:R0:W-:Y:S04]  /*6a40*/  STL [R1+0x3c], R26 ;  /* 0x00003c1a01007387 */ /* 0x0101e80000100800 */
[----:B0-----:R-:W4:Y:S01]  /*6a50*/  LDL.LU R26, [R1+0x18c8] ;  /* 0x0018c800011a7983 */ /* 0x001f220000300800 */
[----:B------:R-:W-:-:S03]  /*6a60*/  PRMT R29, RZ, 0x7610, R29 ;  /* 0x00007610ff1d7816 */ /* 0x000fc6000000001d */
[----:B------:R0:W-:Y:S04]  /*6a70*/  STL [R1+0x38], R25 ;  /* 0x0000381901007387 */ /* 0x0001e80000100800 */
[----:B0-----:R-:W4:Y:S04]  /*6a80*/  LDL.LU R25, [R1+0x18c4] ;  /* 0x0018c40001197983 */ /* 0x001f280000300800 */
[----:B------:R-:W-:Y:S04]  /*6a90*/  STL [R1+0x34], R17 ;  /* 0x0000341101007387 */ /* 0x000fe80000100800 */
[----:B------:R-:W-:Y:S04]  /*6aa0*/  STL [R1+0x30], R19 ;  /* 0x0000301301007387 */ /* 0x000fe80000100800 */
[----:B------:R0:W-:Y:S02]  /*6ab0*/  STL [R1+0x2c], R16 ;  /* 0x00002c1001007387 */ /* 0x0001e40000100800 */
[----:B0-----:R-:W0:Y:S02]  /*6ac0*/  LDC R16, c[0x0][0x3a8] ;  /* 0x0000ea00ff107b82 */ /* 0x001e240000000800 */
[----:B0-----:R-:W-:-:S04]  /*6ad0*/  IMAD R16, R16, 0x3f, RZ ;  /* 0x0000003f10107824 */ /* 0x001fc800078e02ff */
[----:B------:R-:W-:-:S05]  /*6ae0*/  IMAD.WIDE R4, R16, 0x2, R2 ;  /* 0x0000000210047825 */ /* 0x000fca00078e0202 */
[----:B------:R2:W4:Y:S01]  /*6af0*/  @P1 LDG.E.U16 R29, desc[UR8][R4.64] ;  /* 0x00000008041d1981 */ /* 0x000522000c1e1500 */
[----:B------:R-:W0:Y:S03]  /*6b00*/  S2R R17, SR_TID.X ;  /* 0x0000000000117919 */ /* 0x000e260000002100 */
[----:B------:R-:W-:Y:S04]  /*6b10*/  STL [R1+0x800], R0 ;  /* 0x0008000001007387 */ /* 0x000fe80000100800 */
[----:B------:R1:W-:Y:S01]  /*6b20*/  STL.64 [R1+0x7b0], R2 ;  /* 0x0007b00201007387 */ /* 0x0003e20000100a00 */
[----:B--2---:R-:W-:Y:S02]  /*6b30*/  IMAD.MOV.U32 R4, RZ, RZ, R22 ;  /* 0x000000ffff047224 */ /* 0x004fe400078e0016 */
[----:B---3--:R-:W-:-:S02]  /*6b40*/  IMAD.MOV.U32 R5, RZ, RZ, R21 ;  /* 0x000000ffff057224 */ /* 0x008fc400078e0015 */
[----:B------:R-:W-:Y:S01]  /*6b50*/  IMAD.MOV.U32 R16, RZ, RZ, R24 ;  /* 0x000000ffff107224 */ /* 0x000fe200078e0018 */
[----:B-1----:R-:W-:Y:S02]  /*6b60*/  PRMT R3, RZ, 0x7610, R3 ;  /* 0x00007610ff037816 */ /* 0x002fe40000000003 */
[C---:B0-----:R-:W-:Y:S02]  /*6b70*/  LOP3.LUT R19, R17.reuse, 0x3f, RZ, 0xc0, !PT ;  /* 0x0000003f11137812 */ /* 0x041fe400078ec0ff */
[----:B------:R-:W-:Y:S02]  /*6b80*/  LOP3.LUT R17, R17, 0x3f, RZ, 0xc0, !PT ;  /* 0x0000003f11117812 */ /* 0x000fe400078ec0ff */
[----:B------:R-:W-:Y:S02]  /*6b90*/  ISETP.GE.AND P0, PT, R19, R0, PT ;  /* 0x000000001300720c */ /* 0x000fe40003f06270 */
[----:B------:R-:W-:Y:S01]  /*6ba0*/  PRMT R2, RZ, 0x7610, R2 ;  /* 0x00007610ff027816 */ /* 0x000fe20000000002 */
[----:B------:R-:W-:Y:S06]  /*6bb0*/  BAR.SYNC.DEFER_BLOCKING 0x0 ;  /* 0x0000000000007b1d */ /* 0x000fec0000010000 */
[----:B----4-:R0:W-:Y:S02]  /*6bc0*/  STL [R1+0x183c], R29 ;  /* 0x00183c1d01007387 */ /* 0x0101e40000100800 */
[----:B0-----:R-:W0:Y:S02]  /*6bd0*/  LDC R29, c[0x0][0x3ac] ;  /* 0x0000eb00ff1d7b82 */ /* 0x001e240000000800 */
[----:B------:R1:W-:Y:S01]  /*6be0*/  STL.64 [R1+0x768], R4 ;  /* 0x0007680401007387 */ /* 0x0003e20000100a00 */
[----:B0-----:R-:W-:-:S02]  /*6bf0*/  IMAD R29, R17, R29, RZ ;  /* 0x0000001d111d7224 */ /* 0x001fc400078e02ff */
[----:B------:R-:W-:Y:S02]  /*6c00*/  IMAD.MOV.U32 R17, RZ, RZ, R23 ;  /* 0x000000ffff117224 */ /* 0x000fe400078e0017 */
[----:B-1----:R-:W-:-:S05]  /*6c10*/  IMAD.WIDE R4, R29, 0x2, R4 ;  /* 0x000000021d047825 */ /* 0x002fca00078e0204 */
[----:B------:R0:W2:Y:S02]  /*6c20*/  @!P0 LDG.E.U16 R3, desc[UR8][R4.64] ;  /* 0x0000000804038981 */ /* 0x0000a4000c1e1500 */
[----:B0-----:R-:W-:-:S05]  /*6c30*/  IMAD.WIDE R4, R29, 0x2, R16 ;  /* 0x000000021d047825 */ /* 0x001fca00078e0210 */
[----:B------:R-:W3:Y:S04]  /*6c40*/  @!P0 LDG.E.U16 R2, desc[UR8][R4.64] ;  /* 0x0000000804028981 */ /* 0x000ee8000c1e1500 */
[----:B------:R0:W-:Y:S01]  /*6c50*/  STL.64 [R1+0x760], R16 ;  /* 0x0007601001007387 */ /* 0x0001e20000100a00 */
[----:B------:R-:W-:-:S03]  /*6c60*/  PRMT R27, RZ, 0x7610, R27 ;  /* 0x00007610ff1b7816 */ /* 0x000fc6000000001b */
[----:B0-----:R-:W4:Y:S04]  /*6c70*/  LDL.LU R17, [R1+0x344] ;  /* 0x0003440001117983 */ /* 0x001f280000300800 */
[----:B------:R-:W4:Y:S04]  /*6c80*/  LDL.LU R16, [R1+0x348] ;  /* 0x0003480001107983 */ /* 0x000f280000300800 */
[----:B---3--:R0:W-:Y:S04]  /*6c90*/  STL [R1+0x20], R2 ;  /* 0x0000200201007387 */ /* 0x0081e80000100800 */
[----:B--2---:R1:W-:Y:S01]  /*6ca0*/  STL [R1+0x24], R3 ;  /* 0x0000240301007387 */ /* 0x0043e20000100800 */
[----:B0-----:R-:W-:-:S02]  /*6cb0*/  IMAD.MOV.U32 R2, RZ, RZ, R26 ;  /* 0x000000ffff027224 */ /* 0x001fc400078e001a */
[----:B-1----:R-:W-:Y:S02]  /*6cc0*/  IMAD.MOV.U32 R3, RZ, RZ, R25 ;  /* 0x000000ffff037224 */ /* 0x002fe400078e0019 */
[----:B------:R-:W-:-:S05]  /*6cd0*/  IMAD.WIDE R4, R29, 0x2, R2 ;  /* 0x000000021d047825 */ /* 0x000fca00078e0202 */
[----:B------:R-:W2:Y:S04]  /*6ce0*/  @!P0 LDG.E.U16 R27, desc[UR8][R4.64] ;  /* 0x00000008041b8981 */ /* 0x000ea8000c1e1500 */
[----:B------:R0:W-:Y:S04]  /*6cf0*/  STL.64 [R1+0x7d8], R2 ;  /* 0x0007d80201007387 */ /* 0x0001e80000100a00 */
[----:B0-----:R-:W3:Y:S04]  /*6d00*/  LDL.LU R2, [R1+0x4] ;  /* 0x0000040001027983 */ /* 0x001ee80000300800 */
[----:B------:R-:W3:Y:S04]  /*6d10*/  LDL.LU R3, [R1+0x8] ;  /* 0x0000080001037983 */ /* 0x000ee80000300800 */
[----:B--2---:R0:W-:Y:S04]  /*6d20*/  STL [R1+0x1c], R27 ;  /* 0x00001c1b01007387 */ /* 0x0041e80000100800 */
[----:B0-----:R-:W2:Y:S04]  /*6d30*/  LDL.LU R27, [R1+0x18c0] ;  /* 0x0018c000011b7983 */ /* 0x001ea80000300800 */
[----:B------:R-:W2:Y:S01]  /*6d40*/  LDL.LU R5, [R1] ;  /* 0x0000000001057983 */ /* 0x000ea20000300800 */
[----:B------:R-:W-:Y:S01]  /*6d50*/  PRMT R28, RZ, 0x7610, R28 ;  /* 0x00007610ff1c7816 */ /* 0x000fe2000000001c */
[----:B--2---:R-:W-:-:S02]  /*6d60*/  IMAD.MOV.U32 R4, RZ, RZ, R5 ;  /* 0x000000ffff047224 */ /* 0x004fc400078e0005 */
[----:B------:R-:W-:-:S05]  /*6d70*/  IMAD.MOV.U32 R5, RZ, RZ, R27 ;  /* 0x000000ffff057224 */ /* 0x000fca00078e001b */
[----:B------:R0:W-:Y:S02]  /*6d80*/  STL.64 [R1+0x750], R4 ;  /* 0x0007500401007387 */ /* 0x0001e40000100a00 */
[----:B0-----:R-:W-:-:S05]  /*6d90*/  IMAD.WIDE R4, R29, 0x2, R4 ;  /* 0x000000021d047825 */ /* 0x001fca00078e0204 */
[----:B------:R-:W2:Y:S01]  /*6da0*/  @!P0 LDG.E.U16 R28, desc[UR8][R4.64] ;  /* 0x00000008041c8981 */ /* 0x000ea2000c1e1500 */
[----:B---3--:R-:W-:-:S04]  /*6db0*/  LOP3.LUT R3, R3, R2, RZ, 0x3c, !PT ;  /* 0x0000000203037212 */ /* 0x008fc800078e3cff */
[C---:B------:R-:W-:Y:S01]  /*6dc0*/  LOP3.LUT R2, R3.reuse, R2, RZ, 0x3c, !PT ;  /* 0x0000000203027212 */ /* 0x040fe200078e3cff */
[----:B--2---:R0:W-:Y:S04]  /*6dd0*/  STL [R1+0x18], R28 ;  /* 0x0000181c01007387 */ /* 0x0041e80000100800 */
[----:B0-----:R-:W2:Y:S01]  /*6de0*/  LDL.LU R28, [R1+0x18bc] ;  /* 0x0018bc00011c7983 */ /* 0x001ea20000300800 */
[----:B------:R-:W-:-:S03]  /*6df0*/  LOP3.LUT R3, R3, R2, RZ, 0x3c, !PT ;  /* 0x0000000203037212 */ /* 0x000fc600078e3cff */
[----:B------:R-:W-:Y:S01]  /*6e00*/  IMAD.WIDE R4, R29, 0x2, R2 ;  /* 0x000000021d047825 */ /* 0x000fe200078e0202 */
[----:B--2---:R-:W-:-:S06]  /*6e10*/  PRMT R28, RZ, 0x7610, R28 ;  /* 0x00007610ff1c7816 */ /* 0x004fcc000000001c */
[----:B------:R0:W2:Y:S04]  /*6e20*/  @!P0 LDG.E.U16 R28, desc[UR8][R4.64] ;  /* 0x00000008041c8981 */ /* 0x0000a8000c1e1500 */
[----:B------:R1:W-:Y:S01]  /*6e30*/  STL.64 [R1+0x7e0], R2 ;  /* 0x0007e00201007387 */ /* 0x0003e20000100a00 */
[----:B------:R-:W3:Y:S01]  /*6e40*/  S2R R29, SR_TID.X ;  /* 0x00000000001d7919 */ /* 0x000ee20000002100 */
[----:B0-----:R-:W0:Y:S02]  /*6e50*/  LDC R5, c[0x0][0x3ac] ;  /* 0x0000eb00ff057b82 */ /* 0x001e240000000800 */
[----:B-1----:R-:W4:Y:S04]  /*6e60*/  LDL.LU R2, [R1+0x34c] ;  /* 0x00034c0001027983 */ /* 0x002f280000300800 */
[----:B------:R-:W4:Y:S04]  /*6e70*/  LDL.LU R3, [R1+0x350] ;  /* 0x0003500001037983 */ /* 0x000f280000300800 */
[----:B--2---:R1:W-:Y:S04]  /*6e80*/  STL [R1+0xc], R28 ;  /* 0x00000c1c01007387 */ /* 0x0043e80000100800 */
[----:B-1----:R-:W2:Y:S01]  /*6e90*/  LDL.LU R28, [R1+0x18b8] ;  /* 0x0018b800011c7983 */ /* 0x002ea20000300800 */
[----:B---3--:R-:W-:-:S05]  /*6ea0*/  LOP3.LUT R4, R29, 0x3f, RZ, 0xc0, !PT ;  /* 0x0000003f1d047812 */ /* 0x008fca00078ec0ff */
[----:B0-----:R-:W-:-:S04]  /*6eb0*/  IMAD R5, R4, R5, RZ ;  /* 0x0000000504057224 */ /* 0x001fc800078e02ff */
[----:B----4-:R-:W-:Y:S01]  /*6ec0*/  IMAD.WIDE R4, R5, 0x2, R16 ;  /* 0x0000000205047825 */ /* 0x010fe200078e0210 */
[----:B--2---:R-:W-:-:S06]  /*6ed0*/  PRMT R28, RZ, 0x7610, R28 ;  /* 0x00007610ff1c7816 */ /* 0x004fcc000000001c */
[----:B------:R0:W2:Y:S04]  /*6ee0*/  @!P0 LDG.E.U16 R28, desc[UR8][R4.64] ;  /* 0x00000008041c8981 */ /* 0x0000a8000c1e1500 */
[----:B------:R1:W-:Y:S04]  /*6ef0*/  STL.64 [R1+0x740], R16 ;  /* 0x0007401001007387 */ /* 0x0003e80000100a00 */
[----:B-1----:R-:W3:Y:S01]  /*6f00*/  LDL.LU.64 R16, [R1+0x18b0] ;  /* 0x0018b00001107983 */ /* 0x002ee20000300a00 */
[----:B0-----:R-:W0:Y:S01]  /*6f10*/  S2R R5, SR_TID.X ;  /* 0x0000000000057919 */ /* 0x001e220000002100 */
[----:B------:R-:W-:-:S05]  /*6f20*/  LOP3.LUT R29, R29, 0x1ff, RZ, 0xc0, !PT ;  /* 0x000001ff1d1d7812 */ /* 0x000fca00078ec0ff */
[----:B------:R-:W-:Y:S01]  /*6f30*/  IMAD.SHL.U32 R29, R29, 0x2, RZ ;  /* 0x000000021d1d7824 */ /* 0x000fe200078e00ff */
[----:B--2---:R1:W-:Y:S04]  /*6f40*/  STL [R1+0x8], R28 ;  /* 0x0000081c01007387 */ /* 0x0043e80000100800 */
[----:B-1----:R-:W2:Y:S01]  /*6f50*/  LDL.LU R28, [R1+0x18a8] ;  /* 0x0018a800011c7983 */ /* 0x002ea20000300800 */
[----:B0-----:R-:W-:Y:S02]  /*6f60*/  LOP3.LUT R4, R5, 0x3f, RZ, 0xc0, !PT ;  /* 0x0000003f05047812 */ /* 0x001fe400078ec0ff */
[----:B------:R-:W0:Y:S01]  /*6f70*/  LDC R5, c[0x0][0x3ac] ;  /* 0x0000eb00ff057b82 */ /* 0x000e220000000800 */
[----:B------:R1:W-:Y:S01]  /*6f80*/  STS.U16 [R29+UR5], R14 ;  /* 0x0000000e1d007988 */ /* 0x0003e20008000405 */
[-C--:B------:R-:W-:Y:S01]  /*6f90*/  LOP3.LUT R3, R3, R2.reuse, RZ, 0x3c, !PT ;  /* 0x0000000203037212 */ /* 0x080fe200078e3cff */
[----:B-1----:R-:W1:Y:S03]  /*6fa0*/  S2R R29, SR_TID.X ;  /* 0x00000000001d7919 */ /* 0x002e660000002100 */
[----:B------:R-:W-:-:S04]  /*6fb0*/  LOP3.LUT R2, R3, R2, RZ, 0x3c, !PT ;  /* 0x0000000203027212 */ /* 0x000fc800078e3cff */
[----:B------:R-:W-:Y:S01]  /*6fc0*/  LOP3.LUT R3, R3, R2, RZ, 0x3c, !PT ;  /* 0x0000000203037212 */ /* 0x000fe200078e3cff */
[----:B0-----:R-:W-:-:S04]  /*6fd0*/  IMAD R5, R4, R5, RZ ;  /* 0x0000000504057224 */ /* 0x001fc800078e02ff */
[----:B------:R-:W-:Y:S01]  /*6fe0*/  IMAD.WIDE R4, R5, 0x2, R2 ;  /* 0x0000000205047825 */ /* 0x000fe200078e0202 */
[----:B------:R0:W-:Y:S01]  /*6ff0*/  STL [R1+0x808], R2 ;  /* 0x0008080201007387 */ /* 0x0001e20000100800 */
[----:B-1----:R-:W-:-:S05]  /*7000*/  LOP3.LUT R29, R29, 0x1ff, RZ, 0xc0, !PT ;  /* 0x000001ff1d1d7812 */ /* 0x002fca00078ec0ff */
[----:B0-----:R-:W-:Y:S02]  /*7010*/  IMAD.SHL.U32 R2, R29, 0x2, RZ ;  /* 0x000000021d027824 */ /* 0x001fe400078e00ff */
[----:B------:R-:W4:Y:S04]  /*7020*/  LDL.LU R29, [R1+0x398] ;  /* 0x00039800011d7983 */ /* 0x000f280000300800 */
[----:B------:R0:W-:Y:S04]  /*7030*/  STL [R1+0x804], R3 ;  /* 0x0008040301007387 */ /* 0x0001e80000100800 */
[----:B0-----:R-:W3:Y:S01]  /*7040*/  LDL.LU R3, [R1+0x394] ;  /* 0x0003940001037983 */ /* 0x001ee20000300800 */
[----:B--2---:R-:W-:-:S06]  /*7050*/  PRMT R28, RZ, 0x7610, R28 ;  /* 0x00007610ff1c7816 */ /* 0x004fcc000000001c */
[----:B------:R-:W2:Y:S04]  /*7060*/  @!P0 LDG.E.U16 R28, desc[UR8][R4.64] ;  /* 0x00000008041c8981 */ /* 0x000ea8000c1e1500 */
[----:B------:R-:W3:Y:S04]  /*7070*/  LDL.LU R4, [R1+0x354] ;  /* 0x0003540001047983 */ /* 0x000ee80000300800 */
[----:B------:R-:W3:Y:S01]  /*7080*/  LDL.LU R5, [R1+0x358] ;  /* 0x0003580001057983 */ /* 0x000ee20000300800 */
[----:B------:R-:W-:-:S03]  /*7090*/  PRMT R0, RZ, 0x7610, R0 ;  /* 0x00007610ff007816 */ /* 0x000fc60000000000 */
[----:B--2---:R0:W-:Y:S02]  /*70a0*/  STL [R1+0x1824], R28 ;  /* 0x0018241c01007387 */ /* 0x0041e40000100800 */
[----:B0-----:R-:W0:Y:S01]  /*70b0*/  LDC R28, c[0x0][0x3ac] ;  /* 0x0000eb00ff1c7b82 */ /* 0x001e220000000800 */
[----:B---3--:R-:W-:-:S04]  /*70c0*/  LOP3.LUT R5, R5, R4, RZ, 0x3c, !PT ;  /* 0x0000000405057212 */ /* 0x008fc800078e3cff */
[----:B------:R-:W-:-:S04]  /*70d0*/  LOP3.LUT R4, R5, R4, RZ, 0x3c, !PT ;  /* 0x0000000405047212 */ /* 0x000fc800078e3cff */
[----:B------:R-:W-:Y:S01]  /*70e0*/  LOP3.LUT R5, R5, R4, RZ, 0x3c, !PT ;  /* 0x0000000405057212 */ /* 0x000fe200078e3cff */
[----:B0-----:R-:W-:Y:S02]  /*70f0*/  IMAD R28, R19, R28, RZ ;  /* 0x0000001c131c7224 */ /* 0x001fe400078e02ff */
[----:B------:R-:W2:Y:S04]  /*7100*/  LDL.LU R19, [R1+0x18a4] ;  /* 0x0018a40001137983 */ /* 0x000ea80000300800 */
[----:B------:R0:W-:Y:S02]  /*7110*/  STL.64 [R1+0x730], R4 ;  /* 0x0007300401007387 */ /* 0x0001e40000100a00 */
[----:B0-----:R-:W-:-:S05]  /*7120*/  IMAD.WIDE R4, R28, 0x2, R4 ;  /* 0x000000021c047825 */ /* 0x001fca00078e0204 */
[----:B------:R-:W3:Y:S04]  /*7130*/  @!P0 LDG.E.U16 R0, desc[UR8][R4.64] ;  /* 0x0000000804008981 */ /* 0x000ee8000c1e1500 */
[----:B------:R-:W2:Y:S04]  /*7140*/  LDL.LU R4, [R1+0x35c] ;  /* 0x00035c0001047983 */ /* 0x000ea80000300800 */
[----:B------:R-:W2:Y:S01]  /*7150*/  LDL.LU R5, [R1+0x390] ;  /* 0x0003900001057983 */ /* 0x000ea20000300800 */
[----:B------:R-:W-:-:S03]  /*7160*/  PRMT R27, RZ, 0x7610, R27 ;  /* 0x00007610ff1b7816 */ /* 0x000fc6000000001b */
[----:B---3--:R0:W-:Y:S04]  /*7170*/  STL [R1+0x1828], R0 ;  /* 0x0018280001007387 */ /* 0x0081e80000100800 */
[----:B0-----:R-:W3:Y:S01]  /*7180*/  LDL.LU R0, [R1+0x3a0] ;  /* 0x0003a00001007983 */ /* 0x001ee20000300800 */
[----:B--2---:R-:W-:-:S04]  /*7190*/  LOP3.LUT R5, R5, R4, RZ, 0x3c, !PT ;  /* 0x0000000405057212 */ /* 0x004fc800078e3cff */
[----:B------:R-:W-:-:S04]  /*71a0*/  LOP3.LUT R4, R5, R4, RZ, 0x3c, !PT ;  /* 0x0000000405047212 */ /* 0x000fc800078e3cff */
[----:B------:R-:W-:-:S05]  /*71b0*/  LOP3.LUT R5, R5, R4, RZ, 0x3c, !PT ;  /* 0x0000000405057212 */ /* 0x000fca00078e3cff */
[----:B------:R0:W-:Y:S02]  /*71c0*/  STL.64 [R1+0x728], R4 ;  /* 0x0007280401007387 */ /* 0x0001e40000100a00 */
[----:B0-----:R-:W-:-:S05]  /*71d0*/  IMAD.WIDE R4, R28, 0x2, R4 ;  /* 0x000000021c047825 */ /* 0x001fca00078e0204 */
[----:B------:R4:W2:Y:S01]  /*71e0*/  @!P0 LDG.E.U16 R27, desc[UR8][R4.64] ;  /* 0x00000008041b8981 */ /* 0x0008a2000c1e1500 */
[----:B------:R-:W-:Y:S01]  /*71f0*/  PRMT R26, RZ, 0x7610, R26 ;  /* 0x00007610ff1a7816 */ /* 0x000fe2000000001a */
[----:B----4-:R-:W-:Y:S02]  /*7200*/  IMAD.MOV.U32 R4, RZ, RZ, R29 ;  /* 0x000000ffff047224 */ /* 0x010fe400078e001d */
[----:B------:R-:W-:Y:S01]  /*7210*/  IMAD.MOV.U32 R5, RZ, RZ, R3 ;  /* 0x000000ffff057224 */ /* 0x000fe200078e0003 */
[----:B--2---:R0:W-:Y:S04]  /*7220*/  STL [R1+0x182c], R27 ;  /* 0x00182c1b01007387 */ /* 0x0041e80000100800 */
[----:B------:R1:W-:Y:S04]  /*7230*/  STL.64 [R1+0x720], R4 ;  /* 0x0007200401007387 */ /* 0x0003e80000100a00 */
[----:B------:R-:W2:Y:S04]  /*7240*/  LDL.LU R29, [R1+0x3ac] ;  /* 0x0003ac00011d7983 */ /* 0x000ea80000300800 */
[----:B0-----:R-:W4:Y:S01]  /*7250*/  LDL.LU R27, [R1+0x440] ;  /* 0x00044000011b7983 */ /* 0x001f220000300800 */
[----:B-1----:R-:W-:-:S05]  /*7260*/  IMAD.WIDE R4, R28, 0x2, R4 ;  /* 0x000000021c047825 */ /* 0x002fca00078e0204 */
[----:B------:R3:W2:Y:S04]  /*7270*/  @!P0 LDG.E.U16 R26, desc[UR8][R4.64] ;  /* 0x00000008041a8981 */ /* 0x0006a8000c1e1500 */
[----:B------:R-:W4:Y:S01]  /*7280*/  LDL.LU R5, [R1+0x39c] ;  /* 0x00039c0001057983 */ /* 0x000f220000300800 */
[----:B---3--:R-:W-:Y:S01]  /*7290*/  IMAD.MOV.U32 R4, RZ, RZ, R0 ;  /* 0x000000ffff047224 */ /* 0x008fe200078e0000 */
[----:B------:R-:W-:Y:S02]  /*72a0*/  PRMT R25, RZ, 0x7610, R25 ;  /* 0x00007610ff197816 */ /* 0x000fe40000000019 */
[----:B--2---:R0:W-:Y:S04]  /*72b0*/  STL [R1+0x1830], R26 ;  /* 0x0018301a01007387 */ /* 0x0041e80000100800 */
[----:B----4-:R1:W-:Y:S04]  /*72c0*/  STL.64 [R1+0x718], R4 ;  /* 0x0007180401007387 */ /* 0x0103e80000100a00 */
[----:B0-----:R-:W2:Y:S01]  /*72d0*/  LDL.LU R26, [R1+0x448] ;  /* 0x00044800011a7983 */ /* 0x001ea20000300800 */
[----:B-1----:R-:W-:-:S05]  /*72e0*/  IMAD.WIDE R4, R28, 0x2, R4 ;  /* 0x000000021c047825 */ /* 0x002fca00078e0204 */
[----:B------:R-:W3:Y:S04]  /*72f0*/  @!P0 LDG.E.U16 R25, desc[UR8][R4.64] ;  /* 0x0000000804198981 */ /* 0x000ee8000c1e1500 */
[----:B------:R-:W4:Y:S04]  /*7300*/  LDL.LU R4, [R1+0x3a4] ;  /* 0x0003a40001047983 */ /* 0x000f280000300800 */
[----:B------:R-:W4:Y:S01]  /*7310*/  LDL.LU R5, [R1+0x3a8] ;  /* 0x0003a80001057983 */ /* 0x000f220000300800 */
[----:B------:R-:W-:-:S03]  /*7320*/  PRMT R24, RZ, 0x7610, R24 ;  /* 0x00007610ff187816 */ /* 0x000fc60000000018 */
[----:B---3--:R-:W-:Y:S01]  /*7330*/  STL [R1+0x1838], R25 ;  /* 0x0018381901007387 */ /* 0x008fe20000100800 */
[----:B----4-:R-:W-:-:S04]  /*7340*/  LOP3.LUT R5, R5, R4, RZ, 0x3c, !PT ;  /* 0x0000000405057212 */ /* 0x010fc800078e3cff */
[----:B------:R-:W-:-:S04]  /*7350*/  LOP3.LUT R4, R5, R4, RZ, 0x3c, !PT ;  /* 0x0000000405047212 */ /* 0x000fc800078e3cff */
[----:B------:R-:W-:-:S05]  /*7360*/  LOP3.LUT R5, R5, R4, RZ, 0x3c, !PT ;  /* 0x0000000405057212 */ /* 0x000fca00078e3cff */
[----:B------:R0:W-:Y:S02]  /*7370*/  STL.64 [R1+0x710], R4 ;  /* 0x0007100401007387 */ /* 0x0001e40000100a00 */
[----:B0-----:R-:W-:-:S05]  /*7380*/  IMAD.WIDE R4, R28, 0x2, R4 ;  /* 0x000000021c047825 */ /* 0x001fca00078e0204 */
[----:B------:R0:W3:Y:S01]  /*7390*/  @!P0 LDG.E.U16 R24, desc[UR8][R4.64] ;  /* 0x0000000804188981 */ /* 0x0000e2000c1e1500 */
[----:B------:R-:W-:Y:S01]  /*73a0*/  PRMT R23, RZ, 0x7610, R23 ;  /* 0x00007610ff177816 */ /* 0x000fe20000000017 */
[----:B0-----:R-:W-:Y:S02]  /*73b0*/  IMAD.MOV.U32 R4, RZ, RZ, R27 ;  /* 0x000000ffff047224 */ /* 0x001fe400078e001b */
[----:B------:R-:W-:Y:S01]  /*73c0*/  IMAD.MOV.U32 R5, RZ, RZ, R29 ;  /* 0x000000ffff057224 */ /* 0x000fe200078e001d */
[----:B------:R-:W0:Y:S01]  /*73d0*/  S2R R3, SR_TID.X ;  /* 0x0000000000037919 */ /* 0x000e220000002100 */
[----:B------:R-:W1:Y:S01]  /*73e0*/  S2R R27, SR_TID.X ;  /* 0x00000000001b7919 */ /* 0x000e620000002100 */
[----:B---3--:R3:W-:Y:S04]  /*73f0*/  STL [R1+0x1840], R24 ;  /* 0x0018401801007387 */ /* 0x0087e80000100800 */
[----:B---3--:R-:W3:Y:S04]  /*7400*/  LDL.LU R24, [R1+0x480] ;  /* 0x0004800001187983 */ /* 0x008ee80000300800 */
[----:B------:R-:W4:Y:S04]  /*7410*/  LDL.LU R29, [R1+0x78] ;  /* 0x00007800011d7983 */ /* 0x000f280000300800 */
[----:B------:R0:W-:Y:S02]  /*7420*/  STL.64 [R1+0x708], R4 ;  /* 0x0007080401007387 */ /* 0x0001e40000100a00 */
[----:B0-----:R-:W-:-:S05]  /*7430*/  IMAD.WIDE R4, R28, 0x2, R4 ;  /* 0x000000021c047825 */ /* 0x001fca00078e0204 */
[----:B------:R2:W3:Y:S04]  /*7440*/  @!P0 LDG.E.U16 R23, desc[UR8][R4.64] ;  /* 0x0000000804178981 */ /* 0x0004e8000c1e1500 */
[----:B------:R-:W4:Y:S01]  /*7450*/  LDL.LU R5, [R1+0x444] ;  /* 0x0004440001057983 */ /* 0x000f220000300800 */
[----:B------:R-:W-:Y:S01]  /*7460*/  LOP3.LUT R0, R3, 0x1ff, RZ, 0xc0, !PT ;  /* 0x000001ff03007812 */ /* 0x000fe200078ec0ff */
[----:B--2---:R-:W-:Y:S01]  /*7470*/  IMAD.MOV.U32 R4, RZ, RZ, R26 ;  /* 0x000000ffff047224 */ /* 0x004fe200078e001a */
[----:B-1----:R-:W-:-:S03]  /*7480*/  LOP3.LUT R27, R27, 0x1ff, RZ, 0xc0, !PT ;  /* 0x000001ff1b1b7812 */ /* 0x002fc600078ec0ff */
[----:B------:R-:W-:Y:S01]  /*7490*/  IMAD.SHL.U32 R25, R0, 0x2, RZ ;  /* 0x0000000200197824 */ /* 0x000fe200078e00ff */
[----:B------:R-:W-:Y:S01]  /*74a0*/  STS.U16 [R2+UR5+0x2000], R19 ;  /* 0x0020001302007988 */ /* 0x000fe20008000405 */
[----:B------:R-:W-:Y:S01]  /*74b0*/  IMAD.SHL.U32 R27, R27, 0x2, RZ ;  /* 0x000000021b1b7824 */ /* 0x000fe200078e00ff */
[----:B------:R-:W-:Y:S02]  /*74c0*/  PRMT R22, RZ, 0x7610, R22 ;  /* 0x00007610ff167816 */ /* 0x000fe40000000016 */
[----:B------:R-:W-:Y:S04]  /*74d0*/  STS.U16 [R2+UR5+0x4000], R17 ;  /* 0x0040001102007988 */ /* 0x000fe80008000405 */
[----:B------:R-:W-:Y:S01]  /*74e0*/  STS.U16 [R2+UR5+0x6000], R16 ;  /* 0x0060001002007988 */ /* 0x000fe20008000405 */
[----:B------:R-:W-:-:S03]  /*74f0*/  LOP3.LUT R26, R27, 0x10, RZ, 0x3c, !PT ;  /* 0x000000101b1a7812 */ /* 0x000fc600078e3cff */
[----:B------:R-:W-:Y:S04]  /*7500*/  STS.U16 [R2+UR5+0x8000], R15 ;  /* 0x0080000f02007988 */ /* 0x000fe80008000405 */
[----:B------:R-:W-:Y:S04]  /*7510*/  STS.U16 [R25+UR5+0xa000], R9 ;  /* 0x00a0000919007988 */ /* 0x000fe80008000405 */
[----:B------:R-:W-:Y:S04]  /*7520*/  STS.U16 [R25+UR5+0xc000], R8 ;  /* 0x00c0000819007988 */ /* 0x000fe80008000405 */
[----:B------:R-:W-:Y:S04]  /*7530*/  STS.U16 [R25+UR5+0xe000], R6 ;  /* 0x00e0000619007988 */ /* 0x000fe80008000405 */
[----:B---3--:R0:W-:Y:S04]  /*7540*/  STL [R1+0x1844], R23 ;  /* 0x0018441701007387 */ /* 0x0081e80000100800 */
[----:B------:R1:W-:Y:S04]  /*7550*/  STL [R1+0x188c], R25 ;  /* 0x00188c1901007387 */ /* 0x0003e80000100800 */
[----:B0-----:R-:W2:Y:S04]  /*7560*/  LDL.LU R23, [R1+0x488] ;  /* 0x0004880001177983 */ /* 0x001ea80000300800 */
[----:B----4-:R0:W-:Y:S04]  /*7570*/  STL.64 [R1+0x700], R4 ;  /* 0x0007000401007387 */ /* 0x0101e80000100a00 */
[----:B------:R-:W3:Y:S04]  /*7580*/  LDL.LU R27, [R1+0x48c] ;  /* 0x00048c00011b7983 */ /* 0x000ee80000300800 */
[----:B-1----:R-:W4:Y:S01]  /*7590*/  LDL.LU R25, [R1+0x490] ;  /* 0x0004900001197983 */ /* 0x002f220000300800 */
[----:B0-----:R-:W-:-:S05]  /*75a0*/  IMAD.WIDE R4, R28, 0x2, R4 ;  /* 0x000000021c047825 */ /* 0x001fca00078e0204 */
[----:B------:R0:W2:Y:S04]  /*75b0*/  @!P0 LDG.E.U16 R22, desc[UR8][R4.64] ;  /* 0x0000000804168981 */ /* 0x0000a8000c1e1500 */
[----:B------:R-:W3:Y:S01]  /*75c0*/  LDL.LU R5, [R1+0x44c] ;  /* 0x00044c0001057983 */ /* 0x000ee20000300800 */
[----:B0-----:R-:W-:Y:S01]  /*75d0*/  IMAD.MOV.U32 R4, RZ, RZ, R24 ;  /* 0x000000ffff047224 */ /* 0x001fe200078e0018 */
[----:B------:R-:W-:Y:S02]  /*75e0*/  PRMT R21, RZ, 0x7610, R21 ;  /* 0x00007610ff157816 */ /* 0x000fe40000000015 */
[----:B--2---:R0:W-:Y:S04]  /*75f0*/  STL [R1+0x1848], R22 ;  /* 0x0018481601007387 */ /* 0x0041e80000100800 */
[----:B---3--:R1:W-:Y:S04]  /*7600*/  STL.64 [R1+0x6f8], R4 ;  /* 0x0006f80401007387 */ /* 0x0083e80000100a00 */
[----:B------:R-:W2:Y:S04]  /*7610*/  LDL.LU R24, [R1+0x494] ;  /* 0x0004940001187983 */ /* 0x000ea80000300800 */
[----:B0-----:R-:W3:Y:S01]  /*7620*/  LDL.LU R22, [R1+0x498] ;  /* 0x0004980001167983 */ /* 0x001ee20000300800 */
[----:B-1----:R-:W-:-:S05]  /*7630*/  IMAD.WIDE R4, R28, 0x2, R4 ;  /* 0x000000021c047825 */ /* 0x002fca00078e0204 */
[----:B------:R0:W2:Y:S04]  /*7640*/  @!P0 LDG.E.U16 R21, desc[UR8][R4.64] ;  /* 0x0000000804158981 */ /* 0x0000a8000c1e1500 */
[----:B------:R-:W3:Y:S01]  /*7650*/  LDL.LU R5, [R1+0x484] ;  /* 0x0004840001057983 */ /* 0x000ee20000300800 */
[----:B0-----:R-:W-:-:S03]  /*7660*/  IMAD.MOV.U32 R4, RZ, RZ, R23 ;  /* 0x000000ffff047224 */ /* 0x001fc600078e0017 */
[----:B------:R-:W-:Y:S04]  /*7670*/  STS.U16 [R26+UR5+0x400], R11 ;  /* 0x0004000b1a007988 */ /* 0x000fe80008000405 */
[----:B------:R0:W-:Y:S02]  /*7680*/  STS.U16 [R26+UR5+0x2400], R20 ;  /* 0x002400141a007988 */ /* 0x0001e40008000405 */
[----:B0-----:R-:W-:Y:S02]  /*7690*/  PRMT R20, RZ, 0x7610, R20 ;  /* 0x00007610ff147816 */ /* 0x001fe40000000014 */
[----:B--2---:R0:W-:Y:S04]  /*76a0*/  STL [R1+0x184c], R21 ;  /* 0x00184c1501007387 */ /* 0x0041e80000100800 */
[----:B---3--:R1:W-:Y:S01]  /*76b0*/  STL.64 [R1+0x6f0], R4 ;  /* 0x0006f00401007387 */ /* 0x0083e20000100a00 */
[----:B------:R-:W-:-:S03]  /*76c0*/  PRMT R19, RZ, 0x7610, R19 ;  /* 0x00007610ff137816 */ /* 0x000fc60000000013 */
[----:B------:R-:W2:Y:S04]  /*76d0*/  LDL.LU R23, [R1+0x49c] ;  /* 0x00049c0001177983 */ /* 0x000ea80000300800 */
[----:B0-----:R-:W3:Y:S01]  /*76e0*/  LDL.LU R21, [R1+0x4a0] ;  /* 0x0004a00001157983 */ /* 0x001ee20000300800 */
[----:B-1----:R-:W-:-:S05]  /*76f0*/  IMAD.WIDE R4, R28, 0x2, R4 ;  /* 0x000000021c047825 */ /* 0x002fca00078e0204 */
[----:B------:R4:W2:Y:S02]  /*7700*/  @!P0 LDG.E.U16 R20, desc[UR8][R4.64] ;  /* 0x0000000804148981 */ /* 0x0008a4000c1e1500 */
[----:B----4-:R-:W-:Y:S02]  /*7710*/  IMAD.MOV.U32 R4, RZ, RZ, R25 ;  /* 0x000000ffff047224 */ /* 0x010fe400078e0019 */
[----:B------:R-:W-:Y:S02]  /*7720*/  IMAD.MOV.U32 R5, RZ, RZ, R27 ;  /* 0x000000ffff057224 */ /* 0x000fe400078e001b */
[----:B------:R-:W-:Y:S01]  /*7730*/  IMAD.MOV.U32 R25, RZ, RZ, R24 ;  /* 0x000000ffff197224 */ /* 0x000fe200078e0018 */
[----:B------:R-:W-:Y:S01]  /*7740*/  STS.U16 [R26+UR5+0x4400], R29 ;  /* 0x0044001d1a007988 */ /* 0x000fe20008000405 */
[----:B------:R-:W-:-:S03]  /*7750*/  IMAD.MOV.U32 R24, RZ, RZ, R22 ;  /* 0x000000ffff187224 */ /* 0x000fc600078e0016 */
[----:B------:R0:W-:Y:S02]  /*7760*/  STS.U16 [R26+UR5+0x6400], R18 ;  /* 0x006400121a007988 */ /* 0x0001e40008000405 */
[----:B0-----:R-:W-:Y:S02]  /*7770*/  PRMT R18, RZ, 0x7610, R18 ;  /* 0x00007610ff127816 */ /* 0x001fe40000000012 */
[----:B--2---:R-:W-:Y:S04]  /*7780*/  STL [R1+0x1850], R20 ;  /* 0x0018501401007387 */ /* 0x004fe80000100800 */
[----:B------:R0:W-:Y:S02]  /*7790*/  STL.64 [R1+0x6e8], R4 ;  /* 0x0006e80401007387 */ /* 0x0001e40000100a00 */
[----:B0-----:R-:W-:-:S05]  /*77a0*/  IMAD.WIDE R4, R28, 0x2, R4 ;  /* 0x000000021c047825 */ /* 0x001fca00078e0204 */
[----:B------:R0:W2:Y:S02]  /*77b0*/  @!P0 LDG.E.U16 R19, desc[UR8][R4.64] ;  /* 0x0000000804138981 */ /* 0x0000a4000c1e1500 */
[----:B0-----:R-:W-:-:S05]  /*77c0*/  IMAD.WIDE R4, R28, 0x2, R24 ;  /* 0x000000021c047825 */ /* 0x001fca00078e0218 */
[----:B------:R0:W4:Y:S01]  /*77d0*/  @!P0 LDG.E.U16 R18, desc[UR8][R4.64] ;  /* 0x0000000804128981 */ /* 0x000122000c1e1500 */
[----:B------:R-:W-:-:S03]  /*77e0*/  PRMT R17, RZ, 0x7610, R17 ;  /* 0x00007610ff117816 */ /* 0x000fc60000000011 */
[----:B--2---:R-:W-:Y:S04]  /*77f0*/  STL [R1+0x1854], R19 ;  /* 0x0018541301007387 */ /* 0x004fe80000100800 */
[----:B------:R-:W2:Y:S04]  /*7800*/  LDL.LU R22, [R1+0x4a4] ;  /* 0x0004a40001167983 */ /* 0x000ea80000300800 */
[----:B------:R-:W2:Y:S04]  /*7810*/  LDL.LU R20, [R1+0x4a8] ;  /* 0x0004a80001147983 */ /* 0x000ea80000300800 */
[----:B------:R3:W-:Y:S02]  /*7820*/  STL.64 [R1+0x6e0], R24 ;  /* 0x0006e01801007387 */ /* 0x0007e40000100a00 */
[----:B---3--:R-:W-:-:S02]  /*7830*/  IMAD.MOV.U32 R24, RZ, RZ, R21 ;  /* 0x000000ffff187224 */ /* 0x008fc400078e0015 */
[----:B------:R-:W-:Y:S02]  /*7840*/  IMAD.MOV.U32 R25, RZ, RZ, R23 ;  /* 0x000000ffff197224 */ /* 0x000fe400078e0017 */
[----:B0-----:R-:W-:-:S05]  /*7850*/  IMAD.WIDE R4, R28, 0x2, R24 ;  /* 0x000000021c047825 */ /* 0x001fca00078e0218 */
[----:B------:R2:W3:Y:S04]  /*7860*/  @!P0 LDG.E.U16 R17, desc[UR8][R4.64] ;  /* 0x0000000804118981 */ /* 0x0004e8000c1e1500 */
[----:B----4-:R0:W-:Y:S04]  /*7870*/  STL [R1+0x1858], R18 ;  /* 0x0018581201007387 */ /* 0x0101e80000100800 */
[----:B------:R-:W4:Y:S04]  /*7880*/  LDL.LU R21, [R1+0x4ac] ;  /* 0x0004ac0001157983 */ /* 0x000f280000300800 */
[----:B------:R-:W4:Y:S01]  /*7890*/  LDL.LU R19, [R1+0x4b0] ;  /* 0x0004b00001137983 */ /* 0x000f220000300800 */
[----:B------:R-:W1:Y:S03]  /*78a0*/  S2R R29, SR_TID.X ;  /* 0x00000000001d7919 */ /* 0x000e660000002100 */
[----:B------:R-:W-:Y:S04]  /*78b0*/  STL.64 [R1+0x6d8], R24 ;  /* 0x0006d81801007387 */ /* 0x000fe80000100a00 */
[----:B------:R-:W4:Y:S01]  /*78c0*/  LDL.LU R28, [R1+0xb8] ;  /* 0x0000b800011c7983 */ /* 0x000f220000300800 */
[----:B------:R-:W-:-:S02]  /*78d0*/  PRMT R16, RZ, 0x7610, R16 ;  /* 0x00007610ff107816 */ /* 0x000fc40000000010 */
[----:B------:R-:W-:Y:S02]  /*78e0*/  PRMT R15, RZ, 0x7610, R15 ;  /* 0x00007610ff0f7816 */ /* 0x000fe4000000000f */
[----:B-1----:R-:W-:Y:S01]  /*78f0*/  LOP3.LUT R29, R29, 0x3f, RZ, 0xc0, !PT ;  /* 0x0000003f1d1d7812 */ /* 0x002fe200078ec0ff */
[----:B--2---:R-:W-:Y:S02]  /*7900*/  IMAD.MOV.U32 R5, RZ, RZ, R22 ;  /* 0x000000ffff057224 */ /* 0x004fe400078e0016 */
[----:B------:R-:W-:Y:S01]  /*7910*/  IMAD.MOV.U32 R4, RZ, RZ, R20 ;  /* 0x000000ffff047224 */ /* 0x000fe200078e0014 */
[----:B---3--:R1:W-:Y:S04]  /*7920*/  STL [R1+0x185c], R17 ;  /* 0x00185c1101007387 */ /* 0x0083e80000100800 */
[----:B------:R-:W2:Y:S04]  /*7930*/  LDL.LU R20, [R1+0x4b4] ;  /* 0x0004b40001147983 */ /* 0x000ea80000300800 */
[----:B0-----:R-:W3:Y:S01]  /*7940*/  LDL.LU R18, [R1+0x4b8] ;  /* 0x0004b80001127983 */ /* 0x001ee20000300800 */
[----:B-1----:R-:W0:Y:S01]  /*7950*/  LDC R17, c[0x0][0x3ac] ;  /* 0x0000eb00ff117b82 */ /* 0x002e220000000800 */
[----:B----4-:R-:W-:-:S02]  /*7960*/  IMAD.MOV.U32 R23, RZ, RZ, R21 ;  /* 0x000000ffff177224 */ /* 0x010fc400078e0015 */
[----:B------:R-:W-:Y:S02]  /*7970*/  IMAD.MOV.U32 R22, RZ, RZ, R19 ;  /* 0x000000ffff167224 */ /* 0x000fe400078e0013 */
[----:B0-----:R-:W-:Y:S02]  /*7980*/  IMAD R17, R29, R17, RZ ;  /* 0x000000111d117224 */ /* 0x001fe400078e02ff */
[----:B------:R-:W4:Y:S04]  /*7990*/  LDL.LU R29, [R1+0xa4] ;  /* 0x0000a400011d7983 */ /* 0x000f280000300800 */
[----:B------:R0:W-:Y:S02]  /*79a0*/  STL.64 [R1+0x6d0], R4 ;  /* 0x0006d00401007387 */ /* 0x0001e40000100a00 */
[----:B0-----:R-:W-:-:S05]  /*79b0*/  IMAD.WIDE R4, R17, 0x2, R4 ;  /* 0x0000000211047825 */ /* 0x001fca00078e0204 */
[----:B------:R0:W4:Y:S02]  /*79c0*/  @!P0 LDG.E.U16 R16, desc[UR8][R4.64] ;  /* 0x0000000804108981 */ /* 0x000124000c1e1500 */
[----:B0-----:R-:W-:-:S05]  /*79d0*/  IMAD.WIDE R4, R17, 0x2, R22 ;  /* 0x0000000211047825 */ /* 0x001fca00078e0216 */
[----:B------:R2:W4:Y:S01]  /*79e0*/  @!P0 LDG.E.U16 R15, desc[UR8][R4.64] ;  /* 0x00000008040f8981 */ /* 0x000522000c1e1500 */
[----:B------:R-:W-:Y:S02]  /*79f0*/  LOP3.LUT R3, R3, 0x1ff, RZ, 0xc0, !PT ;  /* 0x000001ff03037812 */ /* 0x000fe400078ec0ff */
[----:B------:R-:W-:-:S03]  /*7a00*/  PRMT R14, RZ, 0x7610, R14 ;  /* 0x00007610ff0e7816 */ /* 0x000fc6000000000e */
[----:B------:R-:W-:Y:S02]  /*7a10*/  IMAD.SHL.U32 R27, R3, 0x2, RZ ;  /* 0x00000002031b7824 */ /* 0x000fe400078e00ff */
[----:B--2---:R-:W-:Y:S02]  /*7a20*/  IMAD.MOV.U32 R5, RZ, RZ, R20 ;  /* 0x000000ffff057224 */ /* 0x004fe400078e0014 */
[----:B---3--:R-:W-:Y:S01]  /*7a30*/  IMAD.MOV.U32 R4, RZ, RZ, R18 ;  /* 0x000000ffff047224 */ /* 0x008fe200078e0012 */
[----:B----4-:R0:W-:Y:S04]  /*7a40*/  STL [R1+0x1860], R16 ;  /* 0x0018601001007387 */ /* 0x0101e80000100800 */
[----:B------:R-:W2:Y:S04]  /*7a50*/  LDL.LU R19, [R1+0x4bc] ;  /* 0x0004bc0001137983 */ /* 0x000ea80000300800 */
[----:B0-----:R-:W3:Y:S04]  /*7a60*/  LDL.LU R16, [R1+0x4d0] ;  /* 0x0004d00001107983 */ /* 0x001ee80000300800 */
[----:B------:R-:W-:Y:S04]  /*7a70*/  STL.64 [R1+0x6c8], R22 ;  /* 0x0006c81601007387 */ /* 0x000fe80000100a00 */
[----:B------:R-:W4:Y:S04]  /*7a80*/  LDL.LU R24, [R1+0x88] ;  /* 0x0000880001187983 */ /* 0x000f280000300800 */
[----:B------:R0:W-:Y:S04]  /*7a90*/  STL [R1+0x1864], R15 ;  /* 0x0018640f01007387 */ /* 0x0001e80000100800 */
[----:B0-----:R-:W4:Y:S04]  /*7aa0*/  LDL.LU R15, [R1+0x4d4] ;  /* 0x0004d400010f7983 */ /* 0x001f280000300800 */
[----:B------:R-:W4:Y:S04]  /*7ab0*/  LDL.LU R3, [R1+0x4d8] ;  /* 0x0004d80001037983 */ /* 0x000f280000300800 */
[----:B------:R0:W-:Y:S02]  /*7ac0*/  STL.64 [R1+0x6c0], R4 ;  /* 0x0006c00401007387 */ /* 0x0001e40000100a00 */
[----:B0-----:R-:W-:-:S05]  /*7ad0*/  IMAD.WIDE R4, R17, 0x2, R4 ;  /* 0x0000000211047825 */ /* 0x001fca00078e0204 */
[----:B------:R2:W4:Y:S04]  /*7ae0*/  @!P0 LDG.E.U16 R14, desc[UR8][R4.64] ;  /* 0x00000008040e8981 */ /* 0x000528000c1e1500 */
[----:B------:R0:W-:Y:S04]  /*7af0*/  STS.U16 [R26+UR5+0x8400], R13 ;  /* 0x0084000d1a007988 */ /* 0x0001e80008000405 */
[----:B------:R-:W-:Y:S04]  /*7b00*/  STS.U16 [R26+UR5+0xa400], R12 ;  /* 0x00a4000c1a007988 */ /* 0x000fe80008000405 */
[----:B------:R-:W-:Y:S04]  /*7b10*/  STS.U16 [R26+UR5+0xc400], R7 ;  /* 0x00c400071a007988 */ /* 0x000fe80008000405 */
[----:B------:R1:W-:Y:S01]  /*7b20*/  STS.U16 [R26+UR5+0xe400], R10 ;  /* 0x00e4000a1a007988 */ /* 0x0003e20008000405 */
[----:B------:R-:W-:-:S02]  /*7b30*/  LOP3.LUT R18, R27, 0x20, RZ, 0x3c, !PT ;  /* 0x000000201b127812 */ /* 0x000fc400078e3cff */
[----:B0-----:R-:W-:Y:S01]  /*7b40*/  PRMT R13, RZ, 0x7610, R13 ;  /* 0x00007610ff0d7816 */ /* 0x001fe2000000000d */
[----:B-1----:R-:W4:Y:S01]  /*7b50*/  LDL.LU R26, [R1+0x80] ;  /* 0x00008000011a7983 */ /* 0x002f220000300800 */
[----:B--2---:R-:W-:Y:S02]  /*7b60*/  IMAD.MOV.U32 R5, RZ, RZ, R19 ;  /* 0x000000ffff057224 */ /* 0x004fe400078e0013 */
[----:B---3--:R-:W-:Y:S01]  /*7b70*/  IMAD.MOV.U32 R4, RZ, RZ, R16 ;  /* 0x000000ffff047224 */ /* 0x008fe200078e0010 */
[----:B----4-:R-:W-:Y:S04]  /*7b80*/  STL [R1+0x1868], R14 ;  /* 0x0018680e01007387 */ /* 0x010fe80000100800 */
[----:B------:R-:W2:Y:S04]  /*7b90*/  LDL.LU R20, [R1+0x4dc] ;  /* 0x0004dc0001147983 */ /* 0x000ea80000300800 */
[----:B------:R-:W3:Y:S04]  /*7ba0*/  LDL.LU R19, [R1+0x4e0] ;  /* 0x0004e00001137983 */ /* 0x000ee80000300800 */
[----:B------:R-:W4:Y:S04]  /*7bb0*/  LDL.LU R27, [R1+0x70] ;  /* 0x00007000011b7983 */ /* 0x000f280000300800 */
[----:B------:R0:W-:Y:S02]  /*7bc0*/  STL.64 [R1+0x6b8], R4 ;  /* 0x0006b80401007387 */ /* 0x0001e40000100a00 */
[----:B0-----:R-:W-:-:S05]  /*7bd0*/  IMAD.WIDE R4, R17, 0x2, R4 ;  /* 0x0000000211047825 */ /* 0x001fca00078e0204 */
[----:B------:R0:W2:Y:S04]  /*7be0*/  @!P0 LDG.E.U16 R13, desc[UR8][R4.64] ;  /* 0x00000008040d8981 */ /* 0x0000a8000c1e1500 */
[----:B------:R1:W-:Y:S01]  /*7bf0*/  STS.U16 [R18+UR5+0x800], R28 ;  /* 0x0008001c12007988 */ /* 0x0003e20008000405 */
[----:B------:R-:W-:Y:S01]  /*7c00*/  PRMT R12, RZ, 0x7610, R12 ;  /* 0x00007610ff0c7816 */ /* 0x000fe2000000000c */
[----:B0-----:R-:W-:Y:S02]  /*7c10*/  IMAD.MOV.U32 R4, RZ, RZ, R3 ;  /* 0x000000ffff047224 */ /* 0x001fe400078e0003 */
[----:B------:R-:W-:Y:S01]  /*7c20*/  IMAD.MOV.U32 R5, RZ, RZ, R15 ;  /* 0x000000ffff057224 */ /* 0x000fe200078e000f */
[----:B-1----:R-:W3:Y:S04]  /*7c30*/  LDL.LU R28, [R1+0x50] ;  /* 0x00005000011c7983 */ /* 0x002ee80000300800 */
[----:B------:R0:W-:Y:S04]  /*7c40*/  STS.U16 [R18+UR5+0x2800], R29 ;  /* 0x0028001d12007988 */ /* 0x0001e80008000405 */
[----:B--2---:R-:W-:Y:S04]  /*7c50*/  STL [R1+0x186c], R13 ;  /* 0x00186c0d01007387 */ /* 0x004fe80000100800 */
[----:B------:R-:W2:Y:S04]  /*7c60*/  LDL.LU R16, [R1+0x4e4] ;  /* 0x0004e40001107983 */ /* 0x000ea80000300800 */
[----:B------:R-:W2:Y:S04]  /*7c70*/  LDL.LU R3, [R1+0x4e8] ;  /* 0x0004e80001037983 */ /* 0x000ea80000300800 */
[----:B0-----:R-:W2:Y:S04]  /*7c80*/  LDL.LU R29, [R1+0x14] ;  /* 0x00001400011d7983 */ /* 0x001ea80000300800 */
[----:B------:R0:W-:Y:S04]  /*7c90*/  STL.64 [R1+0x6b0], R4 ;  /* 0x0006b00401007387 */ /* 0x0001e80000100a00 */
[----:B------:R-:W2:Y:S01]  /*7ca0*/  LDL.LU R14, [R1+0x500] ;  /* 0x00050000010e7983 */ /* 0x000ea20000300800 */
[----:B0-----:R-:W-:-:S05]  /*7cb0*/  IMAD.WIDE R4, R17, 0x2, R4 ;  /* 0x0000000211047825 */ /* 0x001fca00078e0204 */
[----:B------:R3:W2:Y:S01]  /*7cc0*/  @!P0 LDG.E.U16 R12, desc[UR8][R4.64] ;  /* 0x00000008040c8981 */ /* 0x0006a2000c1e1500 */
[----:B------:R-:W-:Y:S01]  /*7cd0*/  PRMT R11, RZ, 0x7610, R11 ;  /* 0x00007610ff0b7816 */ /* 0x000fe2000000000b */
[----:B---3--:R-:W-:Y:S02]  /*7ce0*/  IMAD.MOV.U32 R4, RZ, RZ, R19 ;  /* 0x000000ffff047224 */ /* 0x008fe400078e0013 */
[----:B------:R-:W-:Y:S01]  /*7cf0*/  IMAD.MOV.U32 R5, RZ, RZ, R20 ;  /* 0x000000ffff057224 */ /* 0x000fe200078e0014 */
[----:B--2---:R0:W-:Y:S04]  /*7d00*/  STL [R1+0x1870], R12 ;  /* 0x0018700c01007387 */ /* 0x0041e80000100800 */
[----:B------:R-:W2:Y:S04]  /*7d10*/  LDL.LU R15, [R1+0x4ec] ;  /* 0x0004ec00010f7983 */ /* 0x000ea80000300800 */
[----:B------:R-:W3:Y:S04]  /*7d20*/  LDL.LU R13, [R1+0x504] ;  /* 0x00050400010d7983 */ /* 0x000ee80000300800 */
[----:B0-----:R-:W2:Y:S04]  /*7d30*/  LDL.LU R12, [R1+0x508] ;  /* 0x00050800010c7983 */ /* 0x001ea80000300800 */
[----:B------:R0:W-:Y:S02]  /*7d40*/  STL.64 [R1+0x6a8], R4 ;  /* 0x0006a80401007387 */ /* 0x0001e40000100a00 */
[----:B0-----:R-:W-:-:S05]  /*7d50*/  IMAD.WIDE R4, R17, 0x2, R4 ;  /* 0x0000000211047825 */ /* 0x001fca00078e0204 */
[----:B------:R0:W2:Y:S01]  /*7d60*/  @!P0 LDG.E.U16 R11, desc[UR8][R4.64] ;  /* 0x00000008040b8981 */ /* 0x0000a2000c1e1500 */
[----:B------:R-:W-:Y:S01]  /*7d70*/  PRMT R10, RZ, 0x7610, R10 ;  /* 0x00007610ff0a7816 */ /* 0x000fe2000000000a */
[----:B0-----:R-:W-:Y:S02]  /*7d80*/  IMAD.MOV.U32 R4, RZ, RZ, R3 ;  /* 0x000000ffff047224 */ /* 0x001fe400078e0003 */
[----:B------:R-:W-:Y:S01]  /*7d90*/  IMAD.MOV.U32 R5, RZ, RZ, R16 ;  /* 0x000000ffff057224 */ /* 0x000fe200078e0010 */
[----:B--2---:R0:W-:Y:S04]  /*7da0*/  STL [R1+0x1874], R11 ;  /* 0x0018740b01007387 */ /* 0x0041e80000100800 */
[----:B0-----:R-:W2:Y:S04]  /*7db0*/  LDL.LU R11, [R1+0x50c] ;  /* 0x00050c00010b7983 */ /* 0x001ea80000300800 */
[----:B------:R-:W2:Y:S04]  /*7dc0*/  LDL.LU R3, [R1+0x530] ;  /* 0x0005300001037983 */ /* 0x000ea80000300800 */
[----:B------:R0:W-:Y:S02]  /*7dd0*/  STL.64 [R1+0x6a0], R4 ;  /* 0x0006a00401007387 */ /* 0x0001e40000100a00 */
[----:B0-----:R-:W-:-:S05]  /*7de0*/  IMAD.WIDE R4, R17, 0x2, R4 ;  /* 0x0000000211047825 */ /* 0x001fca00078e0204 */
[----:B------:R0:W2:Y:S01]  /*7df0*/  @!P0 LDG.E.U16 R10, desc[UR8][R4.64] ;  /* 0x00000008040a8981 */ /* 0x0000a2000c1e1500 */
[----:B------:R-:W-:Y:S01]  /*7e00*/  PRMT R9, RZ, 0x7610, R9 ;  /* 0x00007610ff097816 */ /* 0x000fe20000000009 */
[----:B0-----:R-:W-:Y:S02]  /*7e10*/  IMAD.MOV.U32 R4, RZ, RZ, R14 ;  /* 0x000000ffff047224 */ /* 0x001fe400078e000e */
[----:B------:R-:W-:Y:S01]  /*7e20*/  IMAD.MOV.U32 R5, RZ, RZ, R15 ;  /* 0x000000ffff057224 */ /* 0x000fe200078e000f */
[----:B--2---:R-:W-:Y:S04]  /*7e30*/  STL [R1+0x1878], R10 ;  /* 0x0018780a01007387 */ /* 0x004fe80000100800 */
[----:B------:R0:W-:Y:S02]  /*7e40*/  STL.64 [R1+0x698], R4 ;  /* 0x0006980401007387 */ /* 0x0001e40000100a00 */
[----:B0-----:R-:W-:-:S05]  /*7e50*/  IMAD.WIDE R4, R17, 0x2, R4 ;  /* 0x0000000211047825 */ /* 0x001fca00078e0204 */
[----:B------:R0:W2:Y:S01]  /*7e60*/  @!P0 LDG.E.U16 R9, desc[UR8][R4.64] ;  /* 0x0000000804098981 */ /* 0x0000a2000c1e1500 */
[----:B------:R-:W-:Y:S01]  /*7e70*/  PRMT R8, RZ, 0x7610, R8 ;  /* 0x00007610ff087816 */ /* 0x000fe20000000008 */
[----:B0-----:R-:W-:Y:S02]  /*7e80*/  IMAD.MOV.U32 R4, RZ, RZ, R12 ;  /* 0x000000ffff047224 */ /* 0x001fe400078e000c */
[----:B---3--:R-:W-:Y:S01]  /*7e90*/  IMAD.MOV.U32 R5, RZ, RZ, R13 ;  /* 0x000000ffff057224 */ /* 0x008fe200078e000d */
[----:B--2---:R-:W-:Y:S04]  /*7ea0*/  STL [R1+0x187c], R9 ;  /* 0x00187c0901007387 */ /* 0x004fe80000100800 */
[----:B------:R0:W-:Y:S01]  /*7eb0*/  STL.64 [R1+0x690], R4 ;  /* 0x0006900401007387 */ /* 0x0001e20000100a00 */
[----:B------:R-:W-:-:S03]  /*7ec0*/  PRMT R7, RZ, 0x7610, R7 ;  /* 0x00007610ff077816 */ /* 0x000fc60000000007 */
[----:B------:R-:W2:Y:S01]  /*7ed0*/  LDL.LU R14, [R1+0x10] ;  /* 0x00001000010e7983 */ /* 0x000ea20000300800 */
[----:B0-----:R-:W-:-:S05]  /*7ee0*/  IMAD.WIDE R4, R17, 0x2, R4 ;  /* 0x0000000211047825 */ /* 0x001fca00078e0204 */
[----:B------:R0:W3:Y:S02]  /*7ef0*/  @!P0 LDG.E.U16 R8, desc[UR8][R4.64] ;  /* 0x0000000804088981 */ /* 0x0000e4000c1e1500 */
[----:B0-----:R-:W-:Y:S02]  /*7f00*/  IMAD.MOV.U32 R4, RZ, RZ, R3 ;  /* 0x000000ffff047224 */ /* 0x001fe400078e0003 */
[----:B------:R-:W-:Y:S01]  /*7f10*/  IMAD.MOV.U32 R5, RZ, RZ, R11 ;  /* 0x000000ffff057224 */ /* 0x000fe200078e000b */
[----:B---3--:R0:W-:Y:S04]  /*7f20*/  STL [R1+0x1880], R8 ;  /* 0x0018800801007387 */ /* 0x0081e80000100800 */
[----:B------:R-:W3:Y:S04]  /*7f30*/  LDL.LU R15, [R1+0xd0] ;  /* 0x0000d000010f7983 */ /* 0x000ee80000300800 */
[----:B------:R1:W-:Y:S04]  /*7f40*/  STL.64 [R1+0x688], R4 ;  /* 0x0006880401007387 */ /* 0x0003e80000100a00 */
[----:B------:R-:W3:Y:S04]  /*7f50*/  LDL.LU R13, [R1+0x534] ;  /* 0x00053400010d7983 */ /* 0x000ee80000300800 */
[----:B0-----:R-:W3:Y:S01]  /*7f60*/  LDL.LU R8, [R1+0x538] ;  /* 0x0005380001087983 */ /* 0x001ee20000300800 */
[----:B-1----:R-:W-:-:S03]  /*7f70*/  IMAD.WIDE R4, R17, 0x2, R4 ;  /* 0x0000000211047825 */ /* 0x002fc600078e0204 */
[----:B------:R-:W-:Y:S04]  /*7f80*/  STS.U16 [R18+UR5+0x4800], R24 ;  /* 0x0048001812007988 */ /* 0x000fe80008000405 */
[----:B------:R0:W3:Y:S04]  /*7f90*/  @!P0 LDG.E.U16 R7, desc[UR8][R4.64] ;  /* 0x0000000804078981 */ /* 0x0000e8000c1e1500 */
[----:B------:R-:W3:Y:S04]  /*7fa0*/  LDL.LU R12, [R1+0x53c] ;  /* 0x00053c00010c7983 */ /* 0x000ee80000300800 */
[----:B------:R-:W-:Y:S01]  /*7fb0*/  STS.U16 [R18+UR5+0x6800], R26 ;  /* 0x0068001a12007988 */ /* 0x000fe20008000405 */
[----:B0-----:R-:W0:Y:S03]  /*7fc0*/  S2R R5, SR_TID.X ;  /* 0x0000000000057919 */ /* 0x001e260000002100 */
[----:B------:R-:W3:Y:S04]  /*7fd0*/  LDL.LU R11, [R1+0x5f0] ;  /* 0x0005f000010b7983 */ /* 0x000ee80000300800 */
[----:B----4-:R-:W-:Y:S04]  /*7fe0*/  STS.U16 [R18+UR5+0x8800], R27 ;  /* 0x0088001b12007988 */ /* 0x010fe80008000405 */
[----:B------:R-:W4:Y:S04]  /*7ff0*/  LDL.LU R16, [R1+0xc8] ;  /* 0x0000c80001107983 */ /* 0x000f280000300800 */
[----:B------:R-:W-:Y:S04]  /*8000*/  STS.U16 [R18+UR5+0xa800], R28 ;  /* 0x00a8001c12007988 */ /* 0x000fe80008000405 */
[----:B------:R-:W4:Y:S04]  /*8010*/  LDL.LU R10, [R1+0x5f4] ;  /* 0x0005f400010a7983 */ /* 0x000f280000300800 */
[----:B------:R1:W-:Y:S04]  /*8020*/  STS.U16 [R18+UR5+0xc800], R29 ;  /* 0x00c8001d12007988 */ /* 0x0003e80008000405 */
[----:B------:R-:W4:Y:S01]  /*8030*/  LDL.LU R9, [R1+0x670] ;  /* 0x0006700001097983 */ /* 0x000f220000300800 */
[----:B0-----:R-:W-:-:S03]  /*8040*/  LOP3.LUT R5, R5, 0x1ff, RZ, 0xc0, !PT ;  /* 0x000001ff05057812 */ /* 0x001fc600078ec0ff */
[----:B-1----:R-:W4:Y:S02]  /*8050*/  LDL.LU R18, [R1+0xb4] ;  /* 0x0000b40001127983 */ /* 0x002f240000300800 */
[----:B------:R-:W-:Y:S02]  /*8060*/  IMAD.SHL.U32 R5, R5, 0x2, RZ ;  /* 0x0000000205057824 */ /* 0x000fe400078e00ff */
[----:B------:R-:W4:Y:S04]  /*8070*/  LDL.LU R19, [R1+0x9c] ;  /* 0x00009c0001137983 */ /* 0x000f280000300800 */
[----:B------:R-:W4:Y:S01]  /*8080*/  LDL.LU R20, [R1+0x84] ;  /* 0x0000840001147983 */ /* 0x000f220000300800 */
[----:B------:R-:W-:-:S03]  /*8090*/  LOP3.LUT R5, R5, 0x20, RZ, 0x3c, !PT ;  /* 0x0000002005057812 */ /* 0x000fc600078e3cff */
[----:B------:R-:W4:Y:S04]  /*80a0*/  LDL.LU R21, [R1+0x64] ;  /* 0x0000640001157983 */ /* 0x000f280000300800 */
[----:B------:R-:W4:Y:S04]  /*80b0*/  LDL.LU R22, [R1+0x4c] ;  /* 0x00004c0001167983 */ /* 0x000f280000300800 */
[----:B------:R-:W4:Y:S04]  /*80c0*/  LDL.LU R25, [R1+0x38] ;  /* 0x0000380001197983 */ /* 0x000f280000300800 */
[----:B------:R-:W4:Y:S04]  /*80d0*/  LDL.LU R23, [R1+0x340] ;  /* 0x0003400001177983 */ /* 0x000f280000300800 */
[----:B------:R-:W4:Y:S04]  /*80e0*/  LDL.LU R24, [R1+0xcc] ;  /* 0x0000cc0001187983 */ /* 0x000f280000300800 */
[----:B------:R-:W4:Y:S04]  /*80f0*/  LDL.LU R26, [R1+0xb0] ;  /* 0x0000b000011a7983 */ /* 0x000f280000300800 */
[----:B--2---:R3:W-:Y:S04]  /*8100*/  STS.U16 [R5+UR5+0xe800], R14 ;  /* 0x00e8000e05007988 */ /* 0x0047e80008000405 */
[----:B------:R-:W2:Y:S04]  /*8110*/  LDL.LU R27, [R1+0x98] ;  /* 0x00009800011b7983 */ /* 0x000ea80000300800 */
[----:B------:R-:W2:Y:S01]  /*8120*/  LDL.LU R28, [R1+0x7c] ;  /* 0x00007c00011c7983 */ /* 0x000ea20000300800 */
[----:B------:R-:W-:-:S03]  /*8130*/  PRMT R6, RZ, 0x7610, R6 ;  /* 0x00007610ff067816 */ /* 0x000fc60000000006 */
[----:B------:R-:W2:Y:S04]  /*8140*/  LDL.LU R3, [R1+0x60] ;  /* 0x0000600001037983 */ /* 0x000ea80000300800 */
[----:B------:R-:W2:Y:S01]  /*8150*/  LDL.LU R29, [R1+0x48] ;  /* 0x00004800011d7983 */ /* 0x000ea20000300800 */
[----:B---3--:R-:W-:Y:S02]  /*8160*/  IMAD.MOV.U32 R5, RZ, RZ, R13 ;  /* 0x000000ffff057224 */ /* 0x008fe400078e000d */
[----:B------:R-:W-:Y:S01]  /*8170*/  IMAD.MOV.U32 R4, RZ, RZ, R8 ;  /* 0x000000ffff047224 */ /* 0x000fe200078e0008 */
[----:B------:R-:W-:Y:S04]  /*8180*/  STL [R1+0x1884], R7 ;  /* 0x0018840701007387 */ /* 0x000fe80000100800 */
[----:B------:R0:W-:Y:S02]  /*8190*/  STL.64 [R1+0x680], R4 ;  /* 0x0006800401007387 */ /* 0x0001e40000100a00 */
[----:B0-----:R-:W-:-:S05]  /*81a0*/  IMAD.WIDE R4, R17, 0x2, R4 ;  /* 0x0000000211047825 */ /* 0x001fca00078e0204 */
[----:B------:R0:W3:Y:S01]  /*81b0*/  @!P0 LDG.E.U16 R6, desc[UR8][R4.64] ;  /* 0x0000000804068981 */ /* 0x0000e2000c1e1500 */
[----:B------:R-:W-:Y:S01]  /*81c0*/  IMAD.MOV.U32 R7, RZ, RZ, R12 ;  /* 0x000000ffff077224 */ /* 0x000fe200078e000c */
[----:B0-----:R-:W-:Y:S02]  /*81d0*/  PRMT R5, RZ, 0x7610, R5 ;  /* 0x00007610ff057816 */ /* 0x001fe40000000005 */
[----:B---3--:R0:W-:Y:S02]  /*81e0*/  STL [R1+0x1888], R6 ;  /* 0x0018880601007387 */ /* 0x0081e40000100800 */
[----:B0-----:R-:W-:-:S05]  /*81f0*/  IMAD.MOV.U32 R6, RZ, RZ, R11 ;  /* 0x000000ffff067224 */ /* 0x001fca00078e000b */
[----:B------:R0:W-:Y:S02]  /*8200*/  STL.64 [R1+0x678], R6 ;  /* 0x0006780601007387 */ /* 0x0001e40000100a00 */
[----:B0-----:R-:W-:-:S05]  /*8210*/  IMAD.WIDE R6, R17, 0x2, R6 ;  /* 0x0000000211067825 */ /* 0x001fca00078e0206 */
[----:B------:R4:W3:Y:S01]  /*8220*/  @!P0 LDG.E.U16 R5, desc[UR8][R6.64] ;  /* 0x0000000806058981 */ /* 0x0008e2000c1e1500 */
[----:B------:R-:W-:Y:S01]  /*8230*/  PRMT R4, RZ, 0x7610, R4 ;  /* 0x00007610ff047816 */ /* 0x000fe20000000004 */
[----:B----4-:R-:W-:Y:S02]  /*8240*/  IMAD.MOV.U32 R6, RZ, RZ, R9 ;  /* 0x000000ffff067224 */ /* 0x010fe400078e0009 */
[----:B------:R-:W-:Y:S01]  /*8250*/  IMAD.MOV.U32 R7, RZ, RZ, R10 ;  /* 0x000000ffff077224 */ /* 0x000fe200078e000a */
[----:B---3--:R-:W-:Y:S04]  /*8260*/  STL [R1+0x1890], R5 ;  /* 0x0018900501007387 */ /* 0x008fe80000100800 */
[----:B------:R0:W-:Y:S02]  /*8270*/  STL.64 [R1+0x670], R6 ;  /* 0x0006700601007387 */ /* 0x0001e40000100a00 */
[----:B0-----:R-:W-:-:S05]  /*8280*/  IMAD.WIDE R6, R17, 0x2, R6 ;  /* 0x0000000211067825 */ /* 0x001fca00078e0206 */
[----:B------:R-:W3:Y:S04]  /*8290*/  @!P0 LDG.E.U16 R4, desc[UR8][R6.64] ;  /* 0x0000000806048981 */ /* 0x000ee8000c1e1500 */
[----:B---3--:R0:W-:Y:S04]  /*82a0*/  STL [R1+0x1894], R4 ;  /* 0x0018940401007387 */ /* 0x0081e80000100800 */
[----:B0-----:R-:W3:Y:S04]  /*82b0*/  LDL.LU R4, [R1+0xc4] ;  /* 0x0000c40001047983 */ /* 0x001ee80000300800 */
[----:B---3--:R0:W-:Y:S04]  /*82c0*/  STL [R1+0x1898], R4 ;  /* 0x0018980401007387 */ /* 0x0081e80000100800 */
[----:B0-----:R-:W3:Y:S01]  /*82d0*/  LDL.LU R4, [R1+0xdc] ;  /* 0x0000dc0001047983 */ /* 0x001ee20000300800 */
[----:B------:R-:W-:-:S05]  /*82e0*/  IMAD.SHL.U32 R0, R0, 0x2, RZ ;  /* 0x0000000200007824 */ /* 0x000fca00078e00ff */
[C---:B------:R-:W-:Y:S01]  /*82f0*/  LOP3.LUT R8, R0.reuse, 0x30, RZ, 0x3c, !PT ;  /* 0x0000003000087812 */ /* 0x040fe200078e3cff */
[----:B---3--:R0:W-:Y:S04]  /*8300*/  STL [R1+0x189c], R4 ;  /* 0x00189c0401007387 */ /* 0x0081e80000100800 */
[----:B0-----:R-:W3:Y:S04]  /*8310*/  LDL.LU R4, [R1+0x34] ;  /* 0x0000340001047983 */ /* 0x001ee80000300800 */
[----:B------:R-:W4:Y:S04]  /*8320*/  LDL.LU R5, [R1+0xac] ;  /* 0x0000ac0001057983 */ /* 0x000f280000300800 */
[----:B------:R-:W-:Y:S04]  /*8330*/  STS.U16 [R8+UR5+0xc00], R15 ;  /* 0x000c000f08007988 */ /* 0x000fe80008000405 */
[----:B------:R-:W-:Y:S04]  /*8340*/  STS.U16 [R8+UR5+0x2c00], R16 ;  /* 0x002c001008007988 */ /* 0x000fe80008000405 */
[----:B------:R-:W-:Y:S04]  /*8350*/  STS.U16 [R8+UR5+0x4c00], R18 ;  /* 0x004c001208007988 */ /* 0x000fe80008000405 */
[----:B------:R-:W-:Y:S04]  /*8360*/  STS.U16 [R8+UR5+0x6c00], R19 ;  /* 0x006c001308007988 */ /* 0x000fe80008000405 */
[----:B------:R-:W-:Y:S04]  /*8370*/  STS.U16 [R8+UR5+0x8c00], R20 ;  /* 0x008c001408007988 */ /* 0x000fe80008000405 */
[----:B------:R-:W-:Y:S04]  /*8380*/  STS.U16 [R8+UR5+0xac00], R21 ;  /* 0x00ac001508007988 */ /* 0x000fe80008000405 */
[----:B------:R-:W-:Y:S04]  /*8390*/  STS.U16 [R8+UR5+0xcc00], R22 ;  /* 0x00cc001608007988 */ /* 0x000fe80008000405 */
[----:B------:R0:W-:Y:S01]  /*83a0*/  STS.U16 [R8+UR5+0xec00], R25 ;  /* 0x00ec001908007988 */ /* 0x0001e20008000405 */
[----:B------:R-:W-:-:S05]  /*83b0*/  LOP3.LUT R0, R0, 0x40, RZ, 0x3c, !PT ;  /* 0x0000004000007812 */ /* 0x000fca00078e3cff */
[----:B------:R-:W-:Y:S04]  /*83c0*/  STS.U16 [R0+UR5+0x1000], R23 ;  /* 0x0010001700007988 */ /* 0x000fe80008000405 */
[----:B------:R-:W-:Y:S04]  /*83d0*/  STS.U16 [R0+UR5+0x3000], R24 ;  /* 0x0030001800007988 */ /* 0x000fe80008000405 */
[----:B------:R-:W-:Y:S04]  /*83e0*/  STS.U16 [R0+UR5+0x5000], R26 ;  /* 0x0050001a00007988 */ /* 0x000fe80008000405 */
[----:B--2---:R-:W-:Y:S04]  /*83f0*/  STS.U16 [R0+UR5+0x7000], R27 ;  /* 0x0070001b00007988 */ /* 0x004fe80008000405 */
[----:B------:R-:W-:Y:S04]  /*8400*/  STS.U16 [R0+UR5+0x9000], R28 ;  /* 0x0090001c00007988 */ /* 0x000fe80008000405 */
[----:B------:R-:W-:Y:S04]  /*8410*/  STS.U16 [R0+UR5+0xb000], R3 ;  /* 0x00b0000300007988 */ /* 0x000fe80008000405 */
[----:B------:R-:W-:Y:S01]  /*8420*/  STS.U16 [R0+UR5+0xd000], R29 ;  /* 0x00d0001d00007988 */ /* 0x000fe20008000405 */
[----:B0-----:R-:W-:-:S03]  /*8430*/  LOP3.LUT R8, R2, 0x50, RZ, 0x3c, !PT ;  /* 0x0000005002087812 */ /* 0x001fc600078e3cff */
[----:B----4-:R0:W-:Y:S04]  /*8440*/  STL [R1+0x18a0], R5 ;  /* 0x0018a00501007387 */ /* 0x0101e80000100800 */
[----:B------:R-:W2:Y:S04]  /*8450*/  LDL.LU R25, [R1+0x94] ;  /* 0x0000940001197983 */ /* 0x000ea80000300800 */
[----:B------:R-:W4:Y:S04]  /*8460*/  LDL.LU R17, [R1+0x74] ;  /* 0x0000740001117983 */ /* 0x000f280000300800 */
[----:B------:R-:W2:Y:S04]  /*8470*/  LDL.LU R6, [R1+0x5c] ;  /* 0x00005c0001067983 */ /* 0x000ea80000300800 */
        /* <DEDUP_REMOVED lines=13> */
[----:B------:R-:W2:Y:S01]  /*8550*/  LDL.LU R22, [R1+0x8c] ;  /* 0x00008c0001167983 */ /* 0x000ea20000300800 */
[----:B0-----:R-:W-:-:S03]  /*8560*/  LOP3.LUT R5, R2, 0x40, RZ, 0x3c, !PT ;  /* 0x0000004002057812 */ /* 0x001fc600078e3cff */
        /* <DEDUP_REMOVED lines=9> */
[----:B---3--:R0:W-:Y:S04]  /*8600*/  STS.U16 [R5+UR5+0xf000], R4 ;  /* 0x00f0000405007988 */ /* 0x0081e80008000405 */
[----:B0-----:R-:W3:Y:S04]  /*8610*/  LDL.LU R5, [R1+0x18a0] ;  /* 0x0018a00001057983 */ /* 0x001ee80000300800 */
[----:B------:R-:W2:Y:S04]  /*8620*/  LDL.LU R4, [R1+0x189c] ;  /* 0x00189c0001047983 */ /* 0x000ea80000300800 */
[----:B--2---:R0:W-:Y:S04]  /*8630*/  STS.U16 [R8+UR5+0x1400], R4 ;  /* 0x0014000408007988 */ /* 0x0041e80008000405 */
[----:B0-----:R-:W2:Y:S04]  /*8640*/  LDL.LU R4, [R1+0x1898] ;  /* 0x0018980001047983 */ /* 0x001ea80000300800 */
[----:B--2---:R0:W-:Y:S04]  /*8650*/  STS.U16 [R8+UR5+0x3400], R4 ;  /* 0x0034000408007988 */ /* 0x0041e80008000405 */
[----:B---3--:R1:W-:Y:S04]  /*8660*/  STS.U16 [R8+UR5+0x5400], R5 ;  /* 0x0054000508007988 */ /* 0x0083e80008000405 */
[----:B------:R2:W-:Y:S04]  /*8670*/  STS.U16 [R8+UR5+0x7400], R25 ;  /* 0x0074001908007988 */ /* 0x0005e80008000405 */
[----:B0-----:R-:W3:Y:S04]  /*8680*/  LDL.LU R4, [R1+0x1894] ;  /* 0x0018940001047983 */ /* 0x001ee80000300800 */
[----:B-1----:R-:W3:Y:S04]  /*8690*/  LDL.LU R5, [R1+0x1890] ;  /* 0x0018900001057983 */ /* 0x002ee80000300800 */
[----:B--2---:R-:W2:Y:S04]  /*86a0*/  LDL.LU R25, [R1+0x188c] ;  /* 0x00188c0001197983 */ /* 0x004ea80000300800 */
[----:B----4-:R-:W-:Y:S04]  /*86b0*/  STS.U16 [R8+UR5+0x9400], R17 ;  /* 0x0094001108007988 */ /* 0x010fe80008000405 */
[----:B------:R0:W-:Y:S04]  /*86c0*/  STS.U16 [R8+UR5+0xb400], R6 ;  /* 0x00b4000608007988 */ /* 0x0001e80008000405 */
[----:B------:R1:W-:Y:S04]  /*86d0*/  STS.U16 [R8+UR5+0xd400], R7 ;  /* 0x00d4000708007988 */ /* 0x0003e80008000405 */
[----:B------:R4:W-:Y:S04]  /*86e0*/  STS.U16 [R8+UR5+0xf400], R9 ;  /* 0x00f4000908007988 */ /* 0x0009e80008000405 */
[----:B0-----:R-:W3:Y:S04]  /*86f0*/  LDL.LU R6, [R1+0x1888] ;  /* 0x0018880001067983 */ /* 0x001ee80000300800 */
[----:B-1----:R-:W3:Y:S04]  /*8700*/  LDL.LU R7, [R1+0x1884] ;  /* 0x0018840001077983 */ /* 0x002ee80000300800 */
[----:B----4-:R-:W4:Y:S04]  /*8710*/  LDL.LU R8, [R1+0x1880] ;  /* 0x0018800001087983 */ /* 0x010f280000300800 */
[----:B------:R-:W3:Y:S01]  /*8720*/  LDL.LU R9, [R1+0x187c] ;  /* 0x00187c0001097983 */ /* 0x000ee20000300800 */
[----:B--2---:R-:W-:-:S05]  /*8730*/  LOP3.LUT R17, R25, 0x60, RZ, 0x3c, !PT ;  /* 0x0000006019117812 */ /* 0x004fca00078e3cff */
[----:B------:R0:W-:Y:S01]  /*8740*/  STS.U16 [R17+UR5+0x1800], R10 ;  /* 0x0018000a11007988 */ /* 0x0001e20008000405 */
[----:B------:R-:W-:-:S03]  /*8750*/  LOP3.LUT R25, R25, 0x70, RZ, 0x3c, !PT ;  /* 0x0000007019197812 */ /* 0x000fc600078e3cff */
[----:B------:R1:W-:Y:S04]  /*8760*/  STS.U16 [R17+UR5+0x3800], R11 ;  /* 0x0038000b11007988 */ /* 0x0003e80008000405 */
[----:B------:R2:W-:Y:S04]  /*8770*/  STS.U16 [R17+UR5+0x5800], R12 ;  /* 0x0058000c11007988 */ /* 0x0005e80008000405 */
[----:B0-----:R-:W3:Y:S04]  /*8780*/  LDL.LU R10, [R1+0x1878] ;  /* 0x00187800010a7983 */ /* 0x001ee80000300800 */
[----:B-1----:R-:W3:Y:S04]  /*8790*/  LDL.LU R11, [R1+0x1874] ;  /* 0x00187400010b7983 */ /* 0x002ee80000300800 */
[----:B--2---:R-:W2:Y:S04]  /*87a0*/  LDL.LU R12, [R1+0x1870] ;  /* 0x00187000010c7983 */ /* 0x004ea80000300800 */
[----:B------:R0:W-:Y:S04]  /*87b0*/  STS.U16 [R17+UR5+0x7800], R13 ;  /* 0x0078000d11007988 */ /* 0x0001e80008000405 */
[----:B------:R1:W-:Y:S04]  /*87c0*/  STS.U16 [R17+UR5+0x9800], R14 ;  /* 0x0098000e11007988 */ /* 0x0003e80008000405 */
[----:B------:R4:W-:Y:S04]  /*87d0*/  STS.U16 [R17+UR5+0xb800], R15 ;  /* 0x00b8000f11007988 */ /* 0x0009e80008000405 */
[----:B0-----:R-:W2:Y:S04]  /*87e0*/  LDL.LU R13, [R1+0x186c] ;  /* 0x00186c00010d7983 */ /* 0x001ea80000300800 */
[----:B-1----:R-:W2:Y:S04]  /*87f0*/  LDL.LU R14, [R1+0x1868] ;  /* 0x00186800010e7983 */ /* 0x002ea80000300800 */
[----:B----4-:R-:W4:Y:S04]  /*8800*/  LDL.LU R15, [R1+0x1864] ;  /* 0x00186400010f7983 */ /* 0x010f280000300800 */
[----:B------:R0:W-:Y:S04]  /*8810*/  STS.U16 [R17+UR5+0xd800], R16 ;  /* 0x00d8001011007988 */ /* 0x0001e80008000405 */
[----:B------:R1:W-:Y:S04]  /*8820*/  STS.U16 [R17+UR5+0xf800], R18 ;  /* 0x00f8001211007988 */ /* 0x0003e80008000405 */
[----:B------:R1:W-:Y:S04]  /*8830*/  STS.U16 [R25+UR5+0x1c00], R19 ;  /* 0x001c001319007988 */ /* 0x0003e80008000405 */
[----:B0-----:R-:W2:Y:S04]  /*8840*/  LDL.LU R16, [R1+0x1860] ;  /* 0x0018600001107983 */ /* 0x001ea80000300800 */
[----:B-1----:R-:W2:Y:S04]  /*8850*/  LDL.LU R17, [R1+0x185c] ;  /* 0x00185c0001117983 */ /* 0x002ea80000300800 */
[----:B------:R-:W2:Y:S04]  /*8860*/  LDL.LU R18, [R1+0x1858] ;  /* 0x0018580001127983 */ /* 0x000ea80000300800 */
[----:B------:R-:W2:Y:S04]  /*8870*/  LDL.LU R19, [R1+0x1854] ;  /* 0x0018540001137983 */ /* 0x000ea80000300800 */
[----:B------:R0:W-:Y:S04]  /*8880*/  STS.U16 [R25+UR5+0x3c00], R20 ;  /* 0x003c001419007988 */ /* 0x0001e80008000405 */
[----:B------:R1:W-:Y:S04]  /*8890*/  STS.U16 [R25+UR5+0x5c00], R21 ;  /* 0x005c001519007988 */ /* 0x0003e80008000405 */
[----:B------:R1:W-:Y:S04]  /*88a0*/  STS.U16 [R25+UR5+0x7c00], R22 ;  /* 0x007c001619007988 */ /* 0x0003e80008000405 */
[----:B0-----:R-:W2:Y:S04]  /*88b0*/  LDL.LU R20, [R1+0x1850] ;  /* 0x0018500001147983 */ /* 0x001ea80000300800 */
[----:B-1----:R-:W2:Y:S04]  /*88c0*/  LDL.LU R21, [R1+0x184c] ;  /* 0x00184c0001157983 */ /* 0x002ea80000300800 */
[----:B------:R-:W2:Y:S04]  /*88d0*/  LDL.LU R22, [R1+0x1848] ;  /* 0x0018480001167983 */ /* 0x000ea80000300800 */
[----:B------:R0:W-:Y:S04]  /*88e0*/  STS.U16 [R25+UR5+0x9c00], R23 ;  /* 0x009c001719007988 */ /* 0x0001e80008000405 */
[----:B------:R1:W-:Y:S04]  /*88f0*/  STS.U16 [R25+UR5+0xbc00], R24 ;  /* 0x00bc001819007988 */ /* 0x0003e80008000405 */
[----:B------:R1:W-:Y:S04]  /*8900*/  STS.U16 [R25+UR5+0xdc00], R29 ;  /* 0x00dc001d19007988 */ /* 0x0003e80008000405 */
[----:B0-----:R-:W2:Y:S04]  /*8910*/  LDL.LU R23, [R1+0x1844] ;  /* 0x0018440001177983 */ /* 0x001ea80000300800 */
[----:B-1----:R-:W2:Y:S04]  /*8920*/  LDL.LU R24, [R1+0x1840] ;  /* 0x0018400001187983 */ /* 0x002ea80000300800 */
[----:B------:R-:W2:Y:S04]  /*8930*/  LDL.LU R29, [R1+0x183c] ;  /* 0x00183c00011d7983 */ /* 0x000ea80000300800 */
[----:B--2---:R0:W-:Y:S04]  /*8940*/  STS.U16 [R25+UR5+0xfc00], R29 ;  /* 0x00fc001d19007988 */ /* 0x0041e80008000405 */
[----:B0-----:R-:W2:Y:S04]  /*8950*/  LDL.LU R25, [R1+0x1838] ;  /* 0x0018380001197983 */ /* 0x001ea80000300800 */
[----:B------:R-:W2:Y:S04]  /*8960*/  LDL.LU R29, [R1+0x1834] ;  /* 0x00183400011d7983 */ /* 0x000ea80000300800 */
[----:B--2---:R0:W-:Y:S04]  /*8970*/  STS.U16 [R29+UR5+0x10000], R26 ;  /* 0x0100001a1d007988 */ /* 0x0041e80008000405 */
[----:B------:R1:W-:Y:S04]  /*8980*/  STS.U16 [R29+UR5+0x10400], R27 ;  /* 0x0104001b1d007988 */ /* 0x0003e80008000405 */
[----:B------:R2:W-:Y:S04]  /*8990*/  STS.U16 [R29+UR5+0x10800], R0 ;  /* 0x010800001d007988 */ /* 0x0005e80008000405 */
[----:B0-----:R-:W3:Y:S04]  /*89a0*/  LDL.LU R26, [R1+0x1830] ;  /* 0x00183000011a7983 */ /* 0x001ee80000300800 */
[----:B-1----:R-:W3:Y:S04]  /*89b0*/  LDL.LU R27, [R1+0x182c] ;  /* 0x00182c00011b7983 */ /* 0x002ee80000300800 */
[----:B--2---:R-:W2:Y:S04]  /*89c0*/  LDL.LU R0, [R1+0x1828] ;  /* 0x0018280001007983 */ /* 0x004ea80000300800 */
[----:B------:R0:W-:Y:S04]  /*89d0*/  STS.U16 [R29+UR5+0x10c00], R28 ;  /* 0x010c001c1d007988 */ /* 0x0001e80008000405 */
[----:B0-----:R-:W2:Y:S04]  /*89e0*/  LDL.LU R28, [R1+0x1824] ;  /* 0x00182400011c7983 */ /* 0x001ea80000300800 */
[----:B------:R-:W-:Y:S04]  /*89f0*/  STS.U16 [R29+UR5+0x11000], R3 ;  /* 0x011000031d007988 */ /* 0x000fe80008000405 */
[----:B------:R-:W-:Y:S04]  /*8a00*/  STS.U16 [R29+UR5+0x11400], R2 ;  /* 0x011400021d007988 */ /* 0x000fe80008000405 */
[----:B------:R-:W-:Y:S04]  /*8a10*/  STS.U16 [R29+UR5+0x12800], R25 ;  /* 0x012800191d007988 */ /* 0x000fe80008000405 */
[----:B------:R-:W-:Y:S04]  /*8a20*/  STS.U16 [R29+UR5+0x12c00], R24 ;  /* 0x012c00181d007988 */ /* 0x000fe80008000405 */
[----:B------:R-:W-:Y:S04]  /*8a30*/  STS.U16 [R29+UR5+0x13000], R23 ;  /* 0x013000171d007988 */ /* 0x000fe80008000405 */
[----:B--2---:R0:W-:Y:S04]  /*8a40*/  STS.U16 [R29+UR5+0x11800], R28 ;  /* 0x0118001c1d007988 */ /* 0x0041e80008000405 */
[----:B0-----:R-:W2:Y:S04]  /*8a50*/  LDL.LU R28, [R1+0x1820] ;  /* 0x00182000011c7983 */ /* 0x001ea80000300800 */
[----:B------:R-:W2:Y:S04]  /*8a60*/  LDL R3, [R1+0x66c] ;  /* 0x00066c0001037983 */ /* 0x000ea80000100800 */
[----:B------:R-:W-:Y:S04]  /*8a70*/  STS.U16 [R29+UR5+0x11c00], R0 ;  /* 0x011c00001d007988 */ /* 0x000fe80008000405 */
[----:B---3--:R-:W-:Y:S04]  /*8a80*/  STS.U16 [R29+UR5+0x12000], R27 ;  /* 0x0120001b1d007988 */ /* 0x008fe80008000405 */
[----:B------:R-:W-:Y:S04]  /*8a90*/  STS.U16 [R29+UR5+0x12400], R26 ;  /* 0x0124001a1d007988 */ /* 0x000fe80008000405 */
[----:B------:R-:W-:Y:S04]  /*8aa0*/  STS.U16 [R29+UR5+0x13400], R22 ;  /* 0x013400161d007988 */ /* 0x000fe80008000405 */
[----:B------:R-:W-:Y:S04]  /*8ab0*/  STS.U16 [R29+UR5+0x13800], R21 ;  /* 0x013800151d007988 */ /* 0x000fe80008000405 */
[----:B------:R-:W-:Y:S04]  /*8ac0*/  STS.U16 [R29+UR5+0x13c00], R20 ;  /* 0x013c00141d007988 */ /* 0x000fe80008000405 */
[----:B------:R-:W-:Y:S04]  /*8ad0*/  STS.U16 [R29+UR5+0x14000], R19 ;  /* 0x014000131d007988 */ /* 0x000fe80008000405 */
[----:B------:R-:W-:Y:S04]  /*8ae0*/  STS.U16 [R29+UR5+0x14400], R18 ;  /* 0x014400121d007988 */ /* 0x000fe80008000405 */
[----:B------:R-:W-:Y:S04]  /*8af0*/  STS.U16 [R29+UR5+0x14800], R17 ;  /* 0x014800111d007988 */ /* 0x000fe80008000405 */
[----:B------:R-:W-:Y:S04]  /*8b00*/  STS.U16 [R29+UR5+0x14c00], R16 ;  /* 0x014c00101d007988 */ /* 0x000fe80008000405 */
[----:B----4-:R-:W-:Y:S04]  /*8b10*/  STS.U16 [R29+UR5+0x15000], R15 ;  /* 0x0150000f1d007988 */ /* 0x010fe80008000405 */
        /* <DEDUP_REMOVED lines=10> */
[----:B------:R-:W-:Y:S01]  /*8bc0*/  STS.U16 [R29+UR5+0x17c00], R4 ;  /* 0x017c00041d007988 */ /* 0x000fe20008000405 */
[----:B------:R-:W-:Y:S06]  /*8bd0*/  BAR.SYNC.DEFER_BLOCKING 0x0 ;  /* 0x0000000000007b1d */ /* 0x000fec0000010000 */
[----:B------:R-:W-:Y:S04]  /*8be0*/  STL [R1+0x80c], R29 ;  /* 0x00080c1d01007387 */ /* 0x000fe80000100800 */
[----:B--2---:R-:W-:Y:S04]  /*8bf0*/  LDSM.16.MT88.4 R4, [R28] ;  /* 0x000000001c04783b */ /* 0x004fe80000004200 */
[----:B------:R-:W0:Y:S04]  /*8c00*/  LDSM.16.M88.4 R16, [R3+UR5+0x11000] ;  /* 0x011000050310783b */ /* 0x000e280008000200 */
[----:B------:R-:W1:Y:S04]  /*8c10*/  LDSM.16.M88.4 R20, [R3+UR5+0x10000] ;  /* 0x010000050314783b */ /* 0x000e680008000200 */
[----:B------:R-:W2:Y:S04]  /*8c20*/  LDSM.16.M88.4 R12, [R3+UR5+0x12000] ;  /* 0x01200005030c783b */ /* 0x000ea80008000200 */
[----:B------:R-:W3:Y:S04]  /*8c30*/  LDSM.16.M88.4 R8, [R3+UR5+0x13000] ;  /* 0x013000050308783b */ /* 0x000ee80008000200 */
[----:B------:R-:W-:Y:S04]  /*8c40*/  LDSM.16.M88.4 R24, [R3+UR5+0x17000] ;  /* 0x017000050318783b */ /* 0x000fe80008000200 */
[----:B0-----:R-:W-:Y:S04]  /*8c50*/  STL.64 [R1+0xc0], R16 ;  /* 0x0000c01001007387 */ /* 0x001fe80000100a00 */
[----:B------:R-:W-:Y:S04]  /*8c60*/  STL.64 [R1+0xc8], R18 ;  /* 0x0000c81201007387 */ /* 0x000fe80000100a00 */
[----:B-1----:R-:W-:Y:S04]  /*8c70*/  STL.64 [R1+0xd0], R20 ;  /* 0x0000d01401007387 */ /* 0x002fe80000100a00 */
[----:B--2---:R-:W-:Y:S04]  /*8c80*/  STL.64 [R1+0xb0], R12 ;  /* 0x0000b00c01007387 */ /* 0x004fe80000100a00 */
[----:B------:R-:W-:Y:S04]  /*8c90*/  STL.64 [R1+0xb8], R14 ;  /* 0x0000b80e01007387 */ /* 0x000fe80000100a00 */
[----:B------:R-:W0:Y:S04]  /*8ca0*/  LDSM.16.M88.4 R12, [R3+UR5+0x15000] ;  /* 0x01500005030c783b */ /* 0x000e280008000200 */
[----:B------:R-:W1:Y:S04]  /*8cb0*/  LDSM.16.M88.4 R16, [R3+UR5+0x14000] ;  /* 0x014000050310783b */ /* 0x000e680008000200 */
[----:B------:R-:W-:Y:S04]  /*8cc0*/  STL.64 [R1+0xd8], R22 ;  /* 0x0000d81601007387 */ /* 0x000fe80000100a00 */
[----:B---3--:R-:W-:Y:S04]  /*8cd0*/  STL.64 [R1+0xa0], R8 ;  /* 0x0000a00801007387 */ /* 0x008fe80000100a00 */
[----:B------:R-:W-:Y:S04]  /*8ce0*/  STL.64 [R1+0xa8], R10 ;  /* 0x0000a80a01007387 */ /* 0x000fe80000100a00 */
[----:B------:R-:W2:Y:S04]  /*8cf0*/  LDSM.16.M88.4 R8, [R3+UR5+0x16000] ;  /* 0x016000050308783b */ /* 0x000ea80008000200 */
[----:B0-----:R-:W-:Y:S04]  /*8d00*/  STL.64 [R1+0x80], R12 ;  /* 0x0000800c01007387 */ /* 0x001fe80000100a00 */
[----:B------:R-:W-:Y:S04]  /*8d10*/  STL.64 [R1+0x88], R14 ;  /* 0x0000880e01007387 */ /* 0x000fe80000100a00 */
[----:B------:R-:W0:Y:S04]  /*8d20*/  LDSM.16.MT88.4 R12, [R28+0x80] ;  /* 0x000080001c0c783b */ /* 0x000e280000004200 */
[----:B-1----:R-:W-:Y:S04]  /*8d30*/  STL.64 [R1+0x90], R16 ;  /* 0x0000901001007387 */ /* 0x002fe80000100a00 */
[----:B------:R-:W-:Y:S04]  /*8d40*/  STL.64 [R1+0x98], R18 ;  /* 0x0000981201007387 */ /* 0x000fe80000100a00 */
[----:B------:R1:W-:Y:S01]  /*8d50*/  STL.64 [R1+0x1818], R16 ;  /* 0x0018181001007387 */ /* 0x0003e20000100a00 */
[----:B--2---:R-:W-:-:S02]  /*8d60*/  IMAD.MOV.U32 R0, RZ, RZ, R11 ;  /* 0x000000ffff007224 */ /* 0x004fc400078e000b */
[----:B------:R-:W-:Y:S01]  /*8d70*/  IMAD.MOV.U32 R2, RZ, RZ, R10 ;  /* 0x000000ffff027224 */ /* 0x000fe200078e000a */
[----:B-1----:R-:W2:Y:S04]  /*8d80*/  LDL.LU.64 R16, [R1+0x640] ;  /* 0x0006400001107983 */ /* 0x002ea80000300a00 */
[----:B------:R-:W2:Y:S04]  /*8d90*/  LDL.LU.64 R18, [R1+0x648] ;  /* 0x0006480001127983 */ /* 0x000ea80000300a00 */
[----:B------:R-:W-:Y:S04]  /*8da0*/  STL.64 [R1+0x20], R8 ;  /* 0x0000200801007387 */ /* 0x000fe80000100a00 */
[----:B------:R-:W-:Y:S04]  /*8db0*/  STL.64 [R1+0x28], R10 ;  /* 0x0000280a01007387 */ /* 0x000fe80000100a00 */
[----:B------:R1:W-:Y:S04]  /*8dc0*/  STL.64 [R1+0x17e8], R8 ;  /* 0x0017e80801007387 */ /* 0x0003e80000100a00 */
[----:B-1----:R-:W3:Y:S04]  /*8dd0*/  LDL.LU.64 R8, [R1+0x610] ;  /* 0x0006100001087983 */ /* 0x002ee80000300a00 */
[----:B------:R-:W3:Y:S04]  /*8de0*/  LDL.LU.64 R10, [R1+0x618] ;  /* 0x00061800010a7983 */ /* 0x000ee80000300a00 */
[----:B------:R-:W-:Y:S04]  /*8df0*/  STL [R1+0x16e4], R0 ;  /* 0x0016e40001007387 */ /* 0x000fe80000100800 */
[----:B------:R-:W-:Y:S04]  /*8e00*/  STL [R1+0x16e0], R2 ;  /* 0x0016e00201007387 */ /* 0x000fe80000100800 */
[----:B------:R-:W-:Y:S04]  /*8e10*/  STL [R1+0x1464], R26 ;  /* 0x0014641a01007387 */ /* 0x000fe80000100800 */
[----:B------:R-:W-:Y:S04]  /*8e20*/  STL [R1+0x1460], R27 ;  /* 0x0014601b01007387 */ /* 0x000fe80000100800 */
[----:B0-----:R-:W-:Y:S04]  /*8e30*/  STL.64 [R1+0x17e0], R14 ;  /* 0x0017e00e01007387 */ /* 0x001fe80000100a00 */
[----:B------:R0:W-:Y:S04]  /*8e40*/  STL.64 [R1+0x17d8], R12 ;  /* 0x0017d80c01007387 */ /* 0x0001e80000100a00 */
[----:B0-----:R-:W3:Y:S01]  /*8e50*/  LDL.64 R12, [R1+0xc0] ;  /* 0x0000c000010c7983 */ /* 0x001ee20000100a00 */
[----:B--2---:R-:W-:-:S15]  /*8e60*/  HMMA.16816.F32 R16, R4, R20, R16 ;  /* 0x000000140410723c */ /* 0x004fde0000001810 */
[----:B------:R-:W-:-:S04]  /*8e70*/  NOP ;  /* 0x0000000000007918 */ /* 0x000fc80000000000 */
[----:B------:R0:W-:Y:S04]  /*8e80*/  STL.64 [R1+0x440], R16 ;  /* 0x0004401001007387 */ /* 0x0001e80000100a00 */
[----:B------:R-:W-:Y:S04]  /*8e90*/  STL.64 [R1+0x448], R18 ;  /* 0x0004481201007387 */ /* 0x000fe80000100a00 */
[----:B0-----:R-:W2:Y:S04]  /*8ea0*/  LDL.LU.64 R16, [R1+0x1818] ;  /* 0x0018180001107983 */ /* 0x001ea80000300a00 */
[----:B------:R0:W-:Y:S01]  /*8eb0*/  STL.64 [R1+0x1800], R20 ;  /* 0x0018001401007387 */ /* 0x0001e20000100a00 */
[----:B---3--:R-:W-:Y:S01]  /*8ec0*/  HMMA.16816.F32 R8, R4, R12, R8 ;  /* 0x0000000c0408723c */ /* 0x008fe20000001808 */
[----:B------:R-:W-:-:S02]  /*8ed0*/  IMAD.MOV.U32 R2, RZ, RZ, R12 ;  /* 0x000000ffff027224 */ /* 0x000fc400078e000c */
[----:B------:R-:W-:-:S15]  /*8ee0*/  IMAD.MOV.U32 R0, RZ, RZ, R13 ;  /* 0x000000ffff007224 */ /* 0x000fde00078e000d */
[----:B------:R-:W-:Y:S01]  /*8ef0*/  NOP ;  /* 0x0000000000007918 */ /* 0x000fe20000000000 */
[----:B------:R-:W-:Y:S04]  /*8f00*/  STL.64 [R1+0x480], R8 ;  /* 0x0004800801007387 */ /* 0x000fe80000100a00 */
[----:B0-----:R-:W3:Y:S04]  /*8f10*/  LDL.LU.64 R20, [R1+0x600] ;  /* 0x0006000001147983 */ /* 0x001ee80000300a00 */
[----:B------:R-:W3:Y:S04]  /*8f20*/  LDL.LU.64 R22, [R1+0x608] ;  /* 0x0006080001167983 */ /* 0x000ee80000300a00 */
[----:B------:R-:W4:Y:S04]  /*8f30*/  LDL.LU.64 R12, [R1+0x5e0] ;  /* 0x0005e000010c7983 */ /* 0x000f280000300a00 */
[----:B------:R-:W2:Y:S01]  /*8f40*/  LDL.LU.64 R14, [R1+0x5e8] ;  /* 0x0005e800010e7983 */ /* 0x000ea20000300a00 */
[----:B------:R-:W-:-:S02]  /*8f50*/  IMAD.MOV.U32 R26, RZ, RZ, R10 ;  /* 0x000000ffff1a7224 */ /* 0x000fc400078e000a */
[----:B------:R-:W-:Y:S01]  /*8f60*/  IMAD.MOV.U32 R27, RZ, RZ, R11 ;  /* 0x000000ffff1b7224 */ /* 0x000fe200078e000b */
[----:B--2---:R-:W-:Y:S04]  /*8f70*/  STL.64 [R1+0x1810], R14 ;  /* 0x0018100e01007387 */ /* 0x004fe80000100a00 */
[----:B----4-:R0:W-:Y:S04]  /*8f80*/  STL.64 [R1+0x1808], R12 ;  /* 0x0018080c01007387 */ /* 0x0101e80000100a00 */
[----:B0-----:R-:W3:Y:S04]  /*8f90*/  LDL.64 R12, [R1+0xb0] ;  /* 0x0000b000010c7983 */ /* 0x001ee80000100a00 */
[----:B------:R-:W2:Y:S04]  /*8fa0*/  LDL.LU.64 R8, [R1+0x5c0] ;  /* 0x0005c00001087983 */ /* 0x000ea80000300a00 */
[----:B------:R-:W4:Y:S01]  /*8fb0*/  LDL.LU.64 R10, [R1+0x5c8] ;  /* 0x0005c800010a7983 */ /* 0x000f220000300a00 */
[----:B---3--:R-:W-:Y:S01]  /*8fc0*/  HMMA.16816.F32 R20, R4, R12, R20 ;  /* 0x0000000c0414723c */ /* 0x008fe20000001814 */
[----:B------:R-:W-:-:S02]  /*8fd0*/  IMAD.MOV.U32 R19, RZ, RZ, R12 ;  /* 0x000000ffff137224 */ /* 0x000fc400078e000c */
[----:B------:R-:W-:Y:S01]  /*8fe0*/  IMAD.MOV.U32 R18, RZ, RZ, R13 ;  /* 0x000000ffff127224 */ /* 0x000fe200078e000d */
[----:B----4-:R-:W-:Y:S04]  /*8ff0*/  STL.64 [R1+0x17f8], R10 ;  /* 0x0017f80a01007387 */ /* 0x010fe80000100a00 */
[----:B--2---:R0:W-:Y:S04]  /*9000*/  STL.64 [R1+0x17f0], R8 ;  /* 0x0017f00801007387 */ /* 0x0041e80000100a00 */
[----:B0-----:R-:W2:Y:S04]  /*9010*/  LDL.64 R8, [R1+0xa0] ;  /* 0x0000a00001087983 */ /* 0x001ea80000100a00 */
[----:B------:R-:W-:Y:S04]  /*9020*/  STL [R1+0x146c], R26 ;  /* 0x00146c1a01007387 */ /* 0x000fe80000100800 */
[----:B------:R-:W-:Y:S04]  /*9030*/  STL [R1+0x1468], R27 ;  /* 0x0014681b01007387 */ /* 0x000fe80000100800 */
[----:B------:R-:W3:Y:S04]  /*9040*/  LDL.LU.64 R14, [R1+0x1810] ;  /* 0x00181000010e7983 */ /* 0x000ee80000300a00 */
[----:B------:R-:W3:Y:S01]  /*9050*/  LDL.LU.64 R12, [R1+0x1808] ;  /* 0x00180800010c7983 */ /* 0x000ee20000300a00 */
[----:B------:R-:W-:-:S02]  /*9060*/  IMAD.MOV.U32 R29, RZ, RZ, R22 ;  /* 0x000000ffff1d7224 */ /* 0x000fc400078e0016 */
[----:B------:R-:W-:Y:S01]  /*9070*/  IMAD.MOV.U32 R3, RZ, RZ, R23 ;  /* 0x000000ffff037224 */ /* 0x000fe200078e0017 */
[----:B------:R0:W-:Y:S04]  /*9080*/  STL.64 [R1+0x490], R20 ;  /* 0x0004901401007387 */ /* 0x0001e80000100a00 */
[----:B0-----:R-:W4:Y:S04]  /*9090*/  LDL.LU.64 R20, [R1+0x1800] ;  /* 0x0018000001147983 */ /* 0x001f280000300a00 */
[----:B------:R0:W-:Y:S04]  /*90a0*/  STL [R1+0x145c], R29 ;  /* 0x00145c1d01007387 */ /* 0x0001e80000100800 */
[----:B------:R1:W-:Y:S04]  /*90b0*/  STL [R1+0x1458], R3 ;  /* 0x0014580301007387 */ /* 0x0003e80000100800 */
[----:B------:R-:W4:Y:S01]  /*90c0*/  LDL.LU.64 R10, [R1+0x17f8] ;  /* 0x0017f800010a7983 */ /* 0x000f220000300a00 */
[----:B--2---:R-:W-:-:S02]  /*90d0*/  IMAD.MOV.U32 R23, RZ, RZ, R8 ;  /* 0x000000ffff177224 */ /* 0x004fc400078e0008 */
[----:B------:R-:W-:Y:S01]  /*90e0*/  IMAD.MOV.U32 R22, RZ, RZ, R9 ;  /* 0x000000ffff167224 */ /* 0x000fe200078e0009 */
[----:B---3--:R-:W-:Y:S01]  /*90f0*/  HMMA.16816.F32 R12, R4, R8, R12 ;  /* 0x00000008040c723c */ /* 0x008fe2000000180c */
[----:B------:R-:W4:-:S15]  /*9100*/  LDL.LU.64 R8, [R1+0x17f0] ;  /* 0x0017f00001087983 */ /* 0x000f1e0000300a00 */
[----:B------:R-:W-:-:S03]  /*9110*/  NOP ;  /* 0x0000000000007918 */ /* 0x000fc60000000000 */
[----:B------:R-:W-:Y:S02]  /*9120*/  IMAD.MOV.U32 R27, RZ, RZ, R15 ;  /* 0x000000ffff1b7224 */ /* 0x000fe400078e000f */
[----:B------:R-:W-:Y:S01]  /*9130*/  IMAD.MOV.U32 R26, RZ, RZ, R14 ;  /* 0x000000ffff1a7224 */ /* 0x000fe200078e000e */
[----:B------:R-:W-:Y:S04]  /*9140*/  STL.64 [R1+0x4a0], R12 ;  /* 0x0004a00c01007387 */ /* 0x000fe80000100a00 */
[----:B------:R-:W-:Y:S04]  /*9150*/  STL [R1+0x150c], R27 ;  /* 0x00150c1b01007387 */ /* 0x000fe80000100800 */
[----:B------:R-:W-:Y:S01]  /*9160*/  STL [R1+0x1508], R26 ;  /* 0x0015081a01007387 */ /* 0x000fe20000100800 */
[----:B----4-:R-:W-:-:S15]  /*9170*/  HMMA.16816.F32 R8, R4, R16, R8 ;  /* 0x000000100408723c */ /* 0x010fde0000001808 */
[----:B------:R-:W-:-:S04]  /*9180*/  NOP ;  /* 0x0000000000007918 */ /* 0x000fc80000000000 */
[----:B0-----:R-:W-:Y:S01]  /*9190*/  IMAD.MOV.U32 R29, RZ, RZ, R8 ;  /* 0x000000ffff1d7224 */ /* 0x001fe200078e0008 */
[----:B------:R0:W-:Y:S01]  /*91a0*/  STL.64 [R1+0x558], R10 ;  /* 0x0005580a01007387 */ /* 0x0001e20000100a00 */
[----:B-1----:R-:W-:-:S03]  /*91b0*/  IMAD.MOV.U32 R3, RZ, RZ, R9 ;  /* 0x000000ffff037224 */ /* 0x002fc600078e0009 */
[----:B------:R-:W2:Y:S04]  /*91c0*/  LDL.LU.64 R8, [R1+0x540] ;  /* 0x0005400001087983 */ /* 0x000ea80000300a00 */
[----:B0-----:R-:W2:Y:S04]  /*91d0*/  LDL.LU.64 R10, [R1+0x548] ;  /* 0x00054800010a7983 */ /* 0x001ea80000300a00 */
[----:B------:R-:W3:Y:S04]  /*91e0*/  LDL.LU.64 R12, [R1+0x520] ;  /* 0x00052000010c7983 */ /* 0x000ee80000300a00 */
[----:B------:R-:W3:Y:S04]  /*91f0*/  LDL.LU.64 R14, [R1+0x528] ;  /* 0x00052800010e7983 */ /* 0x000ee80000300a00 */
[----:B------:R0:W-:Y:S02]  /*9200*/  STL.64 [R1+0x1788], R16 ;  /* 0x0017881001007387 */ /* 0x0001e40000100a00 */
[----:B0-----:R-:W-:-:S02]  /*9210*/  IMAD.MOV.U32 R16, RZ, RZ, R23 ;  /* 0x000000ffff107224 */ /* 0x001fc400078e0017 */
[----:B------:R-:W-:-:S05]  /*9220*/  IMAD.MOV.U32 R17, RZ, RZ, R22 ;  /* 0x000000ffff117224 */ /* 0x000fca00078e0016 */
[----:B------:R0:W-:Y:S02]  /*9230*/  STL.64 [R1+0x17a0], R16 ;  /* 0x0017a01001007387 */ /* 0x0001e40000100a00 */
[----:B0-----:R-:W-:Y:S02]  /*9240*/  IMAD.MOV.U32 R16, RZ, RZ, R19 ;  /* 0x000000ffff107224 */ /* 0x001fe400078e0013 */
[----:B------:R-:W-:-:S05]  /*9250*/  IMAD.MOV.U32 R17, RZ, RZ, R18 ;  /* 0x000000ffff117224 */ /* 0x000fca00078e0012 */
[----:B------:R0:W-:Y:S02]  /*9260*/  STL.64 [R1+0x17b8], R16 ;  /* 0x0017b81001007387 */ /* 0x0001e40000100a00 */
[----:B0-----:R-:W-:Y:S02]  /*9270*/  IMAD.MOV.U32 R16, RZ, RZ, R2 ;  /* 0x000000ffff107224 */ /* 0x001fe400078e0002 */
[----:B------:R-:W-:-:S05]  /*9280*/  IMAD.MOV.U32 R17, RZ, RZ, R0 ;  /* 0x000000ffff117224 */ /* 0x000fca00078e0000 */
[----:B------:R0:W-:Y:S04]  /*9290*/  STL.64 [R1+0x17d0], R16 ;  /* 0x0017d01001007387 */ /* 0x0001e80000100a00 */
[----:B0-----:R-:W2:Y:S04]  /*92a0*/  LDL.64 R16, [R1+0x80] ;  /* 0x0000800001107983 */ /* 0x001ea80000100a00 */
[----:B------:R-:W-:Y:S04]  /*92b0*/  STL [R1+0x1504], R3 ;  /* 0x0015040301007387 */ /* 0x000fe80000100800 */
[----:B------:R-:W-:Y:S01]  /*92c0*/  STL [R1+0x1500], R29 ;  /* 0x0015001d01007387 */ /* 0x000fe20000100800 */
[----:B--2---:R-:W-:-:S15]  /*92d0*/  HMMA.16816.F32 R8, R4, R16, R8 ;  /* 0x000000100408723c */ /* 0x004fde0000001808 */
[----:B------:R-:W-:-:S04]  /*92e0*/  NOP ;  /* 0x0000000000007918 */ /* 0x000fc80000000000 */
[----:B------:R0:W-:Y:S04]  /*92f0*/  STL.64 [R1+0x530], R8 ;  /* 0x0005300801007387 */ /* 0x0001e80000100a00 */
[----:B------:R-:W-:Y:S04]  /*9300*/  STL.64 [R1+0x538], R10 ;  /* 0x0005380a01007387 */ /* 0x000fe80000100a00 */
[----:B0-----:R-:W3:Y:S01]  /*9310*/  LDL.LU.64 R8, [R1+0x17e8] ;  /* 0x0017e80001087983 */ /* 0x001ee20000300a00 */
[----:B------:R-:W-:Y:S02]  /*9320*/  IMAD.MOV.U32 R2, RZ, RZ, R16 ;  /* 0x000000ffff027224 */ /* 0x000fe400078e0010 */
[----:B------:R-:W-:-:S02]  /*9330*/  IMAD.MOV.U32 R0, RZ, RZ, R17 ;  /* 0x000000ffff007224 */ /* 0x000fc400078e0011 */
[----:B---3--:R-:W-:Y:S01]  /*9340*/  HMMA.16816.F32 R16, R4, R8, R12 ;  /* 0x000000080410723c */ /* 0x008fe2000000180c */
[----:B------:R-:W2:Y:S04]  /*9350*/  LDL.LU.64 R12, [R1+0x4f0] ;  /* 0x0004f000010c7983 */ /* 0x000ea80000300a00 */
[----:B------:R-:W2:-:S14]  /*9360*/  LDL.LU.64 R14, [R1+0x4f8] ;  /* 0x0004f800010e7983 */ /* 0x000e9c0000300a00 */
[----:B------:R0:W-:Y:S04]  /*9370*/  STL.64 [R1+0x520], R16 ;  /* 0x0005201001007387 */ /* 0x0001e80000100a00 */
[----:B------:R1:W-:Y:S04]  /*9380*/  STL.64 [R1+0x528], R18 ;  /* 0x0005281201007387 */ /* 0x0003e80000100a00 */
[----:B0-----:R-:W3:Y:S04]  /*9390*/  LDL.LU.64 R16, [R1+0x630] ;  /* 0x0006300001107983 */ /* 0x001ee80000300a00 */
[----:B-1----:R-:W3:Y:S04]  /*93a0*/  LDL.LU.64 R18, [R1+0x638] ;  /* 0x0006380001127983 */ /* 0x002ee80000300a00 */
[----:B------:R0:W-:Y:S04]  /*93b0*/  STL.64 [R1+0x1770], R8 ;  /* 0x0017700801007387 */ /* 0x0001e80000100a00 */
[----:B0-----:R-:W4:Y:S04]  /*93c0*/  LDL.LU.64 R8, [R1+0x430] ;  /* 0x0004300001087983 */ /* 0x001f280000300a00 */
[----:B------:R-:W2:Y:S04]  /*93d0*/  LDL.LU.64 R10, [R1+0x438] ;  /* 0x00043800010a7983 */ /* 0x000ea80000300a00 */
[----:B--2---:R-:W-:Y:S04]  /*93e0*/  STL.64 [R1+0x1780], R10 ;  /* 0x0017800a01007387 */ /* 0x004fe80000100a00 */
[----:B----4-:R0:W-:Y:S04]  /*93f0*/  STL.64 [R1+0x1778], R8 ;  /* 0x0017780801007387 */ /* 0x0101e80000100a00 */
[----:B0-----:R-:W2:Y:S04]  /*9400*/  LDL.LU.64 R8, [R1+0x450] ;  /* 0x0004500001087983 */ /* 0x001ea80000300a00 */
[----:B------:R-:W4:Y:S04]  /*9410*/  LDL.LU.64 R10, [R1+0x458] ;  /* 0x00045800010a7983 */ /* 0x000f280000300a00 */
[----:B----4-:R-:W-:Y:S04]  /*9420*/  STL.64 [R1+0x1798], R10 ;  /* 0x0017980a01007387 */ /* 0x010fe80000100a00 */
[----:B--2---:R0:W-:Y:S04]  /*9430*/  STL.64 [R1+0x1790], R8 ;  /* 0x0017900801007387 */ /* 0x0041e80000100a00 */
[----:B0-----:R-:W2:Y:S04]  /*9440*/  LDL.LU.64 R8, [R1+0x460] ;  /* 0x0004600001087983 */ /* 0x001ea80000300a00 */
[----:B------:R-:W4:Y:S04]  /*9450*/  LDL.LU.64 R10, [R1+0x468] ;  /* 0x00046800010a7983 */ /* 0x000f280000300a00 */
[----:B----4-:R-:W-:Y:S04]  /*9460*/  STL.64 [R1+0x17b0], R10 ;  /* 0x0017b00a01007387 */ /* 0x010fe80000100a00 */
[----:B--2---:R0:W-:Y:S04]  /*9470*/  STL.64 [R1+0x17a8], R8 ;  /* 0x0017a80801007387 */ /* 0x0041e80000100a00 */
[----:B0-----:R-:W2:Y:S04]  /*9480*/  LDL.LU.64 R8, [R1+0x470] ;  /* 0x0004700001087983 */ /* 0x001ea80000300a00 */
[----:B------:R-:W4:Y:S01]  /*9490*/  LDL.LU.64 R10, [R1+0x478] ;  /* 0x00047800010a7983 */ /* 0x000f220000300a00 */
[----:B------:R-:W-:Y:S03]  /*94a0*/  HMMA.16816.F32 R4, R4, R24, R12 ;  /* 0x000000180404723c */ /* 0x000fe6000000180c */
[----:B----4-:R-:W-:Y:S04]  /*94b0*/  STL.64 [R1+0x17c8], R10 ;  /* 0x0017c80a01007387 */ /* 0x010fe80000100a00 */
[----:B--2---:R0:W-:Y:S04]  /*94c0*/  STL.64 [R1+0x17c0], R8 ;  /* 0x0017c00801007387 */ /* 0x0041e80000100a00 */
[----:B0-----:R-:W2:Y:S04]  /*94d0*/  LDL.LU.64 R8, [R1+0x4c0] ;  /* 0x0004c00001087983 */ /* 0x001ea80000300a00 */
[----:B------:R-:W2:Y:S04]  /*94e0*/  LDL.LU.64 R10, [R1+0x4c8] ;  /* 0x0004c800010a7983 */ /* 0x000ea80000300a00 */
[----:B------:R-:W3:Y:S04]  /*94f0*/  LDL.LU.64 R14, [R1+0x17e0] ;  /* 0x0017e000010e7983 */ /* 0x000ee80000300a00 */
[----:B------:R-:W3:Y:S04]  /*9500*/  LDL.LU.64 R12, [R1+0x17d8] ;  /* 0x0017d800010c7983 */ /* 0x000ee80000300a00 */
[----:B------:R-:W-:Y:S04]  /*9510*/  STL.64 [R1+0x4d0], R4 ;  /* 0x0004d00401007387 */ /* 0x000fe80000100a00 */
[----:B------:R-:W-:Y:S04]  /*9520*/  STL.64 [R1+0x4d8], R6 ;  /* 0x0004d80601007387 */ /* 0x000fe80000100a00 */
[----:B------:R0:W-:Y:S04]  /*9530*/  STL.64 [R1+0x1768], R24 ;  /* 0x0017681801007387 */ /* 0x0001e80000100a00 */
[----:B0-----:R-:W4:Y:S04]  /*9540*/  LDL.LU.64 R24, [R1+0x420] ;  /* 0x0004200001187983 */ /* 0x001f280000300a00 */
[----:B------:R-:W4:Y:S01]  /*9550*/  LDL.LU.64 R26, [R1+0x428] ;  /* 0x00042800011a7983 */ /* 0x000f220000300a00 */
[----:B---3--:R-:W-:-:S15]  /*9560*/  HMMA.16816.F32 R16, R12, R20, R16 ;  /* 0x000000140c10723c */ /* 0x008fde0000001810 */
[----:B------:R-:W-:-:S04]  /*9570*/  NOP ;  /* 0x0000000000007918 */ /* 0x000fc80000000000 */
[----:B------:R0:W-:Y:S04]  /*9580*/  STL.64 [R1+0x510], R16 ;  /* 0x0005101001007387 */ /* 0x0001e80000100a00 */
[----:B------:R2:W-:Y:S04]  /*9590*/  STL.64 [R1+0x518], R18 ;  /* 0x0005181201007387 */ /* 0x0005e80000100a00 */
[----:B0-----:R-:W2:Y:S02]  /*95a0*/  LDL.LU.64 R16, [R1+0x17d0] ;  /* 0x0017d00001107983 */ /* 0x001ea40000300a00 */
[----:B--2---:R-:W-:Y:S02]  /*95b0*/  HMMA.16816.F32 R16, R12, R16, R8 ;  /* 0x000000100c10723c */ /* 0x004fe40000001808 */
[----:B------:R-:W2:Y:S04]  /*95c0*/  LDL.LU.64 R10, [R1+0x17c8] ;  /* 0x0017c800010a7983 */ /* 0x000ea80000300a00 */
[----:B------:R-:W2:-:S13]  /*95d0*/  LDL.LU.64 R8, [R1+0x17c0] ;  /* 0x0017c00001087983 */ /* 0x000e9a0000300a00 */
        /* <DEDUP_REMOVED lines=14> */
[----:B0-----:R-:W2:Y:S01]  /*96c0*/  LDL.LU.64 R16, [R1+0x1788] ;  /* 0x0017880001107983 */ /* 0x001ea20000300a00 */
[----:B------:R-:W-:Y:S02]  /*96d0*/  IMAD.MOV.U32 R4, RZ, RZ, R2 ;  /* 0x000000ffff047224 */ /* 0x000fe400078e0002 */
[----:B------:R-:W-:Y:S01]  /*96e0*/  IMAD.MOV.U32 R5, RZ, RZ, R0 ;  /* 0x000000ffff057224 */ /* 0x000fe200078e0000 */
[----:B--2---:R-:W-:Y:S01]  /*96f0*/  HMMA.16816.F32 R16, R12, R16, R8 ;  /* 0x000000100c10723c */ /* 0x004fe20000001808 */
[----:B------:R-:W2:Y:S04]  /*9700*/  LDL.LU.64 R10, [R1+0x1780] ;  /* 0x00178000010a7983 */ /* 0x000ea80000300a00 */
[----:B------:R-:W2:-:S14]  /*9710*/  LDL.LU.64 R8, [R1+0x1778] ;  /* 0x0017780001087983 */ /* 0x000e9c0000300a00 */
[----:B------:R0:W-:Y:S04]  /*9720*/  STL.64 [R1+0x560], R16 ;  /* 0x0005601001007387 */ /* 0x0001e80000100a00 */
[----:B------:R1:W-:Y:S04]  /*9730*/  STL.64 [R1+0x568], R18 ;  /* 0x0005681201007387 */ /* 0x0003e80000100a00 */
[----:B0-----:R-:W3:Y:S04]  /*9740*/  LDL.LU.64 R16, [R1+0x410] ;  /* 0x0004100001107983 */ /* 0x001ee80000300a00 */
[----:B-1----:R-:W3:Y:S01]  /*9750*/  LDL.LU.64 R18, [R1+0x418] ;  /* 0x0004180001127983 */ /* 0x002ee20000300a00 */
[----:B--2---:R-:W-:Y:S03]  /*9760*/  HMMA.16816.F32 R4, R12, R4, R8 ;  /* 0x000000040c04723c */ /* 0x004fe60000001808 */
[----:B------:R-:W4:-:S15]  /*9770*/  LDL.LU.64 R8, [R1+0x1770] ;  /* 0x0017700001087983 */ /* 0x000f1e0000300a00 */
[----:B------:R-:W-:Y:S01]  /*9780*/  NOP ;  /* 0x0000000000007918 */ /* 0x000fe20000000000 */
[----:B------:R-:W-:Y:S04]  /*9790*/  STL.64 [R1+0x580], R4 ;  /* 0x0005800401007387 */ /* 0x000fe80000100a00 */
[----:B------:R-:W-:Y:S04]  /*97a0*/  STL.64 [R1+0x588], R6 ;  /* 0x0005880601007387 */ /* 0x000fe80000100a00 */
[----:B------:R-:W-:Y:S01]  /*97b0*/  LDSM.16.MT88.4 R4, [R28+0x100] ;  /* 0x000100001c04783b */ /* 0x000fe20000004200 */
[----:B----4-:R-:W-:Y:S03]  /*97c0*/  HMMA.16816.F32 R8, R12, R8, R24 ;  /* 0x000000080c08723c */ /* 0x010fe60000001818 */
[----:B------:R-:W3:-:S15]  /*97d0*/  LDL.LU.64 R24, [R1+0x1768] ;  /* 0x0017680001187983 */ /* 0x000ede0000300a00 */
[----:B------:R-:W-:Y:S01]  /*97e0*/  NOP ;  /* 0x0000000000007918 */ /* 0x000fe20000000000 */
[----:B------:R-:W-:Y:S04]  /*97f0*/  STL.64 [R1+0x5b0], R8 ;  /* 0x0005b00801007387 */ /* 0x000fe80000100a00 */
[----:B------:R-:W-:Y:S04]  /*9800*/  STL.64 [R1+0x5b8], R10 ;  /* 0x0005b80a01007387 */ /* 0x000fe80000100a00 */
[----:B------:R-:W0:Y:S04]  /*9810*/  LDSM.16.MT88.4 R8, [R28+0x180] ;  /* 0x000180001c08783b */ /* 0x000e280000004200 */
[----:B0-----:R-:W-:Y:S04]  /*9820*/  STL.64 [R1+0x16f0], R10 ;  /* 0x0016f00a01007387 */ /* 0x001fe80000100a00 */
[----:B------:R0:W-:Y:S04]  /*9830*/  STL.64 [R1+0x16e8], R8 ;  /* 0x0016e80801007387 */ /* 0x0001e80000100a00 */
[----:B0-----:R-:W2:Y:S04]  /*9840*/  LDL.64 R8, [R1+0x80] ;  /* 0x0000800001087983 */ /* 0x001ea80000100a00 */
[----:B--2---:R0:W-:Y:S04]  /*9850*/  STL.64 [R1+0x1708], R8 ;  /* 0x0017080801007387 */ /* 0x0041e80000100a00 */
[----:B0-----:R-:W2:Y:S04]  /*9860*/  LDL.64 R8, [R1+0x90] ;  /* 0x0000900001087983 */ /* 0x001ea80000100a00 */
[----:B--2---:R0:W-:Y:S04]  /*9870*/  STL.64 [R1+0x1720], R8 ;  /* 0x0017200801007387 */ /* 0x0041e80000100a00 */
[----:B0-----:R-:W2:Y:S04]  /*9880*/  LDL.64 R8, [R1+0xa0] ;  /* 0x0000a00001087983 */ /* 0x001ea80000100a00 */
[----:B--2---:R0:W-:Y:S04]  /*9890*/  STL.64 [R1+0x1738], R8 ;  /* 0x0017380801007387 */ /* 0x0041e80000100a00 */
[----:B0-----:R-:W2:Y:S01]  /*98a0*/  LDL.64 R8, [R1+0xb0] ;  /* 0x0000b00001087983 */ /* 0x001ea20000100a00 */
[----:B---3--:R-:W-:Y:S03]  /*98b0*/  HMMA.16816.F32 R12, R12, R24, R16 ;  /* 0x000000180c0c723c */ /* 0x008fe60000001810 */
[----:B------:R-:W0:Y:S04]  /*98c0*/  LDSM.16.MT88.4 R16, [R28+0x200] ;  /* 0x000200001c10783b */ /* 0x000e280000004200 */
[----:B--2---:R1:W-:Y:S04]  /*98d0*/  STL.64 [R1+0x1750], R8 ;  /* 0x0017500801007387 */ /* 0x0043e80000100a00 */
[----:B-1----:R-:W2:Y:S04]  /*98e0*/  LDL.64 R8, [R1+0xc0] ;  /* 0x0000c00001087983 */ /* 0x002ea80000100a00 */
[----:B--2---:R1:W-:Y:S04]  /*98f0*/  STL.64 [R1+0x1760], R8 ;  /* 0x0017600801007387 */ /* 0x0043e80000100a00 */
[----:B-1----:R-:W2:Y:S04]  /*9900*/  LDL.LU.64 R8, [R1+0x650] ;  /* 0x0006500001087983 */ /* 0x002ea80000300a00 */
[----:B------:R-:W2:Y:S04]  /*9910*/  LDL.LU.64 R10, [R1+0x658] ;  /* 0x00065800010a7983 */ /* 0x000ea80000300a00 */
[----:B------:R-:W-:Y:S04]  /*9920*/  STL.64 [R1+0x5a0], R12 ;  /* 0x0005a00c01007387 */ /* 0x000fe80000100a00 */
[----:B------:R-:W-:Y:S04]  /*9930*/  STL.64 [R1+0x5a8], R14 ;  /* 0x0005a80e01007387 */ /* 0x000fe80000100a00 */
[----:B------:R1:W-:Y:S04]  /*9940*/  STL.64 [R1+0x1758], R24 ;  /* 0x0017581801007387 */ /* 0x0003e80000100a00 */
[----:B------:R-:W3:Y:S04]  /*9950*/  LDSM.16.MT88.4 R12, [R28+0x280] ;  /* 0x000280001c0c783b */ /* 0x000ee80000004200 */
[----:B-1----:R-:W4:Y:S04]  /*9960*/  LDL.LU.64 R24, [R1+0x400] ;  /* 0x0004000001187983 */ /* 0x002f280000300a00 */
[----:B------:R-:W4:Y:S04]  /*9970*/  LDL.LU.64 R26, [R1+0x408] ;  /* 0x00040800011a7983 */ /* 0x000f280000300a00 */
[----:B0-----:R-:W-:Y:S04]  /*9980*/  STL.64 [R1+0x1668], R18 ;  /* 0x0016681201007387 */ /* 0x001fe80000100a00 */
[----:B------:R0:W-:Y:S04]  /*9990*/  STL.64 [R1+0x1660], R16 ;  /* 0x0016601001007387 */ /* 0x0001e80000100a00 */
[----:B0-----:R-:W2:Y:S04]  /*99a0*/  LDL.LU.64 R16, [R1+0x3b0] ;  /* 0x0003b00001107983 */ /* 0x001ea80000300a00 */
[----:B------:R-:W2:Y:S04]  /*99b0*/  LDL.LU.64 R18, [R1+0x3b8] ;  /* 0x0003b80001127983 */ /* 0x000ea80000300a00 */
[----:B--2---:R-:W-:Y:S04]  /*99c0*/  STL.64 [R1+0x1700], R18 ;  /* 0x0017001201007387 */ /* 0x004fe80000100a00 */
[----:B------:R0:W-:Y:S04]  /*99d0*/  STL.64 [R1+0x16f8], R16 ;  /* 0x0016f81001007387 */ /* 0x0001e80000100a00 */
[----:B0-----:R-:W2:Y:S04]  /*99e0*/  LDL.LU.64 R16, [R1+0x3c0] ;  /* 0x0003c00001107983 */ /* 0x001ea80000300a00 */
[----:B------:R-:W2:Y:S04]  /*99f0*/  LDL.LU.64 R18, [R1+0x3c8] ;  /* 0x0003c80001127983 */ /* 0x000ea80000300a00 */
[----:B--2---:R-:W-:Y:S04]  /*9a00*/  STL.64 [R1+0x1718], R18 ;  /* 0x0017181201007387 */ /* 0x004fe80000100a00 */
[----:B------:R0:W-:Y:S04]  /*9a10*/  STL.64 [R1+0x1710], R16 ;  /* 0x0017101001007387 */ /* 0x0001e80000100a00 */
[----:B0-----:R-:W2:Y:S04]  /*9a20*/  LDL.LU.64 R16, [R1+0x3d0] ;  /* 0x0003d00001107983 */ /* 0x001ea80000300a00 */
[----:B------:R-:W2:Y:S01]  /*9a30*/  LDL.LU.64 R18, [R1+0x3d8] ;  /* 0x0003d80001127983 */ /* 0x000ea20000300a00 */
[C---:B------:R-:W-:Y:S03]  /*9a40*/  HMMA.16816.F32 R8, R4.reuse, R20, R8 ;  /* 0x000000140408723c */ /* 0x040fe60000001808 */
[----:B--2---:R-:W-:Y:S04]  /*9a50*/  STL.64 [R1+0x1730], R18 ;  /* 0x0017301201007387 */ /* 0x004fe80000100a00 */
[----:B------:R0:W-:Y:S04]  /*9a60*/  STL.64 [R1+0x1728], R16 ;  /* 0x0017281001007387 */ /* 0x0001e80000100a00 */
[----:B0-----:R-:W2:Y:S04]  /*9a70*/  LDL.LU.64 R16, [R1+0x3e0] ;  /* 0x0003e00001107983 */ /* 0x001ea80000300a00 */
[----:B------:R-:W2:Y:S04]  /*9a80*/  LDL.LU.64 R18, [R1+0x3e8] ;  /* 0x0003e80001127983 */ /* 0x000ea80000300a00 */
[----:B--2---:R-:W-:Y:S04]  /*9a90*/  STL.64 [R1+0x1748], R18 ;  /* 0x0017481201007387 */ /* 0x004fe80000100a00 */
[----:B------:R0:W-:Y:S04]  /*9aa0*/  STL.64 [R1+0x1740], R16 ;  /* 0x0017401001007387 */ /* 0x0001e80000100a00 */
[----:B0-----:R-:W2:Y:S04]  /*9ab0*/  LDL.LU.64 R16, [R1+0x3f0] ;  /* 0x0003f00001107983 */ /* 0x001ea80000300a00 */
[----:B------:R-:W2:Y:S04]  /*9ac0*/  LDL.LU.64 R18, [R1+0x3f8] ;  /* 0x0003f80001127983 */ /* 0x000ea80000300a00 */
[----:B---3--:R-:W-:Y:S04]  /*9ad0*/  STL.64 [R1+0x15f8], R14 ;  /* 0x0015f80e01007387 */ /* 0x008fe80000100a00 */
[----:B------:R0:W-:Y:S04]  /*9ae0*/  STL.64 [R1+0x15f0], R12 ;  /* 0x0015f00c01007387 */ /* 0x0001e80000100a00 */
[----:B0-----:R-:W3:Y:S04]  /*9af0*/  LDL.LU.64 R12, [R1+0x20] ;  /* 0x00002000010c7983 */ /* 0x001ee80000300a00 */
[----:B------:R0:W-:Y:S04]  /*9b00*/  STL.64 [R1+0x5d0], R8 ;  /* 0x0005d00801007387 */ /* 0x0001e80000100a00 */
[----:B------:R-:W-:Y:S04]  /*9b10*/  STL.64 [R1+0x5d8], R10 ;  /* 0x0005d80a01007387 */ /* 0x000fe80000100a00 */
[----:B0-----:R-:W4:Y:S02]  /*9b20*/  LDL.LU.64 R8, [R1+0x1760] ;  /* 0x0017600001087983 */ /* 0x001f240000300a00 */
[----:B----4-:R-:W-:Y:S01]  /*9b30*/  HMMA.16816.F32 R24, R4, R8, R24 ;  /* 0x000000080418723c */ /* 0x010fe20000001818 */
[----:B------:R-:W-:-:S15]  /*9b40*/  IMAD.MOV.U32 R23, RZ, RZ, R9 ;  /* 0x000000ffff177224 */ /* 0x000fde00078e0009 */
[----:B------:R-:W-:-:S03]  /*9b50*/  NOP ;  /* 0x0000000000007918 */ /* 0x000fc60000000000 */
[----:B------:R0:W-:Y:S04]  /*9b60*/  STL.64 [R1+0x5c0], R24 ;  /* 0x0005c01801007387 */ /* 0x0001e80000100a00 */
[----:B------:R1:W-:Y:S04]  /*9b70*/  STL.64 [R1+0x5c8], R26 ;  /* 0x0005c81a01007387 */ /* 0x0003e80000100a00 */
[----:B0-----:R-:W4:Y:S01]  /*9b80*/  LDL.LU.64 R24, [R1+0x1758] ;  /* 0x0017580001187983 */ /* 0x001f220000300a00 */
[----:B-1----:R-:W-:-:S03]  /*9b90*/  IMAD.MOV.U32 R26, RZ, RZ, R8 ;  /* 0x000000ffff1a7224 */ /* 0x002fc600078e0008 */
[----:B------:R-:W2:Y:S02]  /*9ba0*/  LDL.LU.64 R8, [R1+0x1750] ;  /* 0x0017500001087983 */ /* 0x000ea40000300a00 */
[----:B--2---:R-:W-:Y:S01]  /*9bb0*/  HMMA.16816.F32 R16, R4, R8, R16 ;  /* 0x000000080410723c */ /* 0x004fe20000001810 */
[----:B------:R-:W-:Y:S02]  /*9bc0*/  IMAD.MOV.U32 R29, RZ, RZ, R8 ;  /* 0x000000ffff1d7224 */ /* 0x000fe400078e0008 */
[----:B------:R-:W-:-:S15]  /*9bd0*/  IMAD.MOV.U32 R27, RZ, RZ, R9 ;  /* 0x000000ffff1b7224 */ /* 0x000fde00078e0009 */
[----:B------:R-:W-:Y:S01]  /*9be0*/  NOP ;  /* 0x0000000000007918 */ /* 0x000fe20000000000 */
[----:B------:R-:W-:Y:S04]  /*9bf0*/  STL.64 [R1+0x590], R16 ;  /* 0x0005901001007387 */ /* 0x000fe80000100a00 */
[----:B------:R0:W-:Y:S04]  /*9c00*/  STL.64 [R1+0x598], R18 ;  /* 0x0005981201007387 */ /* 0x0001e80000100a00 */
[----:B0-----:R-:W2:Y:S04]  /*9c10*/  LDL.LU.64 R18, [R1+0x1748] ;  /* 0x0017480001127983 */ /* 0x001ea80000300a00 */
[----:B------:R-:W2:Y:S04]  /*9c20*/  LDL.LU.64 R16, [R1+0x1740] ;  /* 0x0017400001107983 */ /* 0x000ea80000300a00 */
[----:B------:R-:W2:Y:S02]  /*9c30*/  LDL.LU.64 R8, [R1+0x1738] ;  /* 0x0017380001087983 */ /* 0x000ea40000300a00 */
[----:B--2---:R-:W-:Y:S01]  /*9c40*/  HMMA.16816.F32 R16, R4, R8, R16 ;  /* 0x000000080410723c */ /* 0x004fe20000001810 */
[----:B------:R-:W-:-:S02]  /*9c50*/  IMAD.MOV.U32 R0, RZ, RZ, R8 ;  /* 0x000000ffff007224 */ /* 0x000fc400078e0008 */
        /* <DEDUP_REMOVED lines=16> */
[----:B--2---:R-:W-:-:S15]  /*9d60*/  HMMA.16816.F32 R16, R4, R8, R16 ;  /* 0x000000080410723c */ /* 0x004fde0000001810 */
[----:B------:R-:W-:-:S04]  /*9d70*/  NOP ;  /* 0x0000000000007918 */ /* 0x000fc80000000000 */
[----:B------:R-:W-:Y:S04]  /*9d80*/  STL.64 [R1+0x4c0], R16 ;  /* 0x0004c01001007387 */ /* 0x000fe80000100a00 */
[----:B------:R0:W-:Y:S04]  /*9d90*/  STL.64 [R1+0x4c8], R18 ;  /* 0x0004c81201007387 */ /* 0x0001e80000100a00 */
[----:B0-----:R-:W3:Y:S04]  /*9da0*/  LDL.LU.64 R18, [R1+0x1700] ;  /* 0x0017000001127983 */ /* 0x001ee80000300a00 */
[----:B------:R-:W3:Y:S01]  /*9db0*/  LDL.LU.64 R16, [R1+0x16f8] ;  /* 0x0016f80001107983 */ /* 0x000ee20000300a00 */
[----:B------:R-:W-:-:S02]  /*9dc0*/  IMAD.MOV.U32 R15, RZ, RZ, R8 ;  /* 0x000000ffff0f7224 */ /* 0x000fc400078e0008 */
[----:B------:R-:W-:Y:S01]  /*9dd0*/  IMAD.MOV.U32 R14, RZ, RZ, R9 ;  /* 0x000000ffff0e7224 */ /* 0x000fe200078e0009 */
[----:B------:R-:W2:Y:S04]  /*9de0*/  LDL.LU.64 R10, [R1+0x16f0] ;  /* 0x0016f000010a7983 */ /* 0x000ea80000300a00 */
[----:B------:R-:W2:Y:S01]  /*9df0*/  LDL.LU.64 R8, [R1+0x16e8] ;  /* 0x0016e80001087983 */ /* 0x000ea20000300a00 */
[----:B---3--:R-:W-:-:S15]  /*9e00*/  HMMA.16816.F32 R16, R4, R12, R16 ;  /* 0x0000000c0410723c */ /* 0x008fde0000001810 */
[----:B------:R-:W-:-:S04]  /*9e10*/  NOP ;  /* 0x0000000000007918 */ /* 0x000fc80000000000 */
[----:B------:R0:W-:Y:S04]  /*9e20*/  STL.64 [R1+0x4b0], R16 ;  /* 0x0004b01001007387 */ /* 0x0001e80000100a00 */
[----:B------:R1:W-:Y:S04]  /*9e30*/  STL.64 [R1+0x4b8], R18 ;  /* 0x0004b81201007387 */ /* 0x0003e80000100a00 */
[----:B0-----:R-:W4:Y:S04]  /*9e40*/  LDL.LU.64 R16, [R1+0x380] ;  /* 0x0003800001107983 */ /* 0x001f280000300a00 */
[----:B-1----:R-:W4:Y:S04]  /*9e50*/  LDL.LU.64 R18, [R1+0x388] ;  /* 0x0003880001127983 */ /* 0x002f280000300a00 */
[----:B------:R0:W-:Y:S02]  /*9e60*/  STL.64 [R1+0x1670], R12 ;  /* 0x0016700c01007387 */ /* 0x0001e40000100a00 */
[----:B0-----:R-:W-:-:S02]  /*9e70*/  IMAD.MOV.U32 R12, RZ, RZ, R15 ;  /* 0x000000ffff0c7224 */ /* 0x001fc400078e000f */
[----:B------:R-:W-:-:S05]  /*9e80*/  IMAD.MOV.U32 R13, RZ, RZ, R14 ;  /* 0x000000ffff0d7224 */ /* 0x000fca00078e000e */
[----:B------:R0:W-:Y:S04]  /*9e90*/  STL.64 [R1+0x1680], R12 ;  /* 0x0016800c01007387 */ /* 0x0001e80000100a00 */
[----:B0-----:R-:W3:Y:S04]  /*9ea0*/  LDL.LU.64 R12, [R1+0x310] ;  /* 0x00031000010c7983 */ /* 0x001ee80000300a00 */
[----:B------:R-:W2:Y:S01]  /*9eb0*/  LDL.LU.64 R14, [R1+0x318] ;  /* 0x00031800010e7983 */ /* 0x000ea20000300a00 */
[----:B----4-:R-:W-:Y:S03]  /*9ec0*/  HMMA.16816.F32 R4, R4, R24, R16 ;  /* 0x000000180404723c */ /* 0x010fe60000001810 */
[----:B--2---:R-:W-:Y:S04]  /*9ed0*/  STL.64 [R1+0x1690], R14 ;  /* 0x0016900e01007387 */ /* 0x004fe80000100a00 */
[----:B---3--:R0:W-:Y:S02]  /*9ee0*/  STL.64 [R1+0x1688], R12 ;  /* 0x0016880c01007387 */ /* 0x0081e40000100a00 */
[----:B0-----:R-:W-:-:S02]  /*9ef0*/  IMAD.MOV.U32 R12, RZ, RZ, R0 ;  /* 0x000000ffff0c7224 */ /* 0x001fc400078e0000 */
[----:B------:R-:W-:Y:S01]  /*9f00*/  IMAD.MOV.U32 R13, RZ, RZ, R2 ;  /* 0x000000ffff0d7224 */ /* 0x000fe200078e0002 */
[----:B------:R-:W2:Y:S04]  /*9f10*/  LDL.LU R0, [R1+0x16e4] ;  /* 0x0016e40001007983 */ /* 0x000ea80000300800 */
[----:B------:R-:W3:Y:S04]  /*9f20*/  LDL.LU R2, [R1+0x16e0] ;  /* 0x0016e00001027983 */ /* 0x000ee80000300800 */
[----:B------:R0:W-:Y:S02]  /*9f30*/  STL.64 [R1+0x16a8], R12 ;  /* 0x0016a80c01007387 */ /* 0x0001e40000100a00 */
[----:B0-----:R-:W-:-:S02]  /*9f40*/  IMAD.MOV.U32 R12, RZ, RZ, R29 ;  /* 0x000000ffff0c7224 */ /* 0x001fc400078e001d */
[----:B------:R-:W-:-:S05]  /*9f50*/  IMAD.MOV.U32 R13, RZ, RZ, R27 ;  /* 0x000000ffff0d7224 */ /* 0x000fca00078e001b */
[----:B------:R0:W-:Y:S02]  /*9f60*/  STL.64 [R1+0x16c0], R12 ;  /* 0x0016c00c01007387 */ /* 0x0001e40000100a00 */
[----:B0-----:R-:W-:Y:S02]  /*9f70*/  IMAD.MOV.U32 R12, RZ, RZ, R26 ;  /* 0x000000ffff0c7224 */ /* 0x001fe400078e001a */
[----:B------:R-:W-:-:S05]  /*9f80*/  IMAD.MOV.U32 R13, RZ, RZ, R23 ;  /* 0x000000ffff0d7224 */ /* 0x000fca00078e0017 */
[----:B------:R0:W-:Y:S04]  /*9f90*/  STL.64 [R1+0x16d8], R12 ;  /* 0x0016d80c01007387 */ /* 0x0001e80000100a00 */
[----:B0-----:R-:W4:Y:S04]  /*9fa0*/  LDL.LU.64 R12, [R1+0x370] ;  /* 0x00037000010c7983 */ /* 0x001f280000300a00 */
[----:B------:R-:W4:Y:S04]  /*9fb0*/  LDL.LU.64 R14, [R1+0x378] ;  /* 0x00037800010e7983 */ /* 0x000f280000300a00 */
[----:B------:R-:W-:Y:S04]  /*9fc0*/  STL.64 [R1+0x470], R4 ;  /* 0x0004700401007387 */ /* 0x000fe80000100a00 */
[----:B------:R-:W-:Y:S04]  /*9fd0*/  STL.64 [R1+0x478], R6 ;  /* 0x0004780601007387 */ /* 0x000fe80000100a00 */
[----:B------:R0:W-:Y:S04]  /*9fe0*/  STL.64 [R1+0x1678], R24 ;  /* 0x0016781801007387 */ /* 0x0001e80000100a00 */
[----:B0-----:R-:W2:Y:S04]  /*9ff0*/  LDL.LU.64 R24, [R1+0x300] ;  /* 0x0003000001187983 */ /* 0x001ea80000300a00 */
[----:B------:R-:W2:Y:S04]  /*a000*/  LDL.LU.64 R26, [R1+0x308] ;  /* 0x00030800011a7983 */ /* 0x000ea80000300a00 */
[----:B--2---:R-:W-:Y:S04]  /*a010*/  STL.64 [R1+0x16a0], R26 ;  /* 0x0016a01a01007387 */ /* 0x004fe80000100a00 */
[----:B------:R0:W-:Y:S04]  /*a020*/  STL.64 [R1+0x1698], R24 ;  /* 0x0016981801007387 */ /* 0x0001e80000100a00 */
[----:B0-----:R-:W2:Y:S04]  /*a030*/  LDL.LU.64 R24, [R1+0x320] ;  /* 0x0003200001187983 */ /* 0x001ea80000300a00 */
[----:B------:R-:W2:Y:S01]  /*a040*/  LDL.LU.64 R26, [R1+0x328] ;  /* 0x00032800011a7983 */ /* 0x000ea20000300a00 */
[C---:B----4-:R-:W-:Y:S03]  /*a050*/  HMMA.16816.F32 R12, R8.reuse, R20, R12 ;  /* 0x00000014080c723c */ /* 0x050fe6000000180c */
[----:B--2---:R-:W-:Y:S04]  /*a060*/  STL.64 [R1+0x16b8], R26 ;  /* 0x0016b81a01007387 */ /* 0x004fe80000100a00 */
[----:B------:R0:W-:Y:S04]  /*a070*/  STL.64 [R1+0x16b0], R24 ;  /* 0x0016b01801007387 */ /* 0x0001e80000100a00 */
[----:B0-----:R-:W2:Y:S04]  /*a080*/  LDL.LU.64 R24, [R1+0x330] ;  /* 0x0003300001187983 */ /* 0x001ea80000300a00 */
[----:B------:R-:W4:Y:S04]  /*a090*/  LDL.LU.64 R26, [R1+0x338] ;  /* 0x00033800011a7983 */ /* 0x000f280000300a00 */
[----:B----4-:R-:W-:Y:S04]  /*a0a0*/  STL.64 [R1+0x16d0], R26 ;  /* 0x0016d01a01007387 */ /* 0x010fe80000100a00 */
[----:B--2---:R0:W-:Y:S04]  /*a0b0*/  STL.64 [R1+0x16c8], R24 ;  /* 0x0016c81801007387 */ /* 0x0041e80000100a00 */
[----:B0-----:R-:W2:Y:S04]  /*a0c0*/  LDL.LU.64 R24, [R1+0x360] ;  /* 0x0003600001187983 */ /* 0x001ea80000300a00 */
[----:B------:R-:W2:Y:S04]  /*a0d0*/  LDL.LU.64 R26, [R1+0x368] ;  /* 0x00036800011a7983 */ /* 0x000ea80000300a00 */
[----:B------:R-:W4:Y:S04]  /*a0e0*/  LDL.LU.64 R16, [R1+0x2f0] ;  /* 0x0002f00001107983 */ /* 0x000f280000300a00 */
[----:B------:R-:W4:Y:S04]  /*a0f0*/  LDL.LU.64 R18, [R1+0x2f8] ;  /* 0x0002f80001127983 */ /* 0x000f280000300a00 */
        /* <DEDUP_REMOVED lines=18> */
[----:B------:R-:W-:Y:S04]  /*a220*/  STL.64 [R1+0x420], R12 ;  /* 0x0004200c01007387 */ /* 0x000fe80000100a00 */
[----:B------:R0:W-:Y:S04]  /*a230*/  STL.64 [R1+0x428], R14 ;  /* 0x0004280e01007387 */ /* 0x0001e80000100a00 */
[----:B0-----:R-:W2:Y:S04]  /*a240*/  LDL.LU.64 R14, [R1+0x1690] ;  /* 0x00169000010e7983 */ /* 0x001ea80000300a00 */
[----:B------:R-:W2:Y:S01]  /*a250*/  LDL.LU.64 R12, [R1+0x1688] ;  /* 0x00168800010c7983 */ /* 0x000ea20000300a00 */
[----:B------:R-:W-:-:S02]  /*a260*/  IMAD.MOV.U32 R4, RZ, RZ, R22 ;  /* 0x000000ffff047224 */ /* 0x000fc400078e0016 */
[----:B------:R-:W-:-:S07]  /*a270*/  IMAD.MOV.U32 R5, RZ, RZ, R3 ;  /* 0x000000ffff057224 */ /* 0x000fce00078e0003 */
[----:B--2---:R-:W-:-:S15]  /*a280*/  HMMA.16816.F32 R12, R8, R4, R12 ;  /* 0x00000004080c723c */ /* 0x004fde000000180c */
[----:B------:R-:W-:-:S04]  /*a290*/  NOP ;  /* 0x0000000000007918 */ /* 0x000fc80000000000 */
[----:B------:R0:W-:Y:S04]  /*a2a0*/  STL.64 [R1+0x410], R12 ;  /* 0x0004100c01007387 */ /* 0x0001e80000100a00 */
[----:B------:R-:W-:Y:S04]  /*a2b0*/  STL.64 [R1+0x418], R14 ;  /* 0x0004180e01007387 */ /* 0x000fe80000100a00 */
[----:B0-----:R-:W2:Y:S04]  /*a2c0*/  LDL.LU.64 R12, [R1+0x1680] ;  /* 0x00168000010c7983 */ /* 0x001ea80000300a00 */
[----:B------:R0:W-:Y:S04]  /*a2d0*/  STL.64 [R1+0x1618], R4 ;  /* 0x0016180401007387 */ /* 0x0001e80000100a00 */
[----:B0-----:R-:W2:Y:S04]  /*a2e0*/  LDL.64 R4, [R1+0xa0] ;  /* 0x0000a00001047983 */ /* 0x001ea80000100a00 */
[----:B--2---:R0:W-:Y:S04]  /*a2f0*/  STL.64 [R1+0x1630], R4 ;  /* 0x0016300401007387 */ /* 0x0041e80000100a00 */
[----:B0-----:R-:W2:Y:S01]  /*a300*/  LDL.64 R4, [R1+0xb0] ;  /* 0x0000b00001047983 */ /* 0x001ea20000100a00 */
[C---:B------:R-:W-:Y:S03]  /*a310*/  HMMA.16816.F32 R12, R8.reuse, R12, R24 ;  /* 0x0000000c080c723c */ /* 0x040fe60000001818 */
[----:B--2---:R0:W-:Y:S04]  /*a320*/  STL.64 [R1+0x1640], R4 ;  /* 0x0016400401007387 */ /* 0x0041e80000100a00 */
[----:B0-----:R-:W2:Y:S04]  /*a330*/  LDL.64 R4, [R1+0xc0] ;  /* 0x0000c00001047983 */ /* 0x001ea80000100a00 */
[----:B--2---:R0:W-:Y:S04]  /*a340*/  STL.64 [R1+0x1658], R4 ;  /* 0x0016580401007387 */ /* 0x0041e80000100a00 */
[----:B0-----:R-:W2:Y:S04]  /*a350*/  LDL.LU.64 R4, [R1+0x1f0] ;  /* 0x0001f00001047983 */ /* 0x001ea80000300a00 */
[----:B------:R-:W2:Y:S04]  /*a360*/  LDL.LU.64 R6, [R1+0x1f8] ;  /* 0x0001f80001067983 */ /* 0x000ea80000300a00 */
[----:B------:R-:W2:Y:S04]  /*a370*/  LDL.LU.64 R24, [R1+0x1678] ;  /* 0x0016780001187983 */ /* 0x000ea80000300a00 */
[----:B------:R0:W-:Y:S04]  /*a380*/  STL.64 [R1+0x400], R12 ;  /* 0x0004000c01007387 */ /* 0x0001e80000100a00 */
[----:B------:R-:W-:Y:S04]  /*a390*/  STL.64 [R1+0x408], R14 ;  /* 0x0004080e01007387 */ /* 0x000fe80000100a00 */
[----:B0-----:R-:W4:Y:S02]  /*a3a0*/  LDL.LU.64 R12, [R1+0x1670] ;  /* 0x00167000010c7983 */ /* 0x001f240000300a00 */
[C---:B----4-:R-:W-:Y:S08]  /*a3b0*/  HMMA.16816.F32 R16, R8.reuse, R12, R16 ;  /* 0x0000000c0810723c */ /* 0x050ff00000001810 */
[----:B--2---:R-:W-:Y:S11]  /*a3c0*/  HMMA.16816.F32 R8, R8, R24, R4 ;  /* 0x000000180808723c */ /* 0x004ff60000001804 */
[----:B------:R-:W-:Y:S04]  /*a3d0*/  STL.64 [R1+0x3f0], R16 ;  /* 0x0003f01001007387 */ /* 0x000fe80000100a00 */
[----:B------:R0:W-:Y:S04]  /*a3e0*/  STL.64 [R1+0x3f8], R18 ;  /* 0x0003f81201007387 */ /* 0x0001e80000100a00 */
[----:B0-----:R-:W2:Y:S04]  /*a3f0*/  LDL.LU.64 R18, [R1+0x1668] ;  /* 0x0016680001127983 */ /* 0x001ea80000300a00 */
[----:B------:R-:W2:Y:S04]  /*a400*/  LDL.LU.64 R16, [R1+0x1660] ;  /* 0x0016600001107983 */ /* 0x000ea80000300a00 */
[----:B------:R0:W-:Y:S04]  /*a410*/  STL.64 [R1+0x1638], R12 ;  /* 0x0016380c01007387 */ /* 0x0001e80000100a00 */
[----:B------:R-:W2:Y:S04]  /*a420*/  LDL.LU.64 R4, [R1+0x1e0] ;  /* 0x0001e00001047983 */ /* 0x000ea80000300a00 */
[----:B------:R-:W2:Y:S04]  /*a430*/  LDL.LU.64 R6, [R1+0x1e8] ;  /* 0x0001e80001067983 */ /* 0x000ea80000300a00 */
[----:B------:R-:W-:Y:S04]  /*a440*/  STL.64 [R1+0x3e0], R8 ;  /* 0x0003e00801007387 */ /* 0x000fe80000100a00 */
[----:B------:R-:W-:Y:S04]  /*a450*/  STL.64 [R1+0x3e8], R10 ;  /* 0x0003e80a01007387 */ /* 0x000fe80000100a00 */
[----:B0-----:R-:W4:Y:S04]  /*a460*/  LDL.LU.64 R12, [R1+0x1b0] ;  /* 0x0001b000010c7983 */ /* 0x001f280000300a00 */
[----:B------:R-:W2:Y:S04]  /*a470*/  LDL.LU.64 R14, [R1+0x1b8] ;  /* 0x0001b800010e7983 */ /* 0x000ea80000300a00 */
[----:B--2---:R-:W-:Y:S04]  /*a480*/  STL.64 [R1+0x1650], R14 ;  /* 0x0016500e01007387 */ /* 0x004fe80000100a00 */
[----:B----4-:R0:W-:Y:S04]  /*a490*/  STL.64 [R1+0x1648], R12 ;  /* 0x0016480c01007387 */ /* 0x0101e80000100a00 */
[----:B0-----:R-:W2:Y:S04]  /*a4a0*/  LDL.LU.64 R12, [R1+0x1c0] ;  /* 0x0001c000010c7983 */ /* 0x001ea80000300a00 */
[----:B------:R-:W2:Y:S04]  /*a4b0*/  LDL.LU.64 R14, [R1+0x1c8] ;  /* 0x0001c800010e7983 */ /* 0x000ea80000300a00 */
[----:B------:R0:W-:Y:S04]  /*a4c0*/  STL.64 [R1+0x1600], R24 ;  /* 0x0016001801007387 */ /* 0x0001e80000100a00 */
[----:B0-----:R-:W4:Y:S04]  /*a4d0*/  LDL.LU.64 R24, [R1+0x180] ;  /* 0x0001800001187983 */ /* 0x001f280000300a00 */
[----:B------:R-:W2:Y:S01]  /*a4e0*/  LDL.LU.64 R26, [R1+0x188] ;  /* 0x00018800011a7983 */ /* 0x000ea20000300a00 */
[C---:B------:R-:W-:Y:S03]  /*a4f0*/  HMMA.16816.F32 R4, R16.reuse, R20, R4 ;  /* 0x000000141004723c */ /* 0x040fe60000001804 */
[----:B--2---:R-:W-:Y:S04]  /*a500*/  STL.64 [R1+0x1610], R26 ;  /* 0x0016101a01007387 */ /* 0x004fe80000100a00 */
[----:B----4-:R0:W-:Y:S04]  /*a510*/  STL.64 [R1+0x1608], R24 ;  /* 0x0016081801007387 */ /* 0x0101e80000100a00 */
[----:B0-----:R-:W2:Y:S04]  /*a520*/  LDL.LU.64 R24, [R1+0x190] ;  /* 0x0001900001187983 */ /* 0x001ea80000300a00 */
[----:B------:R-:W4:Y:S04]  /*a530*/  LDL.LU.64 R26, [R1+0x198] ;  /* 0x00019800011a7983 */ /* 0x000f280000300a00 */
[----:B----4-:R-:W-:Y:S04]  /*a540*/  STL.64 [R1+0x1628], R26 ;  /* 0x0016281a01007387 */ /* 0x010fe80000100a00 */
[----:B--2---:R0:W-:Y:S04]  /*a550*/  STL.64 [R1+0x1620], R24 ;  /* 0x0016201801007387 */ /* 0x0041e80000100a00 */
[----:B0-----:R-:W2:Y:S04]  /*a560*/  LDL.LU.64 R24, [R1+0x1a0] ;  /* 0x0001a00001187983 */ /* 0x001ea80000300a00 */
[----:B------:R-:W2:Y:S04]  /*a570*/  LDL.LU.64 R26, [R1+0x1a8] ;  /* 0x0001a800011a7983 */ /* 0x000ea80000300a00 */
[----:B------:R-:W4:Y:S04]  /*a580*/  LDL.LU.64 R8, [R1+0x80] ;  /* 0x0000800001087983 */ /* 0x000f280000300a00 */
[----:B------:R0:W-:Y:S04]  /*a590*/  STL.64 [R1+0x3d0], R4 ;  /* 0x0003d00401007387 */ /* 0x0001e80000100a00 */
[----:B------:R-:W-:Y:S04]  /*a5a0*/  STL.64 [R1+0x3d8], R6 ;  /* 0x0003d80601007387 */ /* 0x000fe80000100a00 */
[----:B0-----:R-:W2:Y:S02]  /*a5b0*/  LDL.LU.64 R4, [R1+0x1658] ;  /* 0x0016580001047983 */ /* 0x001ea40000300a00 */
        /* <DEDUP_REMOVED lines=10> */
[----:B------:R-:W-:-:S15]  /*a660*/  IMAD.MOV.U32 R11, RZ, RZ, R5 ;  /* 0x000000ffff0b7224 */ /* 0x000fde00078e0005 */
[----:B------:R-:W-:-:S03]  /*a670*/  NOP ;  /* 0x0000000000007918 */ /* 0x000fc60000000000 */
[----:B------:R0:W-:Y:S04]  /*a680*/  STL.64 [R1+0x3b0], R12 ;  /* 0x0003b00c01007387 */ /* 0x0001e80000100a00 */
[----:B------:R1:W-:Y:S04]  /*a690*/  STL.64 [R1+0x3b8], R14 ;  /* 0x0003b80e01007387 */ /* 0x0003e80000100a00 */
[----:B0-----:R-:W2:Y:S01]  /*a6a0*/  LDL.LU.64 R12, [R1+0x1638] ;  /* 0x00163800010c7983 */ /* 0x001ea20000300a00 */
        /* <DEDUP_REMOVED lines=11> */
[----:B--2---:R-:W-:Y:S02]  /*a760*/  HMMA.16816.F32 R4, R16, R4, R24 ;  /* 0x000000041004723c */ /* 0x004fe40000001818 */
[----:B------:R-:W4:Y:S04]  /*a770*/  LDL.LU.64 R26, [R1+0x1610] ;  /* 0x00161000011a7983 */ /* 0x000f280000300a00 */
[----:B------:R-:W4:-:S13]  /*a780*/  LDL.LU.64 R24, [R1+0x1608] ;  /* 0x0016080001187983 */ /* 0x000f1a0000300a00 */
[----:B------:R0:W-:Y:S04]  /*a790*/  STL.64 [R1+0x390], R4 ;  /* 0x0003900401007387 */ /* 0x0001e80000100a00 */
[----:B------:R1:W-:Y:S04]  /*a7a0*/  STL.64 [R1+0x398], R6 ;  /* 0x0003980601007387 */ /* 0x0003e80000100a00 */
[----:B0-----:R-:W2:Y:S04]  /*a7b0*/  LDL.LU.64 R4, [R1+0x140] ;  /* 0x0001400001047983 */ /* 0x001ea80000300a00 */
[----:B-1----:R-:W2:Y:S01]  /*a7c0*/  LDL.LU.64 R6, [R1+0x148] ;  /* 0x0001480001067983 */ /* 0x002ea20000300a00 */
[----:B----4-:R-:W-:-:S15]  /*a7d0*/  HMMA.16816.F32 R24, R16, R8, R24 ;  /* 0x000000081018723c */ /* 0x010fde0000001818 */
[----:B------:R-:W-:-:S04]  /*a7e0*/  NOP ;  /* 0x0000000000007918 */ /* 0x000fc80000000000 */
[----:B------:R0:W-:Y:S04]  /*a7f0*/  STL.64 [R1+0x380], R24 ;  /* 0x0003801801007387 */ /* 0x0001e80000100a00 */
[----:B------:R-:W-:Y:S04]  /*a800*/  STL.64 [R1+0x388], R26 ;  /* 0x0003881a01007387 */ /* 0x000fe80000100a00 */
[----:B0-----:R-:W2:Y:S04]  /*a810*/  LDL.LU.64 R24, [R1+0x1600] ;  /* 0x0016000001187983 */ /* 0x001ea80000300a00 */
[----:B------:R0:W-:Y:S04]  /*a820*/  STL.64 [R1+0x1588], R8 ;  /* 0x0015880801007387 */ /* 0x0001e80000100a00 */
[----:B0-----:R-:W4:Y:S04]  /*a830*/  LDL.64 R8, [R1+0x90] ;  /* 0x0000900001087983 */ /* 0x001f280000100a00 */
[----:B----4-:R0:W-:Y:S02]  /*a840*/  STL.64 [R1+0x15a0], R8 ;  /* 0x0015a00801007387 */ /* 0x0101e40000100a00 */
        /* <DEDUP_REMOVED lines=9> */
[----:B0-----:R-:W4:Y:S04]  /*a8e0*/  LDL.LU.64 R8, [R1+0x170] ;  /* 0x0001700001087983 */ /* 0x001f280000300a00 */
[----:B------:R-:W4:Y:S01]  /*a8f0*/  LDL.LU.64 R10, [R1+0x178] ;  /* 0x00017800010a7983 */ /* 0x000f220000300a00 */
[----:B--2---:R-:W-:Y:S01]  /*a900*/  HMMA.16816.F32 R4, R16, R24, R4 ;  /* 0x000000181004723c */ /* 0x004fe20000001804 */
[----:B------:R-:W-:-:S02]  /*a910*/  IMAD.MOV.U32 R22, RZ, RZ, R12 ;  /* 0x000000ffff167224 */ /* 0x000fc400078e000c */
[----:B------:R-:W-:-:S05]  /*a920*/  IMAD.MOV.U32 R3, RZ, RZ, R13 ;  /* 0x000000ffff037224 */ /* 0x000fca00078e000d */
[----:B----4-:R-:W-:-:S15]  /*a930*/  HMMA.16816.F32 R8, R16, R12, R8 ;  /* 0x0000000c1008723c */ /* 0x010fde0000001808 */
[----:B------:R-:W-:-:S04]  /*a940*/  NOP ;  /* 0x0000000000007918 */ /* 0x000fc80000000000 */
[----:B------:R0:W-:Y:S04]  /*a950*/  STL.64 [R1+0x370], R8 ;  /* 0x0003700801007387 */ /* 0x0001e80000100a00 */
[----:B------:R1:W-:Y:S04]  /*a960*/  STL.64 [R1+0x378], R10 ;  /* 0x0003780a01007387 */ /* 0x0003e80000100a00 */
[----:B------:R-:W2:Y:S04]  /*a970*/  LDL.LU.64 R14, [R1+0x15f8] ;  /* 0x0015f800010e7983 */ /* 0x000ea80000300a00 */
[----:B------:R-:W2:Y:S04]  /*a980*/  LDL.LU.64 R12, [R1+0x15f0] ;  /* 0x0015f000010c7983 */ /* 0x000ea80000300a00 */
[----:B0-----:R-:W2:Y:S04]  /*a990*/  LDL.LU.64 R8, [R1+0x130] ;  /* 0x0001300001087983 */ /* 0x001ea80000300a00 */
[----:B-1----:R-:W2:Y:S04]  /*a9a0*/  LDL.LU.64 R10, [R1+0x138] ;  /* 0x00013800010a7983 */ /* 0x002ea80000300a00 */
[----:B------:R-:W-:Y:S04]  /*a9b0*/  STL.64 [R1+0x360], R4 ;  /* 0x0003600401007387 */ /* 0x000fe80000100a00 */
[----:B------:R-:W-:Y:S04]  /*a9c0*/  STL.64 [R1+0x368], R6 ;  /* 0x0003680601007387 */ /* 0x000fe80000100a00 */
        /* <DEDUP_REMOVED lines=15> */
[----:B---3--:R-:W-:-:S02]  /*aac0*/  IMAD.MOV.U32 R18, RZ, RZ, R2 ;  /* 0x000000ffff127224 */ /* 0x008fc400078e0002 */
[----:B------:R-:W-:Y:S02]  /*aad0*/  IMAD.MOV.U32 R19, RZ, RZ, R0 ;  /* 0x000000ffff137224 */ /* 0x000fe400078e0000 */
[----:B------:R-:W-:Y:S02]  /*aae0*/  IMAD.MOV.U32 R16, RZ, RZ, R22 ;  /* 0x000000ffff107224 */ /* 0x000fe400078e0016 */
[C---:B------:R-:W-:Y:S01]  /*aaf0*/  HMMA.16816.F32 R20, R12.reuse, R20, R8 ;  /* 0x000000140c14723c */ /* 0x040fe20000001808 */
[----:B----4-:R-:W-:Y:S04]  /*ab00*/  STL.64 [R1+0x15e0], R26 ;  /* 0x0015e01a01007387 */ /* 0x010fe80000100a00 */
[----:B--2---:R0:W-:Y:S04]  /*ab10*/  STL.64 [R1+0x15d8], R24 ;  /* 0x0015d81801007387 */ /* 0x0041e80000100a00 */
[----:B0-----:R-:W2:Y:S04]  /*ab20*/  LDL.LU.64 R24, [R1+0x120] ;  /* 0x0001200001187983 */ /* 0x001ea80000300a00 */
[----:B------:R-:W2:Y:S04]  /*ab30*/  LDL.LU.64 R26, [R1+0x128] ;  /* 0x00012800011a7983 */ /* 0x000ea80000300a00 */
[----:B------:R-:W3:Y:S04]  /*ab40*/  LDL.LU.64 R4, [R1+0x160] ;  /* 0x0001600001047983 */ /* 0x000ee80000300a00 */
[----:B------:R-:W3:Y:S04]  /*ab50*/  LDL.LU.64 R6, [R1+0x168] ;  /* 0x0001680001067983 */ /* 0x000ee80000300a00 */
[----:B------:R-:W-:Y:S04]  /*ab60*/  STL [R1+0x1510], R18 ;  /* 0x0015101201007387 */ /* 0x000fe80000100800 */
[----:B------:R-:W-:Y:S04]  /*ab70*/  STL [R1+0x1514], R19 ;  /* 0x0015141301007387 */ /* 0x000fe80000100800 */
[----:B------:R-:W2:Y:S04]  /*ab80*/  LDL.LU.64 R8, [R1+0x15e8] ;  /* 0x0015e80001087983 */ /* 0x000ea80000300a00 */
[----:B------:R0:W-:Y:S04]  /*ab90*/  STL.64 [R1+0x350], R20 ;  /* 0x0003501401007387 */ /* 0x0001e80000100a00 */
[----:B------:R1:W-:Y:S04]  /*aba0*/  STL.64 [R1+0x358], R22 ;  /* 0x0003581601007387 */ /* 0x0003e80000100a00 */
[----:B0-----:R-:W4:Y:S04]  /*abb0*/  LDL.LU.64 R20, [R1+0x150] ;  /* 0x0001500001147983 */ /* 0x001f280000300a00 */
[----:B-1----:R-:W4:Y:S01]  /*abc0*/  LDL.LU.64 R22, [R1+0x158] ;  /* 0x0001580001167983 */ /* 0x002f220000300a00 */
[----:B--2---:R-:W-:Y:S03]  /*abd0*/  HMMA.16816.F32 R8, R12, R8, R24 ;  /* 0x000000080c08723c */ /* 0x004fe60000001818 */
[----:B------:R-:W2:Y:S04]  /*abe0*/  LDL.LU.64 R26, [R1+0x15e0] ;  /* 0x0015e000011a7983 */ /* 0x000ea80000300a00 */
[----:B------:R-:W2:-:S12]  /*abf0*/  LDL.LU.64 R24, [R1+0x15d8] ;  /* 0x0015d80001187983 */ /* 0x000e980000300a00 */
        /* <DEDUP_REMOVED lines=23> */
[----:B------:R-:W2:Y:S01]  /*ad70*/  LDL.LU.64 R8, [R1+0x1588] ;  /* 0x0015880001087983 */ /* 0x000ea20000300a00 */
[----:B------:R-:W-:-:S07]  /*ad80*/  IMAD.MOV.U32 R17, RZ, RZ, R3 ;  /* 0x000000ffff117224 */ /* 0x000fce00078e0003 */
[C---:B---3--:R-:W-:Y:S08]  /*ad90*/  HMMA.16816.F32 R4, R12.reuse, R16, R4 ;  /* 0x000000100c04723c */ /* 0x048ff00000001804 */
[----:B--2---:R-:W-:-:S15]  /*ada0*/  HMMA.16816.F32 R24, R12, R8, R24 ;  /* 0x000000080c18723c */ /* 0x004fde0000001818 */
[----:B------:R-:W-:-:S04]  /*adb0*/  NOP ;  /* 0x0000000000007918 */ /* 0x000fc80000000000 */
[----:B------:R0:W-:Y:S04]  /*adc0*/  STL.64 [R1+0x300], R24 ;  /* 0x0003001801007387 */ /* 0x0001e80000100a00 */
[----:B------:R-:W-:Y:S04]  /*add0*/  STL.64 [R1+0x308], R26 ;  /* 0x0003081a01007387 */ /* 0x000fe80000100a00 */
[----:B0-----:R-:W4:Y:S04]  /*ade0*/  LDL.LU.64 R24, [R1+0x1580] ;  /* 0x0015800001187983 */ /* 0x001f280000300a00 */
[----:B------:R-:W-:Y:S04]  /*adf0*/  STL.64 [R1+0x1570], R16 ;  /* 0x0015701001007387 */ /* 0x000fe80000100a00 */
[----:B------:R-:W-:Y:S04]  /*ae00*/  STL.64 [R1+0x2f0], R4 ;  /* 0x0002f00401007387 */ /* 0x000fe80000100a00 */
[----:B------:R-:W-:Y:S04]  /*ae10*/  STL.64 [R1+0x2f8], R6 ;  /* 0x0002f80601007387 */ /* 0x000fe80000100a00 */
[----:B------:R-:W0:Y:S04]  /*ae20*/  LDSM.16.MT88.4 R4, [R28+0x380] ;  /* 0x000380001c04783b */ /* 0x000e280000004200 */
[----:B0-----:R-:W-:Y:S04]  /*ae30*/  STL.64 [R1+0x1520], R6 ;  /* 0x0015200601007387 */ /* 0x001fe80000100a00 */
[----:B------:R0:W-:Y:S04]  /*ae40*/  STL.64 [R1+0x1518], R4 ;  /* 0x0015180401007387 */ /* 0x0001e80000100a00 */
[----:B0-----:R-:W2:Y:S01]  /*ae50*/  LDL.LU.64 R4, [R1+0xd0] ;  /* 0x0000d00001047983 */ /* 0x001ea20000300a00 */
[----:B------:R-:W-:-:S02]  /*ae60*/  IMAD.MOV.U32 R18, RZ, RZ, R8 ;  /* 0x000000ffff127224 */ /* 0x000fc400078e0008 */
[----:B------:R-:W-:Y:S02]  /*ae70*/  IMAD.MOV.U32 R3, RZ, RZ, R9 ;  /* 0x000000ffff037224 */ /* 0x000fe400078e0009 */
[----:B------:R-:W-:Y:S01]  /*ae80*/  LDSM.16.MT88.4 R8, [R28+0x300] ;  /* 0x000300001c08783b */ /* 0x000fe20000004200 */
[----:B----4-:R-:W-:Y:S03]  /*ae90*/  HMMA.16816.F32 R12, R12, R24, R20 ;  /* 0x000000180c0c723c */ /* 0x010fe60000001814 */
[----:B------:R0:W-:Y:S04]  /*aea0*/  STL.64 [R1+0x1578], R24 ;  /* 0x0015781801007387 */ /* 0x0001e80000100a00 */
[----:B------:R-:W-:Y:S04]  /*aeb0*/  LDSM.16.MT88.4 R20, [R28+0x4080] ;  /* 0x004080001c14783b */ /* 0x000fe80000004200 */
[----:B0-----:R-:W3:Y:S08]  /*aec0*/  LDL.LU.64 R24, [R1+0x210] ;  /* 0x0002100001187983 */ /* 0x001ef00000300a00 */
[----:B------:R-:W-:Y:S04]  /*aed0*/  STL.64 [R1+0xf0], R12 ;  /* 0x0000f00c01007387 */ /* 0x000fe80000100a00 */
[----:B------:R-:W-:Y:S04]  /*aee0*/  STL.64 [R1+0xf8], R14 ;  /* 0x0000f80e01007387 */ /* 0x000fe80000100a00 */
[----:B------:R-:W0:Y:S04]  /*aef0*/  LDSM.16.MT88.4 R12, [R28+0x4000] ;  /* 0x004000001c0c783b */ /* 0x000e280000004200 */
[----:B------:R-:W3:Y:S04]  /*af00*/  LDL.LU.64 R26, [R1+0x218] ;  /* 0x00021800011a7983 */ /* 0x000ee80000300a00 */
[----:B------:R-:W4:Y:S04]  /*af10*/  LDL.LU.64 R16, [R1+0xc0] ;  /* 0x0000c00001107983 */ /* 0x000f280000300a00 */
[----:B0-----:R-:W-:Y:S04]  /*af20*/  STL.64 [R1+0x1478], R14 ;  /* 0x0014780e01007387 */ /* 0x001fe80000100a00 */
[----:B------:R0:W-:Y:S02]  /*af30*/  STL.64 [R1+0x1470], R12 ;  /* 0x0014700c01007387 */ /* 0x0001e40000100a00 */
[----:B0-----:R-:W-:-:S02]  /*af40*/  IMAD.MOV.U32 R12, RZ, RZ, R18 ;  /* 0x000000ffff0c7224 */ /* 0x001fc400078e0012 */
[----:B------:R-:W-:-:S05]  /*af50*/  IMAD.MOV.U32 R13, RZ, RZ, R3 ;  /* 0x000000ffff0d7224 */ /* 0x000fca00078e0003 */
[----:B------:R0:W-:Y:S02]  /*af60*/  STL.64 [R1+0x1528], R12 ;  /* 0x0015280c01007387 */ /* 0x0001e40000100a00 */
[----:B0-----:R-:W-:Y:S02]  /*af70*/  IMAD.MOV.U32 R12, RZ, RZ, R2 ;  /* 0x000000ffff0c7224 */ /* 0x001fe400078e0002 */
[----:B------:R-:W-:-:S05]  /*af80*/  IMAD.MOV.U32 R13, RZ, RZ, R0 ;  /* 0x000000ffff0d7224 */ /* 0x000fca00078e0000 */
[----:B------:R0:W-:Y:S04]  /*af90*/  STL.64 [R1+0x1540], R12 ;  /* 0x0015400c01007387 */ /* 0x0001e80000100a00 */
[----:B0-----:R-:W3:Y:S01]  /*afa0*/  LDL.LU.64 R12, [R1+0xa0] ;  /* 0x0000a000010c7983 */ /* 0x001ee20000300a00 */
[----:B--2---:R-:W-:Y:S02]  /*afb0*/  IMAD.MOV.U32 R3, RZ, RZ, R4 ;  /* 0x000000ffff037224 */ /* 0x004fe400078e0004 */
[----:B------:R-:W-:Y:S01]  /*afc0*/  IMAD.MOV.U32 R29, RZ, RZ, R5 ;  /* 0x000000ffff1d7224 */ /* 0x000fe200078e0005 */
[----:B---3--:R0:W-:Y:S02]  /*afd0*/  STL.64 [R1+0x1558], R12 ;  /* 0x0015580c01007387 */ /* 0x0081e40000100a00 */
[----:B0-----:R-:W-:Y:S02]  /*afe0*/  HMMA.16816.F32 R12, R8, R4, R24 ;  /* 0x00000004080c723c */ /* 0x001fe40000001818 */
[----:B------:R-:W-:Y:S04]  /*aff0*/  STL.64 [R1+0x13f8], R22 ;  /* 0x0013f81601007387 */ /* 0x000fe80000100a00 */
[----:B------:R-:W-:-:S13]  /*b000*/  STL.64 [R1+0x13f0], R20 ;  /* 0x0013f01401007387 */ /* 0x000fda0000100a00 */
[----:B------:R0:W-:Y:S04]  /*b010*/  STL.64 [R1+0xe0], R12 ;  /* 0x0000e00c01007387 */ /* 0x0001e80000100a00 */
[----:B------:R1:W-:Y:S04]  /*b020*/  STL.64 [R1+0xe8], R14 ;  /* 0x0000e80e01007387 */ /* 0x0003e80000100a00 */
[----:B------:R-:W4:Y:S04]  /*b030*/  LDL.LU.64 R24, [R1+0x230] ;  /* 0x0002300001187983 */ /* 0x000f280000300a00 */
[----:B------:R-:W4:Y:S04]  /*b040*/  LDL.LU.64 R26, [R1+0x238] ;  /* 0x00023800011a7983 */ /* 0x000f280000300a00 */
[----:B0-----:R-:W2:Y:S04]  /*b050*/  LDL.LU.64 R12, [R1+0x250] ;  /* 0x00025000010c7983 */ /* 0x001ea80000300a00 */
[----:B-1----:R-:W2:Y:S04]  /*b060*/  LDL.LU.64 R14, [R1+0x258] ;  /* 0x00025800010e7983 */ /* 0x002ea80000300a00 */
[----:B------:R-:W3:Y:S04]  /*b070*/  LDL.LU.64 R4, [R1+0x2b0] ;  /* 0x0002b00001047983 */ /* 0x000ee80000300a00 */
[----:B------:R-:W2:Y:S04]  /*b080*/  LDL.LU.64 R6, [R1+0x2b8] ;  /* 0x0002b80001067983 */ /* 0x000ea80000300a00 */
[----:B--2---:R-:W-:Y:S04]  /*b090*/  STL.64 [R1+0x1538], R6 ;  /* 0x0015380601007387 */ /* 0x004fe80000100a00 */
[----:B---3--:R0:W-:Y:S04]  /*b0a0*/  STL.64 [R1+0x1530], R4 ;  /* 0x0015300401007387 */ /* 0x0081e80000100a00 */
[----:B0-----:R-:W2:Y:S04]  /*b0b0*/  LDL.LU.64 R4, [R1+0x290] ;  /* 0x0002900001047983 */ /* 0x001ea80000300a00 */
[----:B------:R-:W3:Y:S04]  /*b0c0*/  LDL.LU.64 R6, [R1+0x298] ;  /* 0x0002980001067983 */ /* 0x000ee80000300a00 */
[----:B---3--:R-:W-:Y:S04]  /*b0d0*/  STL.64 [R1+0x1550], R6 ;  /* 0x0015500601007387 */ /* 0x008fe80000100a00 */
[----:B--2---:R0:W-:Y:S04]  /*b0e0*/  STL.64 [R1+0x1548], R4 ;  /* 0x0015480401007387 */ /* 0x0041e80000100a00 */
[----:B0-----:R-:W2:Y:S04]  /*b0f0*/  LDL.LU.64 R4, [R1+0x270] ;  /* 0x0002700001047983 */ /* 0x001ea80000300a00 */
[----:B------:R-:W3:Y:S01]  /*b100*/  LDL.LU.64 R6, [R1+0x278] ;  /* 0x0002780001067983 */ /* 0x000ee20000300a00 */
[----:B----4-:R-:W-:Y:S03]  /*b110*/  HMMA.16816.F32 R24, R8, R16, R24 ;  /* 0x000000100818723c */ /* 0x010fe60000001818 */
[----:B---3--:R-:W-:Y:S04]  /*b120*/  STL.64 [R1+0x1568], R6 ;  /* 0x0015680601007387 */ /* 0x008fe80000100a00 */
[----:B--2---:R0:W-:Y:S04]  /*b130*/  STL.64 [R1+0x1560], R4 ;  /* 0x0015600401007387 */ /* 0x0041e80000100a00 */
[----:B0-----:R-:W2:Y:S04]  /*b140*/  LDL.LU.64 R4, [R1+0xb0] ;  /* 0x0000b00001047983 */ /* 0x001ea80000300a00 */
[----:B------:R-:W3:Y:S04]  /*b150*/  LDL.LU.64 R20, [R1+0x2e0] ;  /* 0x0002e00001147983 */ /* 0x000ee80000300a00 */
[----:B------:R-:W3:Y:S04]  /*b160*/  LDL.LU.64 R22, [R1+0x2e8] ;  /* 0x0002e80001167983 */ /* 0x000ee80000300a00 */
[----:B------:R0:W-:Y:S04]  /*b170*/  STL.64 [R1+0x70], R24 ;  /* 0x0000701801007387 */ /* 0x0001e80000100a00 */
[----:B------:R1:W-:Y:S04]  /*b180*/  STL.64 [R1+0x78], R26 ;  /* 0x0000781a01007387 */ /* 0x0003e80000100a00 */
[----:B0-----:R-:W4:Y:S01]  /*b190*/  LDL.LU.64 R24, [R1+0x1578] ;  /* 0x0015780001187983 */ /* 0x001f220000300a00 */
[----:B-1----:R-:W-:-:S02]  /*b1a0*/  IMAD.MOV.U32 R27, RZ, RZ, R16 ;  /* 0x000000ffff1b7224 */ /* 0x002fc400078e0010 */
[----:B------:R-:W-:Y:S02]  /*b1b0*/  IMAD.MOV.U32 R26, RZ, RZ, R17 ;  /* 0x000000ffff1a7224 */ /* 0x000fe400078e0011 */
[----:B------:R-:W3:Y:S04]  /*b1c0*/  LDL.LU.64 R16, [R1+0x1570] ;  /* 0x0015700001107983 */ /* 0x000ee80000300a00 */
[----:B------:R-:W3:Y:S01]  /*b1d0*/  LDL.LU.64 R6, [R1+0x1568] ;  /* 0x0015680001067983 */ /* 0x000ee20000300a00 */
[----:B--2---:R-:W-:Y:S01]  /*b1e0*/  HMMA.16816.F32 R12, R8, R4, R12 ;  /* 0x00000004080c723c */ /* 0x004fe2000000180c */
[----:B------:R-:W-:Y:S02]  /*b1f0*/  IMAD.MOV.U32 R19, RZ, RZ, R4 ;  /* 0x000000ffff137224 */ /* 0x000fe400078e0004 */
[----:B------:R-:W-:-:S02]  /*b200*/  IMAD.MOV.U32 R18, RZ, RZ, R5 ;  /* 0x000000ffff127224 */ /* 0x000fc400078e0005 */
[----:B------:R-:W3:-:S14]  /*b210*/  LDL.LU.64 R4, [R1+0x1560] ;  /* 0x0015600001047983 */ /* 0x000edc0000300a00 */
[----:B------:R0:W-:Y:S04]  /*b220*/  STL.64 [R1+0x60], R12 ;  /* 0x0000600c01007387 */ /* 0x0001e80000100a00 */
[----:B0-----:R-:W3:Y:S01]  /*b230*/  LDL.LU.64 R12, [R1+0x1558] ;  /* 0x00155800010c7983 */ /* 0x001ee20000300a00 */
[----:B------:R-:W-:Y:S02]  /*b240*/  IMAD.MOV.U32 R0, RZ, RZ, R15 ;  /* 0x000000ffff007224 */ /* 0x000fe400078e000f */
[----:B------:R-:W-:-:S03]  /*b250*/  IMAD.MOV.U32 R2, RZ, RZ, R14 ;  /* 0x000000ffff027224 */ /* 0x000fc600078e000e */
[----:B------:R-:W-:Y:S04]  /*b260*/  STL [R1+0x1194], R0 ;  /* 0x0011940001007387 */ /* 0x000fe80000100800 */
[----:B------:R0:W-:Y:S01]  /*b270*/  STL [R1+0x1190], R2 ;  /* 0x0011900201007387 */ /* 0x0001e20000100800 */
[----:B---3--:R-:W-:Y:S01]  /*b280*/  HMMA.16816.F32 R4, R8, R12, R4 ;  /* 0x0000000c0804723c */ /* 0x008fe20000001804 */
[----:B0-----:R-:W-:Y:S02]  /*b290*/  IMAD.MOV.U32 R2, RZ, RZ, R12 ;  /* 0x000000ffff027224 */ /* 0x001fe400078e000c */
        /* <DEDUP_REMOVED lines=8> */
[----:B------:R-:W2:Y:S04]  /*b320*/  LDL.LU.64 R6, [R1+0x1538] ;  /* 0x0015380001067983 */ /* 0x000ea80000300a00 */
[----:B------:R-:W2:-:S13]  /*b330*/  LDL.LU.64 R4, [R1+0x1530] ;  /* 0x0015300001047983 */ /* 0x000e9a0000300a00 */
[----:B------:R0:W-:Y:S04]  /*b340*/  STL.64 [R1+0x40], R12 ;  /* 0x0000400c01007387 */ /* 0x0001e80000100a00 */
[----:B------:R-:W-:Y:S04]  /*b350*/  STL.64 [R1+0x48], R14 ;  /* 0x0000480e01007387 */ /* 0x000fe80000100a00 */
[----:B0-----:R-:W2:Y:S02]  /*b360*/  LDL.LU.64 R12, [R1+0x1528] ;  /* 0x00152800010c7983 */ /* 0x001ea40000300a00 */
[----:B--2---:R-:W-:-:S15]  /*b370*/  HMMA.16816.F32 R4, R8, R12, R4 ;  /* 0x0000000c0804723c */ /* 0x004fde0000001804 */
[----:B------:R-:W-:-:S04]  /*b380*/  NOP ;  /* 0x0000000000007918 */ /* 0x000fc80000000000 */
[----:B------:R-:W-:Y:S04]  /*b390*/  STL.64 [R1+0x30], R4 ;  /* 0x0000300401007387 */ /* 0x000fe80000100a00 */
[----:B------:R0:W-:Y:S04]  /*b3a0*/  STL.64 [R1+0x38], R6 ;  /* 0x0000380601007387 */ /* 0x0001e80000100a00 */
[----:B0-----:R-:W2:Y:S04]  /*b3b0*/  LDL.LU.64 R6, [R1+0x1520] ;  /* 0x0015200001067983 */ /* 0x001ea80000300a00 */
[----:B------:R-:W2:Y:S04]  /*b3c0*/  LDL.LU.64 R4, [R1+0x1518] ;  /* 0x0015180001047983 */ /* 0x000ea80000300a00 */
[----:B------:R0:W-:Y:S02]  /*b3d0*/  STL.64 [R1+0x1490], R12 ;  /* 0x0014900c01007387 */ /* 0x0001e40000100a00 */
[----:B0-----:R-:W-:Y:S02]  /*b3e0*/  HMMA.16816.F32 R12, R8, R16, R20 ;  /* 0x00000010080c723c */ /* 0x001fe40000001814 */
[----:B------:R-:W4:Y:S04]  /*b3f0*/  LDL.LU.64 R20, [R1+0x2d0] ;  /* 0x0002d00001147983 */ /* 0x000f280000300a00 */
[----:B------:R-:W4:-:S13]  /*b400*/  LDL.LU.64 R22, [R1+0x2d8] ;  /* 0x0002d80001167983 */ /* 0x000f1a0000300a00 */
[----:B------:R0:W-:Y:S04]  /*b410*/  STL.64 [R1+0x10], R12 ;  /* 0x0000100c01007387 */ /* 0x0001e80000100a00 */
[----:B------:R1:W-:Y:S04]  /*b420*/  STL.64 [R1+0x18], R14 ;  /* 0x0000180e01007387 */ /* 0x0003e80000100a00 */
[----:B0-----:R-:W3:Y:S04]  /*b430*/  LDL.LU.64 R12, [R1+0x240] ;  /* 0x00024000010c7983 */ /* 0x001ee80000300a00 */
[----:B-1----:R-:W2:Y:S04]  /*b440*/  LDL.LU.64 R14, [R1+0x248] ;  /* 0x00024800010e7983 */ /* 0x002ea80000300a00 */
[----:B--2---:R-:W-:Y:S04]  /*b450*/  STL.64 [R1+0x14a0], R14 ;  /* 0x0014a00e01007387 */ /* 0x004fe80000100a00 */
[----:B---3--:R0:W-:Y:S02]  /*b460*/  STL.64 [R1+0x1498], R12 ;  /* 0x0014980c01007387 */ /* 0x0081e40000100a00 */
[----:B0-----:R-:W-:-:S02]  /*b470*/  IMAD.MOV.U32 R12, RZ, RZ, R2 ;  /* 0x000000ffff0c7224 */ /* 0x001fc400078e0002 */
[----:B------:R-:W-:-:S05]  /*b480*/  IMAD.MOV.U32 R13, RZ, RZ, R0 ;  /* 0x000000ffff0d7224 */ /* 0x000fca00078e0000 */
[----:B------:R0:W-:Y:S02]  /*b490*/  STL.64 [R1+0x14b8], R12 ;  /* 0x0014b80c01007387 */ /* 0x0001e40000100a00 */
[----:B0-----:R-:W-:Y:S02]  /*b4a0*/  IMAD.MOV.U32 R12, RZ, RZ, R19 ;  /* 0x000000ffff0c7224 */ /* 0x001fe400078e0013 */
[----:B------:R-:W-:Y:S01]  /*b4b0*/  IMAD.MOV.U32 R13, RZ, RZ, R18 ;  /* 0x000000ffff0d7224 */ /* 0x000fe200078e0012 */
[----:B------:R-:W2:Y:S04]  /*b4c0*/  LDL.LU R19, [R1+0x1514] ;  /* 0x0015140001137983 */ /* 0x000ea80000300800 */
[----:B------:R-:W2:Y:S04]  /*b4d0*/  LDL.LU R18, [R1+0x1510] ;  /* 0x0015100001127983 */ /* 0x000ea80000300800 */
[----:B------:R0:W-:Y:S02]  /*b4e0*/  STL.64 [R1+0x14d0], R12 ;  /* 0x0014d00c01007387 */ /* 0x0001e40000100a00 */
[----:B0-----:R-:W-:-:S02]  /*b4f0*/  IMAD.MOV.U32 R12, RZ, RZ, R27 ;  /* 0x000000ffff0c7224 */ /* 0x001fc400078e001b */
[----:B------:R-:W3:Y:S01]  /*b500*/  LDL.LU R27, [R1+0x150c] ;  /* 0x00150c00011b7983 */ /* 0x000ee20000300800 */
[----:B------:R-:W-:-:S03]  /*b510*/  IMAD.MOV.U32 R13, RZ, RZ, R26 ;  /* 0x000000ffff0d7224 */ /* 0x000fc600078e001a */
[----:B------:R-:W3:Y:S01]  /*b520*/  LDL.LU R26, [R1+0x1508] ;  /* 0x00150800011a7983 */ /* 0x000ee20000300800 */
[----:B----4-:R-:W-:Y:S03]  /*b530*/  HMMA.16816.F32 R8, R8, R24, R20 ;  /* 0x000000180808723c */ /* 0x010fe60000001814 */
[----:B------:R0:W-:Y:S02]  /*b540*/  STL.64 [R1+0x14e8], R12 ;  /* 0x0014e80c01007387 */ /* 0x0001e40000100a00 */
[----:B0-----:R-:W-:Y:S02]  /*b550*/  IMAD.MOV.U32 R12, RZ, RZ, R3 ;  /* 0x000000ffff0c7224 */ /* 0x001fe400078e0003 */
[----:B------:R-:W4:Y:S01]  /*b560*/  LDL.LU R3, [R1+0x1504] ;  /* 0x0015040001037983 */ /* 0x000f220000300800 */
[----:B------:R-:W-:-:S03]  /*b570*/  IMAD.MOV.U32 R13, RZ, RZ, R29 ;  /* 0x000000ffff0d7224 */ /* 0x000fc600078e001d */
[----:B------:R-:W4:Y:S04]  /*b580*/  LDL.LU R29, [R1+0x1500] ;  /* 0x00150000011d7983 */ /* 0x000f280000300800 */
[----:B--2---:R-:W-:Y:S04]  /*b590*/  STL.64 [R1+0x1488], R18 ;  /* 0x0014881201007387 */ /* 0x004fe80000100a00 */
[----:B------:R-:W-:Y:S04]  /*b5a0*/  STL.64 [R1+0x1480], R16 ;  /* 0x0014801001007387 */ /* 0x000fe80000100a00 */
[----:B------:R-:W-:Y:S04]  /*b5b0*/  STL.64 [R1], R8 ;  /* 0x0000000801007387 */ /* 0x000fe80000100a00 */
[----:B---3--:R-:W-:Y:S04]  /*b5c0*/  STL.64 [R1+0x14b0], R26 ;  /* 0x0014b01a01007387 */ /* 0x008fe80000100a00 */
[----:B------:R0:W-:Y:S04]  /*b5d0*/  STL.64 [R1+0x14a8], R24 ;  /* 0x0014a81801007387 */ /* 0x0001e80000100a00 */
[----:B0-----:R-:W2:Y:S04]  /*b5e0*/  LDL.LU.64 R24, [R1+0x260] ;  /* 0x0002600001187983 */ /* 0x001ea80000300a00 */
[----:B------:R-:W3:Y:S04]  /*b5f0*/  LDL.LU.64 R26, [R1+0x268] ;  /* 0x00026800011a7983 */ /* 0x000ee80000300a00 */
[----:B---3--:R-:W-:Y:S04]  /*b600*/  STL.64 [R1+0x14c8], R26 ;  /* 0x0014c81a01007387 */ /* 0x008fe80000100a00 */
[----:B--2---:R0:W-:Y:S04]  /*b610*/  STL.64 [R1+0x14c0], R24 ;  /* 0x0014c01801007387 */ /* 0x0041e80000100a00 */
        /* <DEDUP_REMOVED lines=9> */
[----:B------:R-:W2:Y:S01]  /*b6b0*/  LDL.LU.64 R26, [R1+0x2c8] ;  /* 0x0002c800011a7983 */ /* 0x000ea20000300a00 */
[----:B------:R-:W-:-:S03]  /*b6c0*/  IMAD.MOV.U32 R2, RZ, RZ, R11 ;  /* 0x000000ffff027224 */ /* 0x000fc600078e000b */
[----:B------:R-:W3:Y:S01]  /*b6d0*/  LDL.LU.64 R16, [R1+0x220] ;  /* 0x0002200001107983 */ /* 0x000ee20000300a00 */
[----:B------:R-:W-:-:S03]  /*b6e0*/  IMAD.MOV.U32 R0, RZ, RZ, R10 ;  /* 0x000000ffff007224 */ /* 0x000fc600078e000a */
[----:B------:R-:W3:Y:S04]  /*b6f0*/  LDL.LU.64 R18, [R1+0x228] ;  /* 0x0002280001127983 */ /* 0x000ee80000300a00 */
[----:B------:R-:W3:Y:S04]  /*b700*/  LDL.LU.64 R20, [R1+0x200] ;  /* 0x0002000001147983 */ /* 0x000ee80000300a00 */
[----:B------:R-:W3:Y:S04]  /*b710*/  LDL.LU.64 R22, [R1+0x208] ;  /* 0x0002080001167983 */ /* 0x000ee80000300a00 */
[----:B------:R-:W3:Y:S04]  /*b720*/  LDL.LU.64 R8, [R1+0x90] ;  /* 0x0000900001087983 */ /* 0x000ee80000300a00 */
[----:B------:R-:W3:Y:S04]  /*b730*/  LDL.64 R10, [R1+0x98] ;  /* 0x00009800010a7983 */ /* 0x000ee80000100a00 */
[----:B------:R-:W-:Y:S04]  /*b740*/  STL [R1+0x1394], R2 ;  /* 0x0013940201007387 */ /* 0x000fe80000100800 */
[----:B------:R-:W-:Y:S01]  /*b750*/  STL [R1+0x1390], R0 ;  /* 0x0013900001007387 */ /* 0x000fe20000100800 */
        /* <DEDUP_REMOVED lines=23> */
[----:B0-----:R-:W3:Y:S04]  /*b8d0*/  LDL.LU.64 R14, [R1+0x14a0] ;  /* 0x0014a000010e7983 */ /* 0x001ee80000300a00 */
[----:B------:R-:W3:Y:S02]  /*b8e0*/  LDL.LU.64 R12, [R1+0x1498] ;  /* 0x00149800010c7983 */ /* 0x000ee40000300a00 */
[----:B---3--:R-:W-:-:S15]  /*b8f0*/  HMMA.16816.F32 R12, R4, R8, R12 ;  /* 0x00000008040c723c */ /* 0x008fde000000180c */
[----:B------:R-:W-:-:S04]  /*b900*/  NOP ;  /* 0x0000000000007918 */ /* 0x000fc80000000000 */
[----:B------:R0:W-:Y:S04]  /*b910*/  STL.64 [R1+0x1f0], R12 ;  /* 0x0001f00c01007387 */ /* 0x0001e80000100a00 */
[----:B------:R-:W-:Y:S04]  /*b920*/  STL.64 [R1+0x1f8], R14 ;  /* 0x0001f80e01007387 */ /* 0x000fe80000100a00 */
[----:B0-----:R-:W3:Y:S04]  /*b930*/  LDL.LU.64 R12, [R1+0x1490] ;  /* 0x00149000010c7983 */ /* 0x001ee80000300a00 */
[----:B------:R0:W-:Y:S04]  /*b940*/  STL.64 [R1+0x1430], R10 ;  /* 0x0014300a01007387 */ /* 0x0001e80000100a00 */
[----:B0-----:R-:W2:Y:S01]  /*b950*/  LDL.64 R10, [R1+0xc8] ;  /* 0x0000c800010a7983 */ /* 0x001ea20000100a00 */
[C---:B---3--:R-:W-:Y:S03]  /*b960*/  HMMA.16816.F32 R12, R4.reuse, R12, R16 ;  /* 0x0000000c040c723c */ /* 0x048fe60000001810 */
[----:B--2---:R0:W-:Y:S04]  /*b970*/  STL.64 [R1+0x1440], R10 ;  /* 0x0014400a01007387 */ /* 0x0041e80000100a00 */
[----:B0-----:R-:W2:Y:S04]  /*b980*/  LDL.64 R10, [R1+0xd8] ;  /* 0x0000d800010a7983 */ /* 0x001ea80000100a00 */
[----:B------:R-:W3:Y:S04]  /*b990*/  LDL.LU.64 R18, [R1+0x1488] ;  /* 0x0014880001127983 */ /* 0x000ee80000300a00 */
[----:B------:R-:W2:Y:S04]  /*b9a0*/  LDL.LU.64 R16, [R1+0x1480] ;  /* 0x0014800001107983 */ /* 0x000ea80000300a00 */
[----:B------:R-:W-:Y:S04]  /*b9b0*/  STL.64 [R1+0x1e0], R12 ;  /* 0x0001e00c01007387 */ /* 0x000fe80000100a00 */
[----:B------:R0:W-:Y:S04]  /*b9c0*/  STL.64 [R1+0x1e8], R14 ;  /* 0x0001e80e01007387 */ /* 0x0001e80000100a00 */
[----:B0-----:R-:W3:Y:S04]  /*b9d0*/  LDL.LU.64 R14, [R1+0x1478] ;  /* 0x00147800010e7983 */ /* 0x001ee80000300a00 */
[----:B------:R-:W3:Y:S01]  /*b9e0*/  LDL.LU.64 R12, [R1+0x1470] ;  /* 0x00147000010c7983 */ /* 0x000ee20000300a00 */
[----:B--2---:R-:W-:-:S15]  /*b9f0*/  HMMA.16816.F32 R20, R4, R16, R20 ;  /* 0x000000100414723c */ /* 0x004fde0000001814 */
[----:B------:R-:W-:-:S04]  /*ba00*/  NOP ;  /* 0x0000000000007918 */ /* 0x000fc80000000000 */
[----:B------:R0:W-:Y:S04]  /*ba10*/  STL.64 [R1+0x1b0], R20 ;  /* 0x0001b01401007387 */ /* 0x0001e80000100a00 */
[----:B------:R1:W-:Y:S04]  /*ba20*/  STL.64 [R1+0x1b8], R22 ;  /* 0x0001b81601007387 */ /* 0x0003e80000100a00 */
[----:B0-----:R-:W2:Y:S04]  /*ba30*/  LDL.LU.64 R20, [R1+0x1d0] ;  /* 0x0001d00001147983 */ /* 0x001ea80000300a00 */
[----:B-1----:R-:W2:Y:S04]  /*ba40*/  LDL.LU.64 R22, [R1+0x1d8] ;  /* 0x0001d80001167983 */ /* 0x002ea80000300a00 */
[----:B---3--:R0:W-:Y:S04]  /*ba50*/  STL.64 [R1+0x1408], R18 ;  /* 0x0014081201007387 */ /* 0x0081e80000100a00 */
[----:B------:R-:W3:Y:S04]  /*ba60*/  LDL.LU R16, [R1+0x4a0] ;  /* 0x0004a00001107983 */ /* 0x000ee80000300800 */
[----:B------:R-:W3:Y:S01]  /*ba70*/  LDL.LU R17, [R1+0x4a4] ;  /* 0x0004a40001117983 */ /* 0x000ee20000300800 */
[----:B0-----:R-:W-:-:S02]  /*ba80*/  IMAD.MOV.U32 R18, RZ, RZ, R26 ;  /* 0x000000ffff127224 */ /* 0x001fc400078e001a */
[----:B------:R-:W-:Y:S01]  /*ba90*/  IMAD.MOV.U32 R19, RZ, RZ, R27 ;  /* 0x000000ffff137224 */ /* 0x000fe200078e001b */
[----:B------:R-:W2:Y:S04]  /*baa0*/  LDL.LU R26, [R1+0x146c] ;  /* 0x00146c00011a7983 */ /* 0x000ea80000300800 */
[----:B------:R-:W2:Y:S04]  /*bab0*/  LDL.LU R27, [R1+0x1468] ;  /* 0x00146800011b7983 */ /* 0x000ea80000300800 */
[----:B------:R0:W-:Y:S04]  /*bac0*/  STL.64 [R1+0x1428], R18 ;  /* 0x0014281201007387 */ /* 0x0001e80000100a00 */
[----:B---3--:R1:W-:Y:S04]  /*bad0*/  STL.64 [R1+0x1420], R16 ;  /* 0x0014201001007387 */ /* 0x0083e80000100a00 */
[----:B0-----:R-:W3:Y:S04]  /*bae0*/  LDL.64 R18, [R1+0xb8] ;  /* 0x0000b80001127983 */ /* 0x001ee80000100a00 */
[----:B---3--:R2:W-:Y:S04]  /*baf0*/  STL.64 [R1+0x1438], R18 ;  /* 0x0014381201007387 */ /* 0x0085e80000100a00 */
[----:B-1----:R-:W3:Y:S04]  /*bb00*/  LDL.LU R16, [R1+0x480] ;  /* 0x0004800001107983 */ /* 0x002ee80000300800 */
[----:B------:R-:W3:Y:S01]  /*bb10*/  LDL.LU R17, [R1+0x484] ;  /* 0x0004840001117983 */ /* 0x000ee20000300800 */
[----:B--2---:R-:W-:-:S02]  /*bb20*/  IMAD.MOV.U32 R18, RZ, RZ, R26 ;  /* 0x000000ffff127224 */ /* 0x004fc400078e001a */
[----:B------:R-:W-:Y:S01]  /*bb30*/  IMAD.MOV.U32 R19, RZ, RZ, R27 ;  /* 0x000000ffff137224 */ /* 0x000fe200078e001b */
[----:B------:R-:W2:Y:S04]  /*bb40*/  LDL.LU R26, [R1+0x1464] ;  /* 0x00146400011a7983 */ /* 0x000ea80000300800 */
[----:B------:R-:W2:Y:S04]  /*bb50*/  LDL.LU R27, [R1+0x1460] ;  /* 0x00146000011b7983 */ /* 0x000ea80000300800 */
[----:B------:R-:W-:Y:S04]  /*bb60*/  STL.64 [R1+0x1450], R18 ;  /* 0x0014501201007387 */ /* 0x000fe80000100a00 */
[----:B---3--:R0:W-:Y:S04]  /*bb70*/  STL.64 [R1+0x1448], R16 ;  /* 0x0014481001007387 */ /* 0x0081e80000100a00 */
[----:B0-----:R-:W3:Y:S04]  /*bb80*/  LDL.LU R16, [R1+0x440] ;  /* 0x0004400001107983 */ /* 0x001ee80000300800 */
[----:B------:R-:W3:Y:S04]  /*bb90*/  LDL.LU R17, [R1+0x444] ;  /* 0x0004440001117983 */ /* 0x000ee80000300800 */
[----:B------:R-:W3:Y:S04]  /*bba0*/  LDL.LU R18, [R1+0x448] ;  /* 0x0004480001127983 */ /* 0x000ee80000300800 */
[----:B------:R-:W3:Y:S01]  /*bbb0*/  LDL.LU R19, [R1+0x44c] ;  /* 0x00044c0001137983 */ /* 0x000ee20000300800 */
[----:B------:R-:W-:Y:S01]  /*bbc0*/  HMMA.16816.F32 R4, R4, R24, R20 ;  /* 0x000000180404723c */ /* 0x000fe20000001814 */
[----:B----4-:R-:W-:-:S02]  /*bbd0*/  IMAD.MOV.U32 R20, RZ, RZ, R29 ;  /* 0x000000ffff147224 */ /* 0x010fc400078e001d */
[----:B------:R-:W4:Y:S01]  /*bbe0*/  LDL.LU R29, [R1+0x145c] ;  /* 0x00145c00011d7983 */ /* 0x000f220000300800 */
[----:B------:R-:W-:Y:S02]  /*bbf0*/  IMAD.MOV.U32 R21, RZ, RZ, R3 ;  /* 0x000000ffff157224 */ /* 0x000fe400078e0003 */
[----:B------:R-:W-:-:S13]  /*bc00*/  IMAD.MOV.U32 R2, RZ, RZ, R10 ;  /* 0x000000ffff027224 */ /* 0x000fda00078e000a */
[----:B------:R-:W-:Y:S04]  /*bc10*/  STL.64 [R1+0x190], R4 ;  /* 0x0001900401007387 */ /* 0x000fe80000100a00 */
[----:B------:R0:W-:Y:S04]  /*bc20*/  STL.64 [R1+0x198], R6 ;  /* 0x0001980601007387 */ /* 0x0001e80000100a00 */
[----:B------:R-:W4:Y:S04]  /*bc30*/  LDL.LU R3, [R1+0x1458] ;  /* 0x0014580001037983 */ /* 0x000f280000300800 */
[----:B------:R-:W4:Y:S04]  /*bc40*/  LDL.LU R22, [R1+0x558] ;  /* 0x0005580001167983 */ /* 0x000f280000300800 */
[----:B------:R-:W4:Y:S04]  /*bc50*/  LDL.LU R23, [R1+0x55c] ;  /* 0x00055c0001177983 */ /* 0x000f280000300800 */
[----:B--2---:R-:W-:Y:S04]  /*bc60*/  STL.64 [R1+0x1400], R26 ;  /* 0x0014001a01007387 */ /* 0x004fe80000100a00 */
[----:B------:R-:W2:Y:S04]  /*bc70*/  LDL.LU R24, [R1+0x490] ;  /* 0x0004900001187983 */ /* 0x000ea80000300800 */
[----:B------:R-:W2:Y:S04]  /*bc80*/  LDL.LU R25, [R1+0x494] ;  /* 0x0004940001197983 */ /* 0x000ea80000300800 */
[----:B0-----:R-:W2:Y:S01]  /*bc90*/  LDL.64 R6, [R1+0xa8] ;  /* 0x0000a80001067983 */ /* 0x001ea20000100a00 */
[----:B------:R-:W-:Y:S01]  /*bca0*/  IMAD.MOV.U32 R0, RZ, RZ, R11 ;  /* 0x000000ffff007224 */ /* 0x000fe200078e000b */
[----:B---3--:R-:W-:-:S15]  /*bcb0*/  HMMA.16816.F32 R16, R12, R10, R16 ;  /* 0x0000000a0c10723c */ /* 0x008fde0000001810 */
[----:B------:R-:W-:-:S04]  /*bcc0*/  NOP ;  /* 0x0000000000007918 */ /* 0x000fc80000000000 */
[----:B------:R-:W-:Y:S04]  /*bcd0*/  STL.64 [R1+0x180], R16 ;  /* 0x0001801001007387 */ /* 0x000fe80000100a00 */
[----:B------:R0:W-:Y:S04]  /*bce0*/  STL.64 [R1+0x188], R18 ;  /* 0x0001881201007387 */ /* 0x0001e80000100a00 */
[----:B0-----:R-:W3:Y:S04]  /*bcf0*/  LDL.LU.64 R18, [R1+0x1450] ;  /* 0x0014500001127983 */ /* 0x001ee80000300a00 */
[----:B------:R-:W3:Y:S04]  /*bd00*/  LDL.LU.64 R16, [R1+0x1448] ;  /* 0x0014480001107983 */ /* 0x000ee80000300a00 */
[----:B------:R-:W3:Y:S02]  /*bd10*/  LDL.LU.64 R10, [R1+0x1440] ;  /* 0x00144000010a7983 */ /* 0x000ee40000300a00 */
[----:B---3--:R-:W-:-:S15]  /*bd20*/  HMMA.16816.F32 R16, R12, R10, R16 ;  /* 0x0000000a0c10723c */ /* 0x008fde0000001810 */
[----:B------:R-:W-:-:S04]  /*bd30*/  NOP ;  /* 0x0000000000007918 */ /* 0x000fc80000000000 */
[----:B------:R-:W-:Y:S04]  /*bd40*/  STL.64 [R1+0x170], R16 ;  /* 0x0001701001007387 */ /* 0x000fe80000100a00 */
[----:B------:R0:W-:Y:S04]  /*bd50*/  STL.64 [R1+0x178], R18 ;  /* 0x0001781201007387 */ /* 0x0001e80000100a00 */
[----:B0-----:R-:W2:Y:S01]  /*bd60*/  LDL.LU.64 R18, [R1+0x1438] ;  /* 0x0014380001127983 */ /* 0x001ea20000300a00 */
[----:B----4-:R-:W-:Y:S02]  /*bd70*/  IMAD.MOV.U32 R26, RZ, RZ, R29 ;  /* 0x000000ffff1a7224 */ /* 0x010fe400078e001d */
[----:B------:R-:W-:-:S02]  /*bd80*/  IMAD.MOV.U32 R27, RZ, RZ, R3 ;  /* 0x000000ffff1b7224 */ /* 0x000fc400078e0003 */
[----:B------:R-:W-:Y:S02]  /*bd90*/  IMAD.MOV.U32 R5, RZ, RZ, R10 ;  /* 0x000000ffff057224 */ /* 0x000fe400078e000a */
[----:B------:R-:W-:Y:S02]  /*bda0*/  IMAD.MOV.U32 R4, RZ, RZ, R11 ;  /* 0x000000ffff047224 */ /* 0x000fe400078e000b */
[----:B------:R-:W3:Y:S01]  /*bdb0*/  LDL.LU.64 R10, [R1+0x1430] ;  /* 0x00143000010a7983 */ /* 0x000ee20000300a00 */
[----:B--2---:R-:W-:Y:S01]  /*bdc0*/  HMMA.16816.F32 R24, R12, R18, R24 ;  /* 0x000000120c18723c */ /* 0x004fe20000001818 */
[----:B------:R-:W-:Y:S02]  /*bdd0*/  IMAD.MOV.U32 R9, RZ, RZ, R18 ;  /* 0x000000ffff097224 */ /* 0x000fe400078e0012 */
[----:B------:R-:W-:Y:S02]  /*bde0*/  IMAD.MOV.U32 R8, RZ, RZ, R19 ;  /* 0x000000ffff087224 */ /* 0x000fe400078e0013 */
[----:B------:R-:W2:Y:S04]  /*bdf0*/  LDL.LU.64 R18, [R1+0x1428] ;  /* 0x0014280001127983 */ /* 0x000ea80000300a00 */
[----:B------:R-:W2:Y:S10]  /*be00*/  LDL.LU.64 R16, [R1+0x1420] ;  /* 0x0014200001107983 */ /* 0x000eb40000300a00 */
[----:B------:R-:W-:-:S02]  /*be10*/  IMAD.MOV.U32 R3, RZ, RZ, R27 ;  /* 0x000000ffff037224 */ /* 0x000fc400078e001b */
[----:B------:R-:W-:Y:S01]  /*be20*/  IMAD.MOV.U32 R29, RZ, RZ, R26 ;  /* 0x000000ffff1d7224 */ /* 0x000fe200078e001a */
[----:B------:R-:W-:Y:S04]  /*be30*/  STL.64 [R1+0x160], R24 ;  /* 0x0001601801007387 */ /* 0x000fe80000100a00 */
[----:B------:R-:W-:Y:S04]  /*be40*/  STL [R1+0x1104], R3 ;  /* 0x0011040301007387 */ /* 0x000fe80000100800 */
[----:B------:R-:W-:Y:S04]  /*be50*/  STL [R1+0x1100], R29 ;  /* 0x0011001d01007387 */ /* 0x000fe80000100800 */
[----:B------:R0:W-:Y:S01]  /*be60*/  STL.64 [R1+0x13a8], R6 ;  /* 0x0013a80601007387 */ /* 0x0001e20000100a00 */
[----:B--2---:R-:W-:Y:S01]  /*be70*/  HMMA.16816.F32 R16, R12, R6, R16 ;  /* 0x000000060c10723c */ /* 0x004fe20000001810 */
[----:B0-----:R-:W-:-:S02]  /*be80*/  IMAD.MOV.U32 R6, RZ, RZ, R9 ;  /* 0x000000ffff067224 */ /* 0x001fc400078e0009 */
[----:B------:R-:W-:-:S15]  /*be90*/  IMAD.MOV.U32 R7, RZ, RZ, R8 ;  /* 0x000000ffff077224 */ /* 0x000fde00078e0008 */
[----:B------:R-:W-:Y:S01]  /*bea0*/  NOP ;  /* 0x0000000000007918 */ /* 0x000fe20000000000 */
[----:B------:R-:W-:Y:S04]  /*beb0*/  STL.64 [R1+0x150], R16 ;  /* 0x0001501001007387 */ /* 0x000fe80000100a00 */
[----:B------:R-:W-:Y:S04]  /*bec0*/  STL.64 [R1+0x158], R18 ;  /* 0x0001581201007387 */ /* 0x000fe80000100a00 */
[----:B------:R0:W-:Y:S04]  /*bed0*/  STL.64 [R1+0x13c0], R6 ;  /* 0x0013c00601007387 */ /* 0x0001e80000100a00 */
[----:B------:R-:W2:Y:S04]  /*bee0*/  LDL.LU R24, [R1+0x520] ;  /* 0x0005200001187983 */ /* 0x000ea80000300800 */
[----:B------:R-:W2:Y:S04]  /*bef0*/  LDL.LU R25, [R1+0x524] ;  /* 0x0005240001197983 */ /* 0x000ea80000300800 */
[----:B------:R-:W4:Y:S04]  /*bf00*/  LDL.LU R26, [R1+0x528] ;  /* 0x00052800011a7983 */ /* 0x000f280000300800 */
[----:B------:R-:W4:Y:S01]  /*bf10*/  LDL.LU R27, [R1+0x52c] ;  /* 0x00052c00011b7983 */ /* 0x000f220000300800 */
[----:B---3--:R-:W-:Y:S01]  /*bf20*/  HMMA.16816.F32 R20, R12, R10, R20 ;  /* 0x0000000a0c14723c */ /* 0x008fe20000001814 */
[----:B0-----:R-:W-:-:S02]  /*bf30*/  IMAD.MOV.U32 R6, RZ, RZ, R5 ;  /* 0x000000ffff067224 */ /* 0x001fc400078e0005 */
[----:B------:R-:W-:Y:S01]  /*bf40*/  IMAD.MOV.U32 R7, RZ, RZ, R4 ;  /* 0x000000ffff077224 */ /* 0x000fe200078e0004 */
[----:B----4-:R-:W-:Y:S04]  /*bf50*/  STL.64 [R1+0x1418], R26 ;  /* 0x0014181a01007387 */ /* 0x010fe80000100a00 */
[----:B--2---:R0:W-:Y:S04]  /*bf60*/  STL.64 [R1+0x1410], R24 ;  /* 0x0014101801007387 */ /* 0x0041e80000100a00 */
[----:B------:R-:W2:Y:S04]  /*bf70*/  LDL R18, [R1+0x88] ;  /* 0x0000880001127983 */ /* 0x000ea80000100800 */
[----:B------:R-:W2:Y:S04]  /*bf80*/  LDL R19, [R1+0x8c] ;  /* 0x00008c0001137983 */ /* 0x000ea80000100800 */
[----:B0-----:R-:W2:Y:S04]  /*bf90*/  LDL.LU R24, [R1+0x530] ;  /* 0x0005300001187983 */ /* 0x001ea80000300800 */
[----:B------:R-:W2:Y:S04]  /*bfa0*/  LDL.LU R25, [R1+0x534] ;  /* 0x0005340001197983 */ /* 0x000ea80000300800 */
[----:B------:R-:W2:Y:S04]  /*bfb0*/  LDL.LU R26, [R1+0x538] ;  /* 0x00053800011a7983 */ /* 0x000ea80000300800 */
[----:B------:R-:W2:Y:S04]  /*bfc0*/  LDL.LU R27, [R1+0x53c] ;  /* 0x00053c00011b7983 */ /* 0x000ea80000300800 */
[----:B------:R-:W-:Y:S04]  /*bfd0*/  STL.64 [R1+0x13d8], R6 ;  /* 0x0013d80601007387 */ /* 0x000fe80000100a00 */
[----:B------:R0:W-:Y:S04]  /*bfe0*/  STL.64 [R1+0x140], R20 ;  /* 0x0001401401007387 */ /* 0x0001e80000100a00 */
[----:B------:R1:W-:Y:S04]  /*bff0*/  STL.64 [R1+0x148], R22 ;  /* 0x0001481601007387 */ /* 0x0003e80000100a00 */
[----:B0-----:R-:W3:Y:S04]  /*c000*/  LDL.LU R20, [R1+0x4d0] ;  /* 0x0004d00001147983 */ /* 0x001ee80000300800 */
[----:B------:R-:W3:Y:S04]  /*c010*/  LDL.LU R21, [R1+0x4d4] ;  /* 0x0004d40001157983 */ /* 0x000ee80000300800 */
[----:B-1----:R-:W3:Y:S04]  /*c020*/  LDL.LU R22, [R1+0x4d8] ;  /* 0x0004d80001167983 */ /* 0x002ee80000300800 */
[----:B------:R-:W3:Y:S04]  /*c030*/  LDL.LU R23, [R1+0x4dc] ;  /* 0x0004dc0001177983 */ /* 0x000ee80000300800 */
[----:B------:R0:W-:Y:S04]  /*c040*/  STL.64 [R1+0x13a0], R10 ;  /* 0x0013a00a01007387 */ /* 0x0001e80000100a00 */
[----:B------:R-:W4:Y:S04]  /*c050*/  LDL.LU R8, [R1+0x4e0] ;  /* 0x0004e00001087983 */ /* 0x000f280000300800 */
[----:B------:R-:W4:Y:S04]  /*c060*/  LDL.LU R9, [R1+0x4e4] ;  /* 0x0004e40001097983 */ /* 0x000f280000300800 */
[----:B0-----:R-:W2:Y:S04]  /*c070*/  LDL.LU R10, [R1+0x4e8] ;  /* 0x0004e800010a7983 */ /* 0x001ea80000300800 */
[----:B------:R-:W2:Y:S04]  /*c080*/  LDL.LU R11, [R1+0x4ec] ;  /* 0x0004ec00010b7983 */ /* 0x000ea80000300800 */
[----:B--2---:R-:W-:Y:S04]  /*c090*/  STL.64 [R1+0x13b8], R10 ;  /* 0x0013b80a01007387 */ /* 0x004fe80000100a00 */
[----:B----4-:R0:W-:Y:S04]  /*c0a0*/  STL.64 [R1+0x13b0], R8 ;  /* 0x0013b00801007387 */ /* 0x0101e80000100a00 */
[----:B0-----:R-:W2:Y:S04]  /*c0b0*/  LDL.LU R8, [R1+0x4f0] ;  /* 0x0004f00001087983 */ /* 0x001ea80000300800 */
[----:B------:R-:W2:Y:S04]  /*c0c0*/  LDL.LU R9, [R1+0x4f4] ;  /* 0x0004f40001097983 */ /* 0x000ea80000300800 */
[----:B------:R-:W4:Y:S04]  /*c0d0*/  LDL.LU R10, [R1+0x4f8] ;  /* 0x0004f800010a7983 */ /* 0x000f280000300800 */
[----:B------:R-:W4:Y:S01]  /*c0e0*/  LDL.LU R11, [R1+0x4fc] ;  /* 0x0004fc00010b7983 */ /* 0x000f220000300800 */
[C---:B------:R-:W-:Y:S03]  /*c0f0*/  HMMA.16816.F32 R16, R12.reuse, R18, R24 ;  /* 0x000000120c10723c */ /* 0x040fe60000001818 */
[----:B----4-:R-:W-:Y:S04]  /*c100*/  STL.64 [R1+0x13d0], R10 ;  /* 0x0013d00a01007387 */ /* 0x010fe80000100a00 */
[----:B--2---:R0:W-:Y:S04]  /*c110*/  STL.64 [R1+0x13c8], R8 ;  /* 0x0013c80801007387 */ /* 0x0041e80000100a00 */
[----:B0-----:R-:W2:Y:S04]  /*c120*/  LDL.LU R8, [R1+0x500] ;  /* 0x0005000001087983 */ /* 0x001ea80000300800 */
[----:B------:R-:W2:Y:S04]  /*c130*/  LDL.LU R9, [R1+0x504] ;  /* 0x0005040001097983 */ /* 0x000ea80000300800 */
[----:B------:R-:W4:Y:S04]  /*c140*/  LDL.LU R10, [R1+0x508] ;  /* 0x00050800010a7983 */ /* 0x000f280000300800 */
[----:B------:R-:W4:Y:S04]  /*c150*/  LDL.LU R11, [R1+0x50c] ;  /* 0x00050c00010b7983 */ /* 0x000f280000300800 */
[----:B----4-:R-:W-:Y:S04]  /*c160*/  STL.64 [R1+0x13e8], R10 ;  /* 0x0013e80a01007387 */ /* 0x010fe80000100a00 */
[----:B--2---:R0:W-:Y:S04]  /*c170*/  STL.64 [R1+0x13e0], R8 ;  /* 0x0013e00801007387 */ /* 0x0041e80000100a00 */
[----:B0-----:R-:W2:Y:S04]  /*c180*/  LDL.LU R8, [R1+0x510] ;  /* 0x0005100001087983 */ /* 0x001ea80000300800 */
[----:B------:R-:W2:Y:S04]  /*c190*/  LDL.LU R9, [R1+0x514] ;  /* 0x0005140001097983 */ /* 0x000ea80000300800 */
[----:B------:R-:W2:Y:S04]  /*c1a0*/  LDL.LU R10, [R1+0x518] ;  /* 0x00051800010a7983 */ /* 0x000ea80000300800 */
[----:B------:R-:W2:Y:S04]  /*c1b0*/  LDL.LU R11, [R1+0x51c] ;  /* 0x00051c00010b7983 */ /* 0x000ea80000300800 */
[----:B------:R-:W4:Y:S04]  /*c1c0*/  LDL.LU.64 R26, [R1+0x1418] ;  /* 0x00141800011a7983 */ /* 0x000f280000300a00 */
[----:B------:R-:W4:Y:S04]  /*c1d0*/  LDL.LU.64 R24, [R1+0x1410] ;  /* 0x0014100001187983 */ /* 0x000f280000300a00 */
[----:B------:R-:W-:Y:S04]  /*c1e0*/  STL.64 [R1+0x130], R16 ;  /* 0x0001301001007387 */ /* 0x000fe80000100a00 */
[----:B------:R0:W-:Y:S04]  /*c1f0*/  STL.64 [R1+0x138], R18 ;  /* 0x0001381201007387 */ /* 0x0001e80000100a00 */
[----:B0-----:R-:W4:Y:S02]  /*c200*/  LDL.LU.64 R18, [R1+0x1408] ;  /* 0x0014080001127983 */ /* 0x001f240000300a00 */
[----:B----4-:R-:W-:-:S15]  /*c210*/  HMMA.16816.F32 R24, R12, R18, R24 ;  /* 0x000000120c18723c */ /* 0x010fde0000001818 */
[----:B------:R-:W-:-:S04]  /*c220*/  NOP ;  /* 0x0000000000007918 */ /* 0x000fc80000000000 */
[----:B------:R-:W-:Y:S04]  /*c230*/  STL.64 [R1+0x120], R24 ;  /* 0x0001201801007387 */ /* 0x000fe80000100a00 */
[----:B------:R0:W-:Y:S04]  /*c240*/  STL.64 [R1+0x128], R26 ;  /* 0x0001281a01007387 */ /* 0x0001e80000100a00 */
[----:B0-----:R-:W3:Y:S04]  /*c250*/  LDL.LU.64 R26, [R1+0x1400] ;  /* 0x00140000011a7983 */ /* 0x001ee80000300a00 */
[----:B------:R0:W-:Y:S04]  /*c260*/  STL.64 [R1+0x1398], R18 ;  /* 0x0013981201007387 */ /* 0x0001e80000100a00 */
[----:B------:R-:W4:Y:S04]  /*c270*/  LDL.LU R16, [R1+0x560] ;  /* 0x0005600001107983 */ /* 0x000f280000300800 */
[----:B------:R-:W4:Y:S04]  /*c280*/  LDL.LU R17, [R1+0x564] ;  /* 0x0005640001117983 */ /* 0x000f280000300800 */
[----:B0-----:R-:W4:Y:S04]  /*c290*/  LDL.LU R18, [R1+0x568] ;  /* 0x0005680001127983 */ /* 0x001f280000300800 */
[----:B------:R-:W4:Y:S01]  /*c2a0*/  LDL.LU R19, [R1+0x56c] ;  /* 0x00056c0001137983 */ /* 0x000f220000300800 */
[----:B---3--:R-:W-:Y:S03]  /*c2b0*/  HMMA.16816.F32 R12, R12, R26, R20 ;  /* 0x0000001a0c0c723c */ /* 0x008fe60000001814 */
[----:B------:R-:W2:Y:S04]  /*c2c0*/  LDL.LU.64 R22, [R1+0x13f8] ;  /* 0x0013f80001167983 */ /* 0x000ea80000300a00 */
[----:B------:R-:W2:Y:S01]  /*c2d0*/  LDL.LU.64 R20, [R1+0x13f0] ;  /* 0x0013f00001147983 */ /* 0x000ea20000300a00 */
[----:B------:R-:W-:-:S02]  /*c2e0*/  IMAD.MOV.U32 R6, RZ, RZ, R2 ;  /* 0x000000ffff067224 */ /* 0x000fc400078e0002 */
[----:B------:R-:W-:-:S09]  /*c2f0*/  IMAD.MOV.U32 R7, RZ, RZ, R0 ;  /* 0x000000ffff077224 */ /* 0x000fd200078e0000 */
[----:B------:R-:W-:Y:S04]  /*c300*/  STL.64 [R1+0x100], R12 ;  /* 0x0001000c01007387 */ /* 0x000fe80000100a00 */
[----:B------:R0:W-:Y:S04]  /*c310*/  STL.64 [R1+0x108], R14 ;  /* 0x0001080e01007387 */ /* 0x0001e80000100a00 */
[----:B0-----:R-:W3:Y:S01]  /*c320*/  LDL.64 R14, [R1+0x88] ;  /* 0x00008800010e7983 */ /* 0x001ee20000100a00 */
[----:B--2---:R-:W-:Y:S03]  /*c330*/  HMMA.16816.F32 R4, R20, R6, R8 ;  /* 0x000000061404723c */ /* 0x004fe60000001808 */
[----:B------:R-:W2:Y:S04]  /*c340*/  LDL.LU.64 R10, [R1+0x13e8] ;  /* 0x0013e800010a7983 */ /* 0x000ea80000300a00 */
[----:B------:R-:W2:-:S12]  /*c350*/  LDL.LU.64 R8, [R1+0x13e0] ;  /* 0x0013e00001087983 */ /* 0x000e980000300a00 */
[----:B------:R-:W-:Y:S04]  /*c360*/  STL.64 [R1+0x110], R4 ;  /* 0x0001100401007387 */ /* 0x000fe80000100a00 */
[----:B------:R0:W-:Y:S04]  /*c370*/  STL.64 [R1+0x118], R6 ;  /* 0x0001180601007387 */ /* 0x0001e80000100a00 */
[----:B0-----:R-:W2:Y:S02]  /*c380*/  LDL.LU.64 R6, [R1+0x13d8] ;  /* 0x0013d80001067983 */ /* 0x001ea40000300a00 */
[----:B--2---:R-:W-:Y:S02]  /*c390*/  HMMA.16816.F32 R4, R20, R6, R8 ;  /* 0x000000061404723c */ /* 0x004fe40000001808 */
[----:B------:R-:W2:Y:S04]  /*c3a0*/  LDL.LU.64 R10, [R1+0x13d0] ;  /* 0x0013d000010a7983 */ /* 0x000ea80000300a00 */
[----:B------:R-:W2:-:S13]  /*c3b0*/  LDL.LU.64 R8, [R1+0x13c8] ;  /* 0x0013c80001087983 */ /* 0x000e9a0000300a00 */
        /* <DEDUP_REMOVED lines=9> */
[----:B--2---:R-:W-:-:S15]  /*c450*/  HMMA.16816.F32 R8, R20, R6, R8 ;  /* 0x000000061408723c */ /* 0x004fde0000001808 */
[----:B------:R-:W-:-:S04]  /*c460*/  NOP ;  /* 0x0000000000007918 */ /* 0x000fc80000000000 */
[----:B------:R-:W-:Y:S04]  /*c470*/  STL.64 [R1+0x1d0], R8 ;  /* 0x0001d00801007387 */ /* 0x000fe80000100a00 */
[----:B------:R0:W-:Y:S04]  /*c480*/  STL.64 [R1+0x1d8], R10 ;  /* 0x0001d80a01007387 */ /* 0x0001e80000100a00 */
[----:B0-----:R-:W4:Y:S01]  /*c490*/  LDL.LU.64 R10, [R1+0x13a0] ;  /* 0x0013a000010a7983 */ /* 0x001f220000300a00 */
[----:B------:R-:W-:Y:S02]  /*c4a0*/  IMAD.MOV.U32 R29, RZ, RZ, R6 ;  /* 0x000000ffff1d7224 */ /* 0x000fe400078e0006 */
[----:B------:R-:W-:-:S02]  /*c4b0*/  IMAD.MOV.U32 R25, RZ, RZ, R7 ;  /* 0x000000ffff197224 */ /* 0x000fc400078e0007 */
[----:B------:R-:W0:Y:S04]  /*c4c0*/  LDSM.16.MT88.4 R4, [R28+0x4100] ;  /* 0x004100001c04783b */ /* 0x000e280000004200 */
[----:B0-----:R-:W-:Y:S04]  /*c4d0*/  STL.64 [R1+0x1388], R6 ;  /* 0x0013880601007387 */ /* 0x001fe80000100a00 */
[----:B------:R0:W-:Y:S04]  /*c4e0*/  STL.64 [R1+0x1380], R4 ;  /* 0x0013800401007387 */ /* 0x0001e80000100a00 */
[----:B0-----:R-:W2:Y:S04]  /*c4f0*/  LDL.LU R4, [R1+0x5b0] ;  /* 0x0005b00001047983 */ /* 0x001ea80000300800 */
[----:B------:R-:W2:Y:S04]  /*c500*/  LDL.LU R5, [R1+0x5b4] ;  /* 0x0005b40001057983 */ /* 0x000ea80000300800 */
[----:B------:R-:W2:Y:S04]  /*c510*/  LDL.LU R6, [R1+0x5b8] ;  /* 0x0005b80001067983 */ /* 0x000ea80000300800 */
[----:B------:R-:W2:Y:S01]  /*c520*/  LDL.LU R7, [R1+0x5bc] ;  /* 0x0005bc0001077983 */ /* 0x000ea20000300800 */
[----:B----4-:R-:W-:Y:S01]  /*c530*/  HMMA.16816.F32 R16, R20, R10, R16 ;  /* 0x0000000a1410723c */ /* 0x010fe20000001810 */
[----:B------:R-:W-:-:S02]  /*c540*/  IMAD.MOV.U32 R2, RZ, RZ, R10 ;  /* 0x000000ffff027224 */ /* 0x000fc400078e000a */
[----:B------:R-:W-:Y:S02]  /*c550*/  IMAD.MOV.U32 R0, RZ, RZ, R11 ;  /* 0x000000ffff007224 */ /* 0x000fe400078e000b */
[----:B------:R-:W0:-:S14]  /*c560*/  LDSM.16.MT88.4 R8, [R28+0x4180] ;  /* 0x004180001c08783b */ /* 0x000e1c0000004200 */
[----:B------:R-:W-:Y:S04]  /*c570*/  STL.64 [R1+0x200], R16 ;  /* 0x0002001001007387 */ /* 0x000fe80000100a00 */
[----:B------:R1:W-:Y:S04]  /*c580*/  STL.64 [R1+0x208], R18 ;  /* 0x0002081201007387 */ /* 0x0003e80000100a00 */
[----:B-1----:R-:W2:Y:S04]  /*c590*/  LDL.LU.64 R18, [R1+0x1398] ;  /* 0x0013980001127983 */ /* 0x002ea80000300a00 */
[----:B0-----:R-:W-:Y:S04]  /*c5a0*/  STL.64 [R1+0x1320], R10 ;  /* 0x0013200a01007387 */ /* 0x001fe80000100a00 */
[----:B------:R0:W-:Y:S04]  /*c5b0*/  STL.64 [R1+0x1318], R8 ;  /* 0x0013180801007387 */ /* 0x0001e80000100a00 */
[----:B0-----:R-:W4:Y:S04]  /*c5c0*/  LDL.LU R8, [R1+0x580] ;  /* 0x0005800001087983 */ /* 0x001f280000300800 */
[----:B------:R-:W4:Y:S04]  /*c5d0*/  LDL.LU R9, [R1+0x584] ;  /* 0x0005840001097983 */ /* 0x000f280000300800 */
[----:B------:R-:W4:Y:S04]  /*c5e0*/  LDL.LU R10, [R1+0x588] ;  /* 0x00058800010a7983 */ /* 0x000f280000300800 */
[----:B------:R-:W4:Y:S01]  /*c5f0*/  LDL.LU R11, [R1+0x58c] ;  /* 0x00058c00010b7983 */ /* 0x000f220000300800 */
[----:B---3--:R-:W-:-:S02]  /*c600*/  IMAD.MOV.U32 R24, RZ, RZ, R14 ;  /* 0x000000ffff187224 */ /* 0x008fc400078e000e */
[----:B------:R-:W-:Y:S01]  /*c610*/  IMAD.MOV.U32 R3, RZ, RZ, R15 ;  /* 0x000000ffff037224 */ /* 0x000fe200078e000f */
[----:B----4-:R-:W-:Y:S01]  /*c620*/  HMMA.16816.F32 R8, R20, R14, R8 ;  /* 0x0000000e1408723c */ /* 0x010fe20000001808 */
[----:B------:R-:W0:-:S15]  /*c630*/  LDSM.16.MT88.4 R12, [R28+0x4200] ;  /* 0x004200001c0c783b */ /* 0x000e1e0000004200 */
[----:B------:R-:W-:-:S03]  /*c640*/  NOP ;  /* 0x0000000000007918 */ /* 0x000fc60000000000 */
[----:B------:R-:W-:Y:S04]  /*c650*/  STL.64 [R1+0x220], R8 ;  /* 0x0002200801007387 */ /* 0x000fe80000100a00 */
[----:B------:R2:W-:Y:S02]  /*c660*/  STL.64 [R1+0x228], R10 ;  /* 0x0002280a01007387 */ /* 0x0005e40000100a00 */
[----:B--2---:R-:W-:Y:S02]  /*c670*/  HMMA.16816.F32 R8, R20, R18, R4 ;  /* 0x000000121408723c */ /* 0x004fe40000001804 */
[----:B------:R-:W1:Y:S04]  /*c680*/  LDSM.16.MT88.4 R16, [R28+0x4280] ;  /* 0x004280001c10783b */ /* 0x000e680000004200 */
[----:B0-----:R-:W-:Y:S04]  /*c690*/  STL.64 [R1+0x1290], R14 ;  /* 0x0012900e01007387 */ /* 0x001fe80000100a00 */
[----:B------:R-:W-:Y:S04]  /*c6a0*/  STL.64 [R1+0x1288], R12 ;  /* 0x0012880c01007387 */ /* 0x000fe80000100a00 */
[----:B------:R-:W2:Y:S05]  /*c6b0*/  LDL.LU R4, [R1+0x5a0] ;  /* 0x0005a00001047983 */ /* 0x000eaa0000300800 */
[----:B------:R-:W-:Y:S04]  /*c6c0*/  STL.64 [R1+0x260], R8 ;  /* 0x0002600801007387 */ /* 0x000fe80000100a00 */
[----:B------:R-:W-:Y:S04]  /*c6d0*/  STL.64 [R1+0x268], R10 ;  /* 0x0002680a01007387 */ /* 0x000fe80000100a00 */
[----:B------:R-:W2:Y:S04]  /*c6e0*/  LDL.LU R5, [R1+0x5a4] ;  /* 0x0005a40001057983 */ /* 0x000ea80000300800 */
[----:B------:R-:W2:Y:S04]  /*c6f0*/  LDL.LU R6, [R1+0x5a8] ;  /* 0x0005a80001067983 */ /* 0x000ea80000300800 */
[----:B------:R-:W2:Y:S04]  /*c700*/  LDL.LU R7, [R1+0x5ac] ;  /* 0x0005ac0001077983 */ /* 0x000ea80000300800 */
[----:B-1----:R-:W-:Y:S04]  /*c710*/  STL.64 [R1+0x1220], R18 ;  /* 0x0012201201007387 */ /* 0x002fe80000100a00 */
[----:B------:R0:W-:Y:S04]  /*c720*/  STL.64 [R1+0x1218], R16 ;  /* 0x0012181001007387 */ /* 0x0001e80000100a00 */
[----:B0-----:R-:W3:Y:S04]  /*c730*/  LDL.LU R16, [R1+0x4c0] ;  /* 0x0004c00001107983 */ /* 0x001ee80000300800 */
[----:B------:R-:W3:Y:S04]  /*c740*/  LDL.LU R17, [R1+0x4c4] ;  /* 0x0004c40001117983 */ /* 0x000ee80000300800 */
[----:B------:R-:W4:Y:S04]  /*c750*/  LDL.LU R18, [R1+0x4c8] ;  /* 0x0004c80001127983 */ /* 0x000f280000300800 */
[----:B------:R-:W4:Y:S04]  /*c760*/  LDL.LU R19, [R1+0x4cc] ;  /* 0x0004cc0001137983 */ /* 0x000f280000300800 */
[----:B------:R-:W2:Y:S04]  /*c770*/  LDL.LU R8, [R1+0x590] ;  /* 0x0005900001087983 */ /* 0x000ea80000300800 */
[----:B------:R-:W2:Y:S04]  /*c780*/  LDL.LU R9, [R1+0x594] ;  /* 0x0005940001097983 */ /* 0x000ea80000300800 */
[----:B------:R-:W2:Y:S04]  /*c790*/  LDL.LU R10, [R1+0x598] ;  /* 0x00059800010a7983 */ /* 0x000ea80000300800 */
[----:B------:R-:W2:Y:S04]  /*c7a0*/  LDL.LU R11, [R1+0x59c] ;  /* 0x00059c00010b7983 */ /* 0x000ea80000300800 */
[----:B------:R-:W3:Y:S04]  /*c7b0*/  LDL.LU R12, [R1+0x5d0] ;  /* 0x0005d000010c7983 */ /* 0x000ee80000300800 */
[----:B------:R-:W3:Y:S04]  /*c7c0*/  LDL.LU R13, [R1+0x5d4] ;  /* 0x0005d400010d7983 */ /* 0x000ee80000300800 */
[----:B------:R-:W3:Y:S04]  /*c7d0*/  LDL.LU R14, [R1+0x5d8] ;  /* 0x0005d800010e7983 */ /* 0x000ee80000300800 */
[----:B------:R-:W3:Y:S04]  /*c7e0*/  LDL.LU R15, [R1+0x5dc] ;  /* 0x0005dc00010f7983 */ /* 0x000ee80000300800 */
[----:B--2---:R0:W-:Y:S04]  /*c7f0*/  STL.64 [R1+0x1368], R10 ;  /* 0x0013680a01007387 */ /* 0x0041e80000100a00 */
[----:B------:R-:W-:Y:S04]  /*c800*/  STL.64 [R1+0x1360], R8 ;  /* 0x0013600801007387 */ /* 0x000fe80000100a00 */
[----:B0-----:R-:W2:Y:S04]  /*c810*/  LDL.64 R10, [R1+0xc8] ;  /* 0x0000c800010a7983 */ /* 0x001ea80000100a00 */
[----:B--2---:R0:W-:Y:S04]  /*c820*/  STL.64 [R1+0x1378], R10 ;  /* 0x0013780a01007387 */ /* 0x0041e80000100a00 */
[----:B0-----:R-:W2:Y:S04]  /*c830*/  LDL.64 R10, [R1+0xd8] ;  /* 0x0000d800010a7983 */ /* 0x001ea80000100a00 */
[----:B----4-:R0:W-:Y:S04]  /*c840*/  STL.64 [R1+0x1330], R18 ;  /* 0x0013301201007387 */ /* 0x0101e80000100a00 */
[----:B---3--:R-:W-:Y:S01]  /*c850*/  STL.64 [R1+0x1328], R16 ;  /* 0x0013281001007387 */ /* 0x008fe20000100a00 */
[----:B0-----:R-:W-:-:S02]  /*c860*/  IMAD.MOV.U32 R18, RZ, RZ, R2 ;  /* 0x000000ffff127224 */ /* 0x001fc400078e0002 */
[----:B------:R-:W-:Y:S01]  /*c870*/  IMAD.MOV.U32 R19, RZ, RZ, R0 ;  /* 0x000000ffff137224 */ /* 0x000fe200078e0000 */
[----:B------:R-:W3:Y:S04]  /*c880*/  LDL.LU R2, [R1+0x1394] ;  /* 0x0013940001027983 */ /* 0x000ee80000300800 */
[----:B------:R-:W4:Y:S04]  /*c890*/  LDL.LU R0, [R1+0x1390] ;  /* 0x0013900001007983 */ /* 0x000f280000300800 */
[----:B------:R0:W-:Y:S02]  /*c8a0*/  STL.64 [R1+0x1340], R18 ;  /* 0x0013401201007387 */ /* 0x0001e40000100a00 */
[----:B0-----:R-:W-:-:S02]  /*c8b0*/  IMAD.MOV.U32 R18, RZ, RZ, R29 ;  /* 0x000000ffff127224 */ /* 0x001fc400078e001d */
[----:B------:R-:W-:-:S05]  /*c8c0*/  IMAD.MOV.U32 R19, RZ, RZ, R25 ;  /* 0x000000ffff137224 */ /* 0x000fca00078e0019 */
[----:B------:R0:W-:Y:S04]  /*c8d0*/  STL.64 [R1+0x1358], R18 ;  /* 0x0013581201007387 */ /* 0x0001e80000100a00 */
[----:B0-----:R-:W2:Y:S01]  /*c8e0*/  LDL.64 R18, [R1+0xb8] ;  /* 0x0000b80001127983 */ /* 0x001ea20000100a00 */
[----:B------:R-:W-:Y:S03]  /*c8f0*/  HMMA.16816.F32 R20, R20, R26, R4 ;  /* 0x0000001a1414723c */ /* 0x000fe60000001804 */
[----:B--2---:R0:W-:Y:S04]  /*c900*/  STL.64 [R1+0x1370], R18 ;  /* 0x0013701201007387 */ /* 0x0041e80000100a00 */
[----:B------:R-:W2:Y:S04]  /*c910*/  LDL.LU R16, [R1+0x5c0] ;  /* 0x0005c00001107983 */ /* 0x000ea80000300800 */
[----:B------:R-:W2:Y:S04]  /*c920*/  LDL.LU R17, [R1+0x5c4] ;  /* 0x0005c40001117983 */ /* 0x000ea80000300800 */
[----:B0-----:R-:W2:Y:S04]  /*c930*/  LDL.LU R18, [R1+0x5c8] ;  /* 0x0005c80001127983 */ /* 0x001ea80000300800 */
[----:B------:R-:W2:Y:S04]  /*c940*/  LDL.LU R19, [R1+0x5cc] ;  /* 0x0005cc0001137983 */ /* 0x000ea80000300800 */
[----:B------:R-:W2:Y:S04]  /*c950*/  LDL.LU.64 R6, [R1+0x1388] ;  /* 0x0013880001067983 */ /* 0x000ea80000300a00 */
[----:B------:R-:W2:Y:S04]  /*c960*/  LDL.LU.64 R4, [R1+0x1380] ;  /* 0x0013800001047983 */ /* 0x000ea80000300a00 */
[----:B------:R-:W-:Y:S04]  /*c970*/  STL.64 [R1+0x280], R20 ;  /* 0x0002801401007387 */ /* 0x000fe80000100a00 */
[----:B------:R-:W-:Y:S04]  /*c980*/  STL.64 [R1+0x288], R22 ;  /* 0x0002881601007387 */ /* 0x000fe80000100a00 */
[----:B------:R-:W0:Y:S04]  /*c990*/  LDSM.16.MT88.4 R20, [R28+0x4300] ;  /* 0x004300001c14783b */ /* 0x000e280000004200 */
[----:B0-----:R0:W-:Y:S04]  /*c9a0*/  STL.64 [R1+0x11a0], R22 ;  /* 0x0011a01601007387 */ /* 0x0011e80000100a00 */
[----:B------:R1:W-:Y:S01]  /*c9b0*/  STL.64 [R1+0x1198], R20 ;  /* 0x0011981401007387 */ /* 0x0003e20000100a00 */
[----:B0-----:R-:W-:-:S02]  /*c9c0*/  IMAD.MOV.U32 R22, RZ, RZ, R24 ;  /* 0x000000ffff167224 */ /* 0x001fc400078e0018 */
[----:B------:R-:W-:-:S05]  /*c9d0*/  IMAD.MOV.U32 R23, RZ, RZ, R3 ;  /* 0x000000ffff177224 */ /* 0x000fca00078e0003 */
[----:B------:R0:W-:Y:S04]  /*c9e0*/  STL.64 [R1+0x1338], R22 ;  /* 0x0013381601007387 */ /* 0x0001e80000100a00 */
[----:B-1----:R-:W3:Y:S04]  /*c9f0*/  LDL.LU R20, [R1+0x540] ;  /* 0x0005400001147983 */ /* 0x002ee80000300800 */
[----:B------:R-:W3:Y:S04]  /*ca00*/  LDL.LU R21, [R1+0x544] ;  /* 0x0005440001157983 */ /* 0x000ee80000300800 */
[----:B0-----:R-:W3:Y:S04]  /*ca10*/  LDL.LU R22, [R1+0x548] ;  /* 0x0005480001167983 */ /* 0x001ee80000300800 */
[----:B------:R-:W3:Y:S01]  /*ca20*/  LDL.LU R23, [R1+0x54c] ;  /* 0x00054c0001177983 */ /* 0x000ee20000300800 */
[----:B--2---:R-:W-:Y:S03]  /*ca30*/  HMMA.16816.F32 R12, R4, R10, R12 ;  /* 0x0000000a040c723c */ /* 0x004fe6000000180c */
[----:B---3--:R-:W-:Y:S04]  /*ca40*/  STL.64 [R1+0x1350], R22 ;  /* 0x0013501601007387 */ /* 0x008fe80000100a00 */
[----:B------:R0:W-:Y:S04]  /*ca50*/  STL.64 [R1+0x1348], R20 ;  /* 0x0013481401007387 */ /* 0x0001e80000100a00 */
[----:B0-----:R-:W2:Y:S04]  /*ca60*/  LDL.LU R20, [R1+0x570] ;  /* 0x0005700001147983 */ /* 0x001ea80000300800 */
[----:B------:R-:W2:Y:S04]  /*ca70*/  LDL.LU R21, [R1+0x574] ;  /* 0x0005740001157983 */ /* 0x000ea80000300800 */
[----:B------:R-:W2:Y:S04]  /*ca80*/  LDL.LU R22, [R1+0x578] ;  /* 0x0005780001167983 */ /* 0x000ea80000300800 */
[----:B------:R-:W2:Y:S04]  /*ca90*/  LDL.LU R23, [R1+0x57c] ;  /* 0x00057c0001177983 */ /* 0x000ea80000300800 */
[----:B------:R0:W-:Y:S04]  /*caa0*/  STL.64 [R1+0x5e0], R12 ;  /* 0x0005e00c01007387 */ /* 0x0001e80000100a00 */
[----:B------:R1:W-:Y:S01]  /*cab0*/  STL.64 [R1+0x5e8], R14 ;  /* 0x0005e80e01007387 */ /* 0x0003e20000100a00 */
[----:B0-----:R-:W-:-:S02]  /*cac0*/  IMAD.MOV.U32 R13, RZ, RZ, R11 ;  /* 0x000000ffff0d7224 */ /* 0x001fc400078e000b */
[----:B-1----:R-:W-:Y:S02]  /*cad0*/  IMAD.MOV.U32 R14, RZ, RZ, R10 ;  /* 0x000000ffff0e7224 */ /* 0x002fe400078e000a */
[----:B------:R-:W3:Y:S02]  /*cae0*/  LDL.LU.64 R10, [R1+0x1378] ;  /* 0x00137800010a7983 */ /* 0x000ee40000300a00 */
[----:B---3--:R-:W-:Y:S01]  /*caf0*/  HMMA.16816.F32 R16, R4, R10, R16 ;  /* 0x0000000a0410723c */ /* 0x008fe20000001810 */
[----:B------:R-:W-:Y:S02]  /*cb00*/  IMAD.MOV.U32 R24, RZ, RZ, R10 ;  /* 0x000000ffff187224 */ /* 0x000fe400078e000a */
[----:B------:R-:W-:-:S15]  /*cb10*/  IMAD.MOV.U32 R15, RZ, RZ, R11 ;  /* 0x000000ffff0f7224 */ /* 0x000fde00078e000b */
[----:B------:R-:W-:Y:S01]  /*cb20*/  NOP ;  /* 0x0000000000007918 */ /* 0x000fe20000000000 */
[----:B------:R-:W-:Y:S04]  /*cb30*/  STL.64 [R1+0x5d0], R16 ;  /* 0x0005d01001007387 */ /* 0x000fe80000100a00 */
[----:B------:R0:W-:Y:S04]  /*cb40*/  STL.64 [R1+0x5d8], R18 ;  /* 0x0005d81201007387 */ /* 0x0001e80000100a00 */
[----:B0-----:R-:W3:Y:S04]  /*cb50*/  LDL.LU.64 R18, [R1+0x1370] ;  /* 0x0013700001127983 */ /* 0x001ee80000300a00 */
[----:B------:R-:W3:Y:S04]  /*cb60*/  LDL.LU.64 R10, [R1+0x1368] ;  /* 0x00136800010a7983 */ /* 0x000ee80000300a00 */
[----:B------:R-:W3:Y:S02]  /*cb70*/  LDL.LU.64 R8, [R1+0x1360] ;  /* 0x0013600001087983 */ /* 0x000ee40000300a00 */
[----:B---3--:R-:W-:-:S15]  /*cb80*/  HMMA.16816.F32 R8, R4, R18, R8 ;  /* 0x000000120408723c */ /* 0x008fde0000001808 */
[----:B------:R-:W-:-:S04]  /*cb90*/  NOP ;  /* 0x0000000000007918 */ /* 0x000fc80000000000 */
[----:B------:R0:W-:Y:S04]  /*cba0*/  STL.64 [R1+0x5c0], R8 ;  /* 0x0005c00801007387 */ /* 0x0001e80000100a00 */
[----:B------:R-:W-:Y:S01]  /*cbb0*/  STL.64 [R1+0x5c8], R10 ;  /* 0x0005c80a01007387 */ /* 0x000fe20000100a00 */
[----:B0-----:R-:W-:Y:S02]  /*cbc0*/  IMAD.MOV.U32 R9, RZ, RZ, R18 ;  /* 0x000000ffff097224 */ /* 0x001fe400078e0012 */
[----:B------:R-:W-:Y:S02]  /*cbd0*/  IMAD.MOV.U32 R8, RZ, RZ, R19 ;  /* 0x000000ffff087224 */ /* 0x000fe400078e0013 */
[----:B------:R-:W2:Y:S02]  /*cbe0*/  LDL.LU.64 R18, [R1+0x1358] ;  /* 0x0013580001127983 */ /* 0x000ea40000300a00 */
[----:B--2---:R-:W-:Y:S02]  /*cbf0*/  HMMA.16816.F32 R16, R4, R18, R20 ;  /* 0x000000120410723c */ /* 0x004fe40000001814 */
[----:B------:R-:W2:Y:S04]  /*cc00*/  LDL.LU.64 R22, [R1+0x1350] ;  /* 0x0013500001167983 */ /* 0x000ea80000300a00 */
[----:B------:R-:W2:-:S13]  /*cc10*/  LDL.LU.64 R20, [R1+0x1348] ;  /* 0x0013480001147983 */ /* 0x000e9a0000300a00 */
[----:B------:R-:W-:Y:S04]  /*cc20*/  STL.64 [R1+0x5b0], R16 ;  /* 0x0005b01001007387 */ /* 0x000fe80000100a00 */
[----:B------:R0:W-:Y:S04]  /*cc30*/  STL.64 [R1+0x5b8], R18 ;  /* 0x0005b81201007387 */ /* 0x0001e80000100a00 */
[----:B0-----:R-:W2:Y:S02]  /*cc40*/  LDL.LU.64 R18, [R1+0x1340] ;  /* 0x0013400001127983 */ /* 0x001ea40000300a00 */
[----:B--2---:R-:W-:Y:S02]  /*cc50*/  HMMA.16816.F32 R16, R4, R18, R20 ;  /* 0x000000120410723c */ /* 0x004fe40000001814 */
[----:B------:R-:W2:-:S15]  /*cc60*/  LDL.LU.64 R22, [R1+0x1338] ;  /* 0x0013380001167983 */ /* 0x000e9e0000300a00 */
[----:B------:R-:W-:Y:S02]  /*cc70*/  NOP ;  /* 0x0000000000007918 */ /* 0x000fe40000000000 */
[----:B------:R-:W-:Y:S04]  /*cc80*/  STL.64 [R1+0x5a0], R16 ;  /* 0x0005a01001007387 */ /* 0x000fe80000100a00 */
[----:B------:R0:W-:Y:S04]  /*cc90*/  STL.64 [R1+0x5a8], R18 ;  /* 0x0005a81201007387 */ /* 0x0001e80000100a00 */
[----:B0-----:R-:W3:Y:S04]  /*cca0*/  LDL.LU.64 R18, [R1+0x1330] ;  /* 0x0013300001127983 */ /* 0x001ee80000300a00 */
[----:B------:R-:W3:Y:S04]  /*ccb0*/  LDL.LU.64 R16, [R1+0x1328] ;  /* 0x0013280001107983 */ /* 0x000ee80000300a00 */
[----:B--2---:R0:W-:Y:S01]  /*ccc0*/  STL.64 [R1+0x12b8], R22 ;  /* 0x0012b81601007387 */ /* 0x0041e20000100a00 */
[----:B---3--:R-:W-:Y:S03]  /*ccd0*/  HMMA.16816.F32 R16, R4, R22, R16 ;  /* 0x000000160410723c */ /* 0x008fe60000001810 */
[----:B0-----:R-:W2:-:S15]  /*cce0*/  LDL.64 R22, [R1+0x28] ;  /* 0x0000280001167983 */ /* 0x001e9e0000100a00 */
[----:B------:R-:W-:Y:S01]  /*ccf0*/  NOP ;  /* 0x0000000000007918 */ /* 0x000fe20000000000 */
[----:B------:R0:W-:Y:S04]  /*cd00*/  STL.64 [R1+0x590], R16 ;  /* 0x0005901001007387 */ /* 0x0001e80000100a00 */
[----:B------:R1:W-:Y:S04]  /*cd10*/  STL.64 [R1+0x598], R18 ;  /* 0x0005981201007387 */ /* 0x0003e80000100a00 */
[----:B0-----:R-:W3:Y:S04]  /*cd20*/  LDL.LU R16, [R1+0x380] ;  /* 0x0003800001107983 */ /* 0x001ee80000300800 */
[----:B------:R-:W3:Y:S04]  /*cd30*/  LDL.LU R17, [R1+0x384] ;  /* 0x0003840001117983 */ /* 0x000ee80000300800 */
[----:B-1----:R-:W2:Y:S04]  /*cd40*/  LDL.LU R18, [R1+0x388] ;  /* 0x0003880001127983 */ /* 0x002ea80000300800 */
[----:B------:R-:W2:Y:S04]  /*cd50*/  LDL.LU R19, [R1+0x38c] ;  /* 0x00038c0001137983 */ /* 0x000ea80000300800 */
[----:B--2---:R-:W-:Y:S04]  /*cd60*/  STL.64 [R1+0x1238], R18 ;  /* 0x0012381201007387 */ /* 0x004fe80000100a00 */
[----:B---3--:R0:W-:Y:S04]  /*cd70*/  STL.64 [R1+0x1230], R16 ;  /* 0x0012301001007387 */ /* 0x0081e80000100a00 */
[----:B0-----:R-:W2:Y:S04]  /*cd80*/  LDL.LU R16, [R1+0x390] ;  /* 0x0003900001107983 */ /* 0x001ea80000300800 */
[----:B------:R-:W2:Y:S04]  /*cd90*/  LDL.LU R17, [R1+0x394] ;  /* 0x0003940001117983 */ /* 0x000ea80000300800 */
[----:B------:R-:W3:Y:S04]  /*cda0*/  LDL.LU R18, [R1+0x398] ;  /* 0x0003980001127983 */ /* 0x000ee80000300800 */
[----:B------:R-:W3:Y:S04]  /*cdb0*/  LDL.LU R19, [R1+0x39c] ;  /* 0x00039c0001137983 */ /* 0x000ee80000300800 */
[----:B---3--:R0:W-:Y:S04]  /*cdc0*/  STL.64 [R1+0x1248], R18 ;  /* 0x0012481201007387 */ /* 0x0081e80000100a00 */
[----:B--2---:R1:W-:Y:S04]  /*cdd0*/  STL.64 [R1+0x1240], R16 ;  /* 0x0012401001007387 */ /* 0x0043e80000100a00 */
[----:B0-----:R-:W2:Y:S04]  /*cde0*/  LDL.64 R18, [R1+0xa8] ;  /* 0x0000a80001127983 */ /* 0x001ea80000100a00 */
[----:B--2---:R0:W-:Y:S04]  /*cdf0*/  STL.64 [R1+0x12d0], R18 ;  /* 0x0012d01201007387 */ /* 0x0041e80000100a00 */
[----:B-1----:R-:W2:Y:S04]  /*ce00*/  LDL.LU R16, [R1+0x4b0] ;  /* 0x0004b00001107983 */ /* 0x002ea80000300800 */
[----:B------:R-:W2:Y:S04]  /*ce10*/  LDL.LU R17, [R1+0x4b4] ;  /* 0x0004b40001117983 */ /* 0x000ea80000300800 */
[----:B0-----:R-:W2:Y:S04]  /*ce20*/  LDL.LU R18, [R1+0x4b8] ;  /* 0x0004b80001127983 */ /* 0x001ea80000300800 */
[----:B------:R-:W2:Y:S01]  /*ce30*/  LDL.LU R19, [R1+0x4bc] ;  /* 0x0004bc0001137983 */ /* 0x000ea20000300800 */
[----:B------:R-:W-:-:S02]  /*ce40*/  IMAD.MOV.U32 R12, RZ, RZ, R22 ;  /* 0x000000ffff0c7224 */ /* 0x000fc400078e0016 */
[----:B------:R-:W-:Y:S01]  /*ce50*/  IMAD.MOV.U32 R3, RZ, RZ, R23 ;  /* 0x000000ffff037224 */ /* 0x000fe200078e0017 */
[----:B--2---:R-:W-:-:S15]  /*ce60*/  HMMA.16816.F32 R16, R4, R22, R16 ;  /* 0x000000160410723c */ /* 0x004fde0000001810 */
[----:B------:R-:W-:-:S04]  /*ce70*/  NOP ;  /* 0x0000000000007918 */ /* 0x000fc80000000000 */
[----:B------:R-:W-:Y:S04]  /*ce80*/  STL.64 [R1+0x580], R16 ;  /* 0x0005801001007387 */ /* 0x000fe80000100a00 */
[----:B------:R0:W-:Y:S02]  /*ce90*/  STL.64 [R1+0x588], R18 ;  /* 0x0005881201007387 */ /* 0x0001e40000100a00 */
[----:B0-----:R-:W-:Y:S02]  /*cea0*/  IMAD.MOV.U32 R18, RZ, RZ, R9 ;  /* 0x000000ffff127224 */ /* 0x001fe400078e0009 */
[----:B------:R-:W-:Y:S02]  /*ceb0*/  IMAD.MOV.U32 R19, RZ, RZ, R8 ;  /* 0x000000ffff137224 */ /* 0x000fe400078e0008 */
[----:B------:R-:W2:Y:S04]  /*cec0*/  LDL.LU R8, [R1+0x470] ;  /* 0x0004700001087983 */ /* 0x000ea80000300800 */
[----:B------:R-:W2:Y:S04]  /*ced0*/  LDL.LU R9, [R1+0x474] ;  /* 0x0004740001097983 */ /* 0x000ea80000300800 */
[----:B------:R-:W2:Y:S04]  /*cee0*/  LDL.LU R10, [R1+0x478] ;  /* 0x00047800010a7983 */ /* 0x000ea80000300800 */
[----:B------:R-:W2:Y:S04]  /*cef0*/  LDL.LU R11, [R1+0x47c] ;  /* 0x00047c00010b7983 */ /* 0x000ea80000300800 */
[----:B------:R0:W-:Y:S04]  /*cf00*/  STL.64 [R1+0x12e8], R18 ;  /* 0x0012e81201007387 */ /* 0x0001e80000100a00 */
[----:B------:R-:W3:Y:S04]  /*cf10*/  LDL.LU R20, [R1+0x410] ;  /* 0x0004100001147983 */ /* 0x000ee80000300800 */
[----:B------:R-:W3:Y:S04]  /*cf20*/  LDL.LU R21, [R1+0x414] ;  /* 0x0004140001157983 */ /* 0x000ee80000300800 */
[----:B------:R-:W2:Y:S04]  /*cf30*/  LDL.LU R22, [R1+0x418] ;  /* 0x0004180001167983 */ /* 0x000ea80000300800 */
[----:B------:R-:W2:Y:S01]  /*cf40*/  LDL.LU R23, [R1+0x41c] ;  /* 0x00041c0001177983 */ /* 0x000ea20000300800 */
[----:B0-----:R-:W-:-:S02]  /*cf50*/  IMAD.MOV.U32 R18, RZ, RZ, R24 ;  /* 0x000000ffff127224 */ /* 0x001fc400078e0018 */
[----:B------:R-:W-:-:S05]  /*cf60*/  IMAD.MOV.U32 R19, RZ, RZ, R15 ;  /* 0x000000ffff137224 */ /* 0x000fca00078e000f */
[----:B------:R-:W-:Y:S04]  /*cf70*/  STL.64 [R1+0x1300], R18 ;  /* 0x0013001201007387 */ /* 0x000fe80000100a00 */
[----:B--2---:R-:W-:Y:S04]  /*cf80*/  STL.64 [R1+0x12c8], R22 ;  /* 0x0012c81601007387 */ /* 0x004fe80000100a00 */
[----:B---3--:R0:W-:Y:S04]  /*cf90*/  STL.64 [R1+0x12c0], R20 ;  /* 0x0012c01401007387 */ /* 0x0081e80000100a00 */
[----:B0-----:R-:W2:Y:S04]  /*cfa0*/  LDL.LU R20, [R1+0x420] ;  /* 0x0004200001147983 */ /* 0x001ea80000300800 */
[----:B------:R-:W2:Y:S04]  /*cfb0*/  LDL.LU R21, [R1+0x424] ;  /* 0x0004240001157983 */ /* 0x000ea80000300800 */
[----:B------:R-:W3:Y:S04]  /*cfc0*/  LDL.LU R22, [R1+0x428] ;  /* 0x0004280001167983 */ /* 0x000ee80000300800 */
[----:B------:R-:W3:Y:S04]  /*cfd0*/  LDL.LU R23, [R1+0x42c] ;  /* 0x00042c0001177983 */ /* 0x000ee80000300800 */
[----:B---3--:R-:W-:Y:S04]  /*cfe0*/  STL.64 [R1+0x12e0], R22 ;  /* 0x0012e01601007387 */ /* 0x008fe80000100a00 */
[----:B--2---:R0:W-:Y:S04]  /*cff0*/  STL.64 [R1+0x12d8], R20 ;  /* 0x0012d81401007387 */ /* 0x0041e80000100a00 */
[----:B0-----:R-:W2:Y:S04]  /*d000*/  LDL.LU R20, [R1+0x430] ;  /* 0x0004300001147983 */ /* 0x001ea80000300800 */
[----:B------:R-:W2:Y:S04]  /*d010*/  LDL.LU R21, [R1+0x434] ;  /* 0x0004340001157983 */ /* 0x000ea80000300800 */
[----:B------:R-:W3:Y:S04]  /*d020*/  LDL.LU R22, [R1+0x438] ;  /* 0x0004380001167983 */ /* 0x000ee80000300800 */
[----:B------:R-:W3:Y:S01]  /*d030*/  LDL.LU R23, [R1+0x43c] ;  /* 0x00043c0001177983 */ /* 0x000ee20000300800 */
[----:B------:R-:W-:Y:S03]  /*d040*/  HMMA.16816.F32 R4, R4, R26, R8 ;  /* 0x0000001a0404723c */ /* 0x000fe60000001808 */
[----:B---3--:R-:W-:Y:S04]  /*d050*/  STL.64 [R1+0x12f8], R22 ;  /* 0x0012f81601007387 */ /* 0x008fe80000100a00 */
[----:B--2---:R0:W-:Y:S04]  /*d060*/  STL.64 [R1+0x12f0], R20 ;  /* 0x0012f01401007387 */ /* 0x0041e80000100a00 */
[----:B0-----:R-:W2:Y:S04]  /*d070*/  LDL.LU R20, [R1+0x450] ;  /* 0x0004500001147983 */ /* 0x001ea80000300800 */
[----:B------:R-:W2:Y:S04]  /*d080*/  LDL.LU R21, [R1+0x454] ;  /* 0x0004540001157983 */ /* 0x000ea80000300800 */
[----:B------:R-:W3:Y:S04]  /*d090*/  LDL.LU R22, [R1+0x458] ;  /* 0x0004580001167983 */ /* 0x000ee80000300800 */
[----:B------:R-:W3:Y:S01]  /*d0a0*/  LDL.LU R23, [R1+0x45c] ;  /* 0x00045c0001177983 */ /* 0x000ee20000300800 */
[----:B------:R-:W-:-:S02]  /*d0b0*/  IMAD.MOV.U32 R19, RZ, RZ, R13 ;  /* 0x000000ffff137224 */ /* 0x000fc400078e000d */
[----:B------:R-:W-:Y:S01]  /*d0c0*/  IMAD.MOV.U32 R18, RZ, RZ, R14 ;  /* 0x000000ffff127224 */ /* 0x000fe200078e000e */
[----:B---3--:R-:W-:Y:S04]  /*d0d0*/  STL.64 [R1+0x1310], R22 ;  /* 0x0013101601007387 */ /* 0x008fe80000100a00 */
[----:B--2---:R0:W-:Y:S04]  /*d0e0*/  STL.64 [R1+0x1308], R20 ;  /* 0x0013081401007387 */ /* 0x0041e80000100a00 */
[----:B0-----:R-:W2:Y:S04]  /*d0f0*/  LDL.LU R20, [R1+0x460] ;  /* 0x0004600001147983 */ /* 0x001ea80000300800 */
[----:B------:R-:W2:Y:S04]  /*d100*/  LDL.LU R21, [R1+0x464] ;  /* 0x0004640001157983 */ /* 0x000ea80000300800 */
[----:B------:R-:W2:Y:S04]  /*d110*/  LDL.LU R22, [R1+0x468] ;  /* 0x0004680001167983 */ /* 0x000ea80000300800 */
[----:B------:R-:W2:Y:S04]  /*d120*/  LDL.LU R23, [R1+0x46c] ;  /* 0x00046c0001177983 */ /* 0x000ea80000300800 */
[----:B------:R-:W2:Y:S04]  /*d130*/  LDL.LU.64 R10, [R1+0x1320] ;  /* 0x00132000010a7983 */ /* 0x000ea80000300a00 */
[----:B------:R-:W2:Y:S04]  /*d140*/  LDL.LU.64 R8, [R1+0x1318] ;  /* 0x0013180001087983 */ /* 0x000ea80000300a00 */
[----:B------:R0:W-:Y:S04]  /*d150*/  STL.64 [R1+0x1298], R26 ;  /* 0x0012981a01007387 */ /* 0x0001e80000100a00 */
[----:B------:R-:W-:Y:S04]  /*d160*/  STL.64 [R1+0x500], R4 ;  /* 0x0005000401007387 */ /* 0x000fe80000100a00 */
[----:B------:R-:W-:Y:S01]  /*d170*/  STL.64 [R1+0x508], R6 ;  /* 0x0005080601007387 */ /* 0x000fe20000100a00 */
[----:B0-----:R-:W-:-:S02]  /*d180*/  IMAD.MOV.U32 R26, RZ, RZ, R12 ;  /* 0x000000ffff1a7224 */ /* 0x001fc400078e000c */
[----:B------:R-:W-:-:S05]  /*d190*/  IMAD.MOV.U32 R27, RZ, RZ, R3 ;  /* 0x000000ffff1b7224 */ /* 0x000fca00078e0003 */
[----:B------:R0:W-:Y:S04]  /*d1a0*/  STL.64 [R1+0x12b0], R26 ;  /* 0x0012b01a01007387 */ /* 0x0001e80000100a00 */
[----:B------:R-:W3:Y:S04]  /*d1b0*/  LDL.LU R24, [R1+0x400] ;  /* 0x0004000001187983 */ /* 0x000ee80000300800 */
[----:B------:R-:W3:Y:S04]  /*d1c0*/  LDL.LU R25, [R1+0x404] ;  /* 0x0004040001197983 */ /* 0x000ee80000300800 */
[----:B0-----:R-:W3:Y:S04]  /*d1d0*/  LDL.LU R26, [R1+0x408] ;  /* 0x00040800011a7983 */ /* 0x001ee80000300800 */
[----:B------:R-:W3:Y:S04]  /*d1e0*/  LDL.LU R27, [R1+0x40c] ;  /* 0x00040c00011b7983 */ /* 0x000ee80000300800 */
[----:B------:R-:W3:Y:S04]  /*d1f0*/  LDL.LU R12, [R1+0x3e0] ;  /* 0x0003e000010c7983 */ /* 0x000ee80000300800 */
[----:B------:R-:W3:Y:S04]  /*d200*/  LDL.LU R13, [R1+0x3e4] ;  /* 0x0003e400010d7983 */ /* 0x000ee80000300800 */
[----:B------:R-:W3:Y:S04]  /*d210*/  LDL.LU R14, [R1+0x3e8] ;  /* 0x0003e800010e7983 */ /* 0x000ee80000300800 */
[----:B------:R-:W3:Y:S01]  /*d220*/  LDL.LU R15, [R1+0x3ec] ;  /* 0x0003ec00010f7983 */ /* 0x000ee20000300800 */
[C---:B--2---:R-:W-:Y:S03]  /*d230*/  HMMA.16816.F32 R16, R8.reuse, R18, R20 ;  /* 0x000000120810723c */ /* 0x044fe60000001814 */
[----:B---3--:R-:W-:Y:S04]  /*d240*/  STL.64 [R1+0x12a8], R14 ;  /* 0x0012a80e01007387 */ /* 0x008fe80000100a00 */
[----:B------:R0:W-:Y:S04]  /*d250*/  STL.64 [R1+0x12a0], R12 ;  /* 0x0012a00c01007387 */ /* 0x0001e80000100a00 */
[----:B0-----:R-:W2:Y:S04]  /*d260*/  LDL.LU R12, [R1+0x3f0] ;  /* 0x0003f000010c7983 */ /* 0x001ea80000300800 */
[----:B------:R-:W2:Y:S04]  /*d270*/  LDL.LU R13, [R1+0x3f4] ;  /* 0x0003f400010d7983 */ /* 0x000ea80000300800 */
[----:B------:R-:W2:Y:S04]  /*d280*/  LDL.LU R14, [R1+0x3f8] ;  /* 0x0003f800010e7983 */ /* 0x000ea80000300800 */
[----:B------:R-:W2:Y:S04]  /*d290*/  LDL.LU R15, [R1+0x3fc] ;  /* 0x0003fc00010f7983 */ /* 0x000ea80000300800 */
[----:B------:R-:W3:Y:S04]  /*d2a0*/  LDL.LU.64 R6, [R1+0x98] ;  /* 0x0000980001067983 */ /* 0x000ee80000300a00 */
[----:B------:R-:W2:Y:S04]  /*d2b0*/  LDL.LU.64 R22, [R1+0x1310] ;  /* 0x0013100001167983 */ /* 0x000ea80000300a00 */
[----:B------:R-:W2:Y:S04]  /*d2c0*/  LDL.LU.64 R20, [R1+0x1308] ;  /* 0x0013080001147983 */ /* 0x000ea80000300a00 */
        /* <DEDUP_REMOVED lines=19> */
[----:B0-----:R-:W3:Y:S04]  /*d400*/  LDL.LU.64 R22, [R1+0x12c8] ;  /* 0x0012c80001167983 */ /* 0x001ee80000300a00 */
[----:B------:R-:W3:Y:S04]  /*d410*/  LDL.LU.64 R20, [R1+0x12c0] ;  /* 0x0012c00001147983 */ /* 0x000ee80000300a00 */
[----:B------:R0:W-:Y:S04]  /*d420*/  STL.64 [R1+0x1250], R18 ;  /* 0x0012501201007387 */ /* 0x0001e80000100a00 */
[----:B0-----:R-:W2:Y:S04]  /*d430*/  LDL.64 R18, [R1+0xb8] ;  /* 0x0000b80001127983 */ /* 0x001ea80000100a00 */
[----:B--2---:R0:W-:Y:S04]  /*d440*/  STL.64 [R1+0x1260], R18 ;  /* 0x0012601201007387 */ /* 0x0041e80000100a00 */
[----:B0-----:R-:W2:Y:S01]  /*d450*/  LDL.64 R18, [R1+0xc8] ;  /* 0x0000c80001127983 */ /* 0x001ea20000100a00 */
[----:B---3--:R-:W-:Y:S03]  /*d460*/  HMMA.16816.F32 R20, R8, R6, R20 ;  /* 0x000000060814723c */ /* 0x008fe60000001814 */
[----:B--2---:R0:W-:Y:S04]  /*d470*/  STL.64 [R1+0x1278], R18 ;  /* 0x0012781201007387 */ /* 0x0041e80000100a00 */
[----:B0-----:R-:W2:-:S12]  /*d480*/  LDL.64 R18, [R1+0xd8] ;  /* 0x0000d80001127983 */ /* 0x001e980000100a00 */
[----:B------:R-:W-:Y:S04]  /*d490*/  STL.64 [R1+0x4b0], R20 ;  /* 0x0004b01401007387 */ /* 0x000fe80000100a00 */
[----:B------:R0:W-:Y:S04]  /*d4a0*/  STL.64 [R1+0x4b8], R22 ;  /* 0x0004b81601007387 */ /* 0x0001e80000100a00 */
[----:B0-----:R-:W3:Y:S04]  /*d4b0*/  LDL.LU.64 R22, [R1+0x12b8] ;  /* 0x0012b80001167983 */ /* 0x001ee80000300a00 */
[----:B------:R0:W-:Y:S04]  /*d4c0*/  STL.64 [R1+0x1280], R6 ;  /* 0x0012800601007387 */ /* 0x0001e80000100a00 */
[----:B------:R-:W2:Y:S04]  /*d4d0*/  LDL.LU R4, [R1+0x3d0] ;  /* 0x0003d00001047983 */ /* 0x000ea80000300800 */
[----:B------:R-:W2:Y:S04]  /*d4e0*/  LDL.LU R5, [R1+0x3d4] ;  /* 0x0003d40001057983 */ /* 0x000ea80000300800 */
[----:B0-----:R-:W2:Y:S04]  /*d4f0*/  LDL.LU R6, [R1+0x3d8] ;  /* 0x0003d80001067983 */ /* 0x001ea80000300800 */
[----:B------:R-:W2:Y:S01]  /*d500*/  LDL.LU R7, [R1+0x3dc] ;  /* 0x0003dc0001077983 */ /* 0x000ea20000300800 */
[----:B---3--:R-:W-:-:S15]  /*d510*/  HMMA.16816.F32 R24, R8, R22, R24 ;  /* 0x000000160818723c */ /* 0x008fde0000001818 */
[----:B------:R-:W-:-:S04]  /*d520*/  NOP ;  /* 0x0000000000007918 */ /* 0x000fc80000000000 */
        /* <DEDUP_REMOVED lines=8> */
[C---:B---3--:R-:W-:Y:S03]  /*d5b0*/  HMMA.16816.F32 R24, R8.reuse, R26, R12 ;  /* 0x0000001a0818723c */ /* 0x048fe6000000180c */
[----:B--2---:R-:W-:Y:S04]  /*d5c0*/  STL.64 [R1+0x1270], R22 ;  /* 0x0012701601007387 */ /* 0x004fe80000100a00 */
[----:B------:R0:W-:Y:S04]  /*d5d0*/  STL.64 [R1+0x1268], R20 ;  /* 0x0012681401007387 */ /* 0x0001e80000100a00 */
[----:B0-----:R-:W2:Y:S04]  /*d5e0*/  LDL.LU R20, [R1+0x3c0] ;  /* 0x0003c00001147983 */ /* 0x001ea80000300800 */
[----:B------:R-:W2:Y:S04]  /*d5f0*/  LDL.LU R21, [R1+0x3c4] ;  /* 0x0003c40001157983 */ /* 0x000ea80000300800 */
[----:B------:R-:W2:Y:S04]  /*d600*/  LDL.LU R22, [R1+0x3c8] ;  /* 0x0003c80001167983 */ /* 0x000ea80000300800 */
[----:B------:R-:W2:Y:S04]  /*d610*/  LDL.LU R23, [R1+0x3cc] ;  /* 0x0003cc0001177983 */ /* 0x000ea80000300800 */
[----:B------:R-:W3:Y:S04]  /*d620*/  LDL.LU.64 R14, [R1+0x12a8] ;  /* 0x0012a800010e7983 */ /* 0x000ee80000300a00 */
[----:B------:R-:W3:Y:S04]  /*d630*/  LDL.LU.64 R12, [R1+0x12a0] ;  /* 0x0012a000010c7983 */ /* 0x000ee80000300a00 */
[----:B------:R-:W-:Y:S04]  /*d640*/  STL.64 [R1+0x490], R24 ;  /* 0x0004901801007387 */ /* 0x000fe80000100a00 */
[----:B------:R0:W-:Y:S04]  /*d650*/  STL.64 [R1+0x498], R26 ;  /* 0x0004981a01007387 */ /* 0x0001e80000100a00 */
[----:B0-----:R-:W3:Y:S02]  /*d660*/  LDL.LU.64 R26, [R1+0x1298] ;  /* 0x00129800011a7983 */ /* 0x001ee40000300a00 */
[----:B---3--:R-:W-:Y:S02]  /*d670*/  HMMA.16816.F32 R8, R8, R26, R12 ;  /* 0x0000001a0808723c */ /* 0x008fe4000000180c */
[----:B------:R-:W3:Y:S04]  /*d680*/  LDL.LU.64 R14, [R1+0x1290] ;  /* 0x00129000010e7983 */ /* 0x000ee80000300a00 */
[----:B------:R-:W3:Y:S04]  /*d690*/  LDL.LU.64 R12, [R1+0x1288] ;  /* 0x00128800010c7983 */ /* 0x000ee80000300a00 */
[----:B------:R0:W-:Y:S04]  /*d6a0*/  STL.64 [R1+0x1228], R26 ;  /* 0x0012281a01007387 */ /* 0x0001e80000100a00 */
[----:B------:R-:W2:Y:S05]  /*d6b0*/  LDL.LU R24, [R1+0x3a0] ;  /* 0x0003a00001187983 */ /* 0x000eaa0000300800 */
[----:B------:R-:W-:Y:S04]  /*d6c0*/  STL.64 [R1+0x480], R8 ;  /* 0x0004800801007387 */ /* 0x000fe80000100a00 */
[----:B------:R1:W-:Y:S04]  /*d6d0*/  STL.64 [R1+0x488], R10 ;  /* 0x0004880a01007387 */ /* 0x0003e80000100a00 */
[----:B------:R-:W2:Y:S04]  /*d6e0*/  LDL.LU R25, [R1+0x3a4] ;  /* 0x0003a40001197983 */ /* 0x000ea80000300800 */
[----:B0-----:R-:W2:Y:S04]  /*d6f0*/  LDL.LU R26, [R1+0x3a8] ;  /* 0x0003a800011a7983 */ /* 0x001ea80000300800 */
[----:B------:R-:W2:Y:S01]  /*d700*/  LDL.LU R27, [R1+0x3ac] ;  /* 0x0003ac00011b7983 */ /* 0x000ea20000300800 */
[----:B------:R-:W-:-:S03]  /*d710*/  IMAD.MOV.U32 R3, RZ, RZ, R19 ;  /* 0x000000ffff037224 */ /* 0x000fc600078e0013 */
[----:B-1----:R-:W2:Y:S01]  /*d720*/  LDL.LU.64 R10, [R1+0x28] ;  /* 0x00002800010a7983 */ /* 0x002ea20000300a00 */
[----:B---3--:R-:W-:-:S15]  /*d730*/  HMMA.16816.F32 R4, R12, R18, R4 ;  /* 0x000000120c04723c */ /* 0x008fde0000001804 */
[----:B------:R-:W-:-:S04]  /*d740*/  NOP ;  /* 0x0000000000007918 */ /* 0x000fc80000000000 */
[----:B------:R0:W-:Y:S04]  /*d750*/  STL.64 [R1+0x470], R4 ;  /* 0x0004700401007387 */ /* 0x0001e80000100a00 */
[----:B------:R1:W-:Y:S01]  /*d760*/  STL.64 [R1+0x478], R6 ;  /* 0x0004780601007387 */ /* 0x0003e20000100a00 */
[----:B0-----:R-:W-:-:S03]  /*d770*/  IMAD.MOV.U32 R4, RZ, RZ, R18 ;  /* 0x000000ffff047224 */ /* 0x001fc600078e0012 */
[----:B-1----:R-:W3:Y:S04]  /*d780*/  LDL.LU.64 R6, [R1+0x1280] ;  /* 0x0012800001067983 */ /* 0x002ee80000300a00 */
        /* <DEDUP_REMOVED lines=14> */
[----:B------:R1:W-:Y:S01]  /*d870*/  STL.64 [R1+0x458], R22 ;  /* 0x0004581601007387 */ /* 0x0003e20000100a00 */
[----:B0-----:R-:W-:-:S03]  /*d880*/  IMAD.MOV.U32 R20, RZ, RZ, R18 ;  /* 0x000000ffff147224 */ /* 0x001fc600078e0012 */
[----:B-1----:R-:W2:Y:S04]  /*d890*/  LDL.LU.64 R22, [R1+0x1258] ;  /* 0x0012580001167983 */ /* 0x002ea80000300a00 */
[----:B------:R-:W2:Y:S02]  /*d8a0*/  LDL.LU.64 R18, [R1+0x1250] ;  /* 0x0012500001127983 */ /* 0x000ea40000300a00 */
[----:B--2---:R-:W-:Y:S01]  /*d8b0*/  HMMA.16816.F32 R24, R12, R18, R24 ;  /* 0x000000120c18723c */ /* 0x004fe20000001818 */
[----:B------:R-:W-:-:S15]  /*d8c0*/  IMAD.MOV.U32 R21, RZ, RZ, R19 ;  /* 0x000000ffff157224 */ /* 0x000fde00078e0013 */
[----:B------:R-:W-:-:S03]  /*d8d0*/  NOP ;  /* 0x0000000000007918 */ /* 0x000fc60000000000 */
[----:B------:R0:W-:Y:S04]  /*d8e0*/  STL.64 [R1+0x440], R24 ;  /* 0x0004401801007387 */ /* 0x0001e80000100a00 */
[----:B------:R-:W-:Y:S01]  /*d8f0*/  STL.64 [R1+0x448], R26 ;  /* 0x0004481a01007387 */ /* 0x000fe20000100a00 */
[----:B0-----:R-:W-:-:S03]  /*d900*/  IMAD.MOV.U32 R24, RZ, RZ, R18 ;  /* 0x000000ffff187224 */ /* 0x001fc600078e0012 */
[----:B------:R-:W3:Y:S04]  /*d910*/  LDL.LU.64 R18, [R1+0x1248] ;  /* 0x0012480001127983 */ /* 0x000ee80000300a00 */
[----:B------:R-:W3:Y:S02]  /*d920*/  LDL.LU.64 R16, [R1+0x1240] ;  /* 0x0012400001107983 */ /* 0x000ee40000300a00 */
[----:B---3--:R-:W-:-:S15]  /*d930*/  HMMA.16816.F32 R16, R12, R6, R16 ;  /* 0x000000060c10723c */ /* 0x008fde0000001810 */
[----:B------:R-:W-:-:S04]  /*d940*/  NOP ;  /* 0x0000000000007918 */ /* 0x000fc80000000000 */
[----:B------:R-:W-:Y:S04]  /*d950*/  STL.64 [R1+0x430], R16 ;  /* 0x0004301001007387 */ /* 0x000fe80000100a00 */
[----:B------:R0:W-:Y:S04]  /*d960*/  STL.64 [R1+0x438], R18 ;  /* 0x0004381201007387 */ /* 0x0001e80000100a00 */
[----:B0-----:R-:W2:Y:S04]  /*d970*/  LDL.LU.64 R18, [R1+0x1238] ;  /* 0x0012380001127983 */ /* 0x001ea80000300a00 */
[----:B------:R-:W2:Y:S04]  /*d980*/  LDL.LU.64 R16, [R1+0x1230] ;  /* 0x0012300001107983 */ /* 0x000ea80000300a00 */
        /* <DEDUP_REMOVED lines=9> */
[----:B------:R-:W-:Y:S01]  /*da20*/  STL.64 [R1+0x1200], R6 ;  /* 0x0012000601007387 */ /* 0x000fe20000100a00 */
[----:B--2---:R-:W-:-:S15]  /*da30*/  HMMA.16816.F32 R16, R12, R22, R16 ;  /* 0x000000160c10723c */ /* 0x004fde0000001810 */
[----:B------:R-:W-:-:S04]  /*da40*/  NOP ;  /* 0x0000000000007918 */ /* 0x000fc80000000000 */
[----:B------:R-:W-:Y:S04]  /*da50*/  STL.64 [R1+0x420], R16 ;  /* 0x0004201001007387 */ /* 0x000fe80000100a00 */
[----:B------:R-:W-:Y:S04]  /*da60*/  STL.64 [R1+0x428], R18 ;  /* 0x0004281201007387 */ /* 0x000fe80000100a00 */
[----:B------:R-:W2:Y:S04]  /*da70*/  LDL.LU R24, [R1+0x370] ;  /* 0x0003700001187983 */ /* 0x000ea80000300800 */
[----:B------:R-:W2:Y:S04]  /*da80*/  LDL.LU R25, [R1+0x374] ;  /* 0x0003740001197983 */ /* 0x000ea80000300800 */
[----:B------:R-:W2:Y:S04]  /*da90*/  LDL.LU R26, [R1+0x378] ;  /* 0x00037800011a7983 */ /* 0x000ea80000300800 */
[----:B------:R-:W2:Y:S04]  /*daa0*/  LDL.LU R27, [R1+0x37c] ;  /* 0x00037c00011b7983 */ /* 0x000ea80000300800 */
[----:B------:R0:W-:Y:S04]  /*dab0*/  STL.64 [R1+0x11b0], R22 ;  /* 0x0011b01601007387 */ /* 0x0001e80000100a00 */
[----:B------:R-:W3:Y:S04]  /*dac0*/  LDL.LU R20, [R1+0x310] ;  /* 0x0003100001147983 */ /* 0x000ee80000300800 */
[----:B------:R-:W3:Y:S04]  /*dad0*/  LDL.LU R21, [R1+0x314] ;  /* 0x0003140001157983 */ /* 0x000ee80000300800 */
[----:B0-----:R-:W2:Y:S04]  /*dae0*/  LDL.LU R22, [R1+0x318] ;  /* 0x0003180001167983 */ /* 0x001ea80000300800 */
[----:B------:R-:W2:Y:S04]  /*daf0*/  LDL.LU R23, [R1+0x31c] ;  /* 0x00031c0001177983 */ /* 0x000ea80000300800 */
[----:B------:R-:W3:Y:S04]  /*db00*/  LDL.LU R16, [R1+0x360] ;  /* 0x0003600001107983 */ /* 0x000ee80000300800 */
[----:B------:R-:W4:Y:S04]  /*db10*/  LDL.LU R17, [R1+0x364] ;  /* 0x0003640001117983 */ /* 0x000f280000300800 */
[----:B------:R-:W4:Y:S04]  /*db20*/  LDL.LU R18, [R1+0x368] ;  /* 0x0003680001127983 */ /* 0x000f280000300800 */
[----:B------:R-:W4:Y:S04]  /*db30*/  LDL.LU R19, [R1+0x36c] ;  /* 0x00036c0001137983 */ /* 0x000f280000300800 */
        /* <DEDUP_REMOVED lines=12> */
[C---:B------:R-:W-:Y:S03]  /*dc00*/  HMMA.16816.F32 R24, R12.reuse, R10, R24 ;  /* 0x0000000a0c18723c */ /* 0x040fe60000001818 */
[----:B---3--:R-:W-:Y:S04]  /*dc10*/  STL.64 [R1+0x11f8], R22 ;  /* 0x0011f81601007387 */ /* 0x008fe80000100a00 */
[----:B--2---:R0:W-:Y:S04]  /*dc20*/  STL.64 [R1+0x11f0], R20 ;  /* 0x0011f01401007387 */ /* 0x0041e80000100a00 */
        /* <DEDUP_REMOVED lines=8> */
[----:B------:R-:W2:Y:S04]  /*dcb0*/  LDL.LU R22, [R1+0x358] ;  /* 0x0003580001167983 */ /* 0x000ea80000300800 */
[----:B------:R-:W2:Y:S04]  /*dcc0*/  LDL.LU R23, [R1+0x35c] ;  /* 0x00035c0001177983 */ /* 0x000ea80000300800 */
[----:B------:R-:W-:Y:S04]  /*dcd0*/  STL.64 [R1+0x410], R24 ;  /* 0x0004101801007387 */ /* 0x000fe80000100a00 */
[----:B------:R0:W-:Y:S04]  /*dce0*/  STL.64 [R1+0x418], R26 ;  /* 0x0004181a01007387 */ /* 0x0001e80000100a00 */
[----:B0-----:R-:W4:Y:S04]  /*dcf0*/  LDL.LU.64 R26, [R1+0x1228] ;  /* 0x00122800011a7983 */ /* 0x001f280000300a00 */
[----:B------:R0:W-:Y:S04]  /*dd00*/  STL.64 [R1+0x11a8], R10 ;  /* 0x0011a80a01007387 */ /* 0x0001e80000100a00 */
[----:B------:R-:W3:Y:S04]  /*dd10*/  LDL.LU R8, [R1+0x300] ;  /* 0x0003000001087983 */ /* 0x000ee80000300800 */
[----:B------:R-:W3:Y:S04]  /*dd20*/  LDL.LU R9, [R1+0x304] ;  /* 0x0003040001097983 */ /* 0x000ee80000300800 */
[----:B0-----:R-:W3:Y:S04]  /*dd30*/  LDL.LU R10, [R1+0x308] ;  /* 0x00030800010a7983 */ /* 0x001ee80000300800 */
[----:B------:R-:W3:Y:S01]  /*dd40*/  LDL.LU R11, [R1+0x30c] ;  /* 0x00030c00010b7983 */ /* 0x000ee20000300800 */
[----:B----4-:R-:W-:Y:S03]  /*dd50*/  HMMA.16816.F32 R12, R12, R26, R16 ;  /* 0x0000001a0c0c723c */ /* 0x010fe60000001810 */
[----:B------:R-:W2:Y:S04]  /*dd60*/  LDL.LU.64 R18, [R1+0x1220] ;  /* 0x0012200001127983 */ /* 0x000ea80000300a00 */
[----:B------:R-:W2:Y:S01]  /*dd70*/  LDL.LU.64 R16, [R1+0x1218] ;  /* 0x0012180001107983 */ /* 0x000ea20000300a00 */
[----:B------:R-:W-:-:S02]  /*dd80*/  IMAD.MOV.U32 R6, RZ, RZ, R4 ;  /* 0x000000ffff067224 */ /* 0x000fc400078e0004 */
[----:B------:R-:W-:-:S09]  /*dd90*/  IMAD.MOV.U32 R7, RZ, RZ, R3 ;  /* 0x000000ffff077224 */ /* 0x000fd200078e0003 */
[----:B------:R0:W-:Y:S04]  /*dda0*/  STL.64 [R1+0x3e0], R12 ;  /* 0x0003e00c01007387 */ /* 0x0001e80000100a00 */
[----:B------:R1:W-:Y:S04]  /*ddb0*/  STL.64 [R1+0x3e8], R14 ;  /* 0x0003e80e01007387 */ /* 0x0003e80000100a00 */
[----:B0-----:R-:W4:Y:S04]  /*ddc0*/  LDL.LU R12, [R1+0xf0] ;  /* 0x0000f000010c7983 */ /* 0x001f280000300800 */
[----:B------:R-:W4:Y:S04]  /*ddd0*/  LDL.LU R13, [R1+0xf4] ;  /* 0x0000f400010d7983 */ /* 0x000f280000300800 */
[----:B-1----:R-:W4:Y:S04]  /*dde0*/  LDL.LU R14, [R1+0xf8] ;  /* 0x0000f800010e7983 */ /* 0x002f280000300800 */
[----:B------:R-:W4:Y:S01]  /*ddf0*/  LDL.LU R15, [R1+0xfc] ;  /* 0x0000fc00010f7983 */ /* 0x000f220000300800 */
        /* <DEDUP_REMOVED lines=34> */
[----:B---3--:R-:W-:Y:S03]  /*e020*/  HMMA.16816.F32 R20, R16, R22, R8 ;  /* 0x000000161014723c */ /* 0x008fe60000001808 */
[----:B------:R-:W2:-:S15]  /*e030*/  LDL.LU.64 R10, [R1+0x11a8] ;  /* 0x0011a800010a7983 */ /* 0x000e9e0000300a00 */
[----:B------:R-:W-:Y:S01]  /*e040*/  NOP ;  /* 0x0000000000007918 */ /* 0x000fe20000000000 */
[----:B------:R-:W-:Y:S04]  /*e050*/  STL.64 [R1+0x3b0], R20 ;  /* 0x0003b01401007387 */ /* 0x000fe80000100a00 */
[----:B------:R0:W-:Y:S04]  /*e060*/  STL.64 [R1+0x3b8], R22 ;  /* 0x0003b81601007387 */ /* 0x0001e80000100a00 */
[----:B0-----:R-:W3:Y:S04]  /*e070*/  LDL.LU.64 R22, [R1+0x11a0] ;  /* 0x0011a00001167983 */ /* 0x001ee80000300a00 */
[----:B------:R-:W3:Y:S01]  /*e080*/  LDL.LU.64 R20, [R1+0x1198] ;  /* 0x0011980001147983 */ /* 0x000ee20000300a00 */
[----:B--2---:R-:W-:Y:S03]  /*e090*/  HMMA.16816.F32 R4, R16, R10, R4 ;  /* 0x0000000a1004723c */ /* 0x004fe60000001804 */
[----:B------:R0:W-:Y:S04]  /*e0a0*/  STL.64 [R1+0x1130], R10 ;  /* 0x0011300a01007387 */ /* 0x0001e80000100a00 */
[----:B0-----:R-:W2:-:S12]  /*e0b0*/  LDL.LU.64 R10, [R1+0x88] ;  /* 0x00008800010a7983 */ /* 0x001e980000300a00 */
[----:B------:R-:W-:Y:S04]  /*e0c0*/  STL.64 [R1+0x400], R4 ;  /* 0x0004000401007387 */ /* 0x000fe80000100a00 */
[----:B------:R0:W-:Y:S04]  /*e0d0*/  STL.64 [R1+0x408], R6 ;  /* 0x0004080601007387 */ /* 0x0001e80000100a00 */
[----:B--2---:R4:W-:Y:S04]  /*e0e0*/  STL.64 [R1+0x1148], R10 ;  /* 0x0011480a01007387 */ /* 0x0049e80000100a00 */
[----:B0-----:R-:W2:Y:S01]  /*e0f0*/  LDL.LU.64 R6, [R1+0xa8] ;  /* 0x0000a80001067983 */ /* 0x001ea20000300a00 */
[----:B----4-:R-:W-:Y:S03]  /*e100*/  HMMA.16816.F32 R8, R16, R26, R12 ;  /* 0x0000001a1008723c */ /* 0x010fe6000000180c */
[----:B--2---:R-:W-:-:S15]  /*e110*/  STL.64 [R1+0x1168], R6 ;  /* 0x0011680601007387 */ /* 0x004fde0000100a00 */
[----:B------:R-:W-:Y:S01]  /*e120*/  NOP ;  /* 0x0000000000007918 */ /* 0x000fe20000000000 */
[----:B------:R0:W-:Y:S04]  /*e130*/  STL.64 [R1+0x3f0], R8 ;  /* 0x0003f00801007387 */ /* 0x0001e80000100a00 */
[----:B------:R1:W-:Y:S04]  /*e140*/  STL.64 [R1+0x3f8], R10 ;  /* 0x0003f80a01007387 */ /* 0x0003e80000100a00 */
[----:B0-----:R-:W2:Y:S04]  /*e150*/  LDL.LU R8, [R1+0x40] ;  /* 0x0000400001087983 */ /* 0x001ea80000300800 */
[----:B------:R-:W2:Y:S04]  /*e160*/  LDL.LU R9, [R1+0x44] ;  /* 0x0000440001097983 */ /* 0x000ea80000300800 */
[----:B-1----:R-:W4:Y:S04]  /*e170*/  LDL.LU R10, [R1+0x48] ;  /* 0x00004800010a7983 */ /* 0x002f280000300800 */
[----:B------:R-:W4:Y:S04]  /*e180*/  LDL.LU R11, [R1+0x4c] ;  /* 0x00004c00010b7983 */ /* 0x000f280000300800 */
[----:B------:R-:W3:Y:S04]  /*e190*/  LDL.LU R12, [R1+0xe0] ;  /* 0x0000e000010c7983 */ /* 0x000ee80000300800 */
[----:B------:R-:W3:Y:S04]  /*e1a0*/  LDL.LU R13, [R1+0xe4] ;  /* 0x0000e400010d7983 */ /* 0x000ee80000300800 */
[----:B------:R-:W3:Y:S04]  /*e1b0*/  LDL.LU R14, [R1+0xe8] ;  /* 0x0000e800010e7983 */ /* 0x000ee80000300800 */
[----:B------:R-:W3:Y:S04]  /*e1c0*/  LDL.LU R15, [R1+0xec] ;  /* 0x0000ec00010f7983 */ /* 0x000ee80000300800 */
[----:B------:R-:W2:Y:S04]  /*e1d0*/  LDL.LU.64 R6, [R1+0xb8] ;  /* 0x0000b80001067983 */ /* 0x000ea80000300a00 */
[----:B--2---:R0:W-:Y:S04]  /*e1e0*/  STL.64 [R1+0x1170], R6 ;  /* 0x0011700601007387 */ /* 0x0041e80000100a00 */
[----:B0-----:R-:W2:Y:S04]  /*e1f0*/  LDL.LU.64 R6, [R1+0xc8] ;  /* 0x0000c80001067983 */ /* 0x001ea80000300a00 */
[----:B--2---:R0:W-:Y:S04]  /*e200*/  STL.64 [R1+0x1188], R6 ;  /* 0x0011880601007387 */ /* 0x0041e80000100a00 */
[----:B0-----:R-:W3:Y:S04]  /*e210*/  LDL.LU.64 R6, [R1+0xd8] ;  /* 0x0000d80001067983 */ /* 0x001ee80000300a00 */
[----:B----4-:R-:W-:Y:S04]  /*e220*/  STL.64 [R1+0x1160], R10 ;  /* 0x0011600a01007387 */ /* 0x010fe80000100a00 */
[----:B------:R0:W-:Y:S04]  /*e230*/  STL.64 [R1+0x1158], R8 ;  /* 0x0011580801007387 */ /* 0x0001e80000100a00 */
        /* <DEDUP_REMOVED lines=10> */
[----:B------:R0:W-:Y:S04]  /*e2e0*/  STL.64 [R1+0x1128], R26 ;  /* 0x0011281a01007387 */ /* 0x0001e80000100a00 */
[----:B------:R-:W4:Y:S04]  /*e2f0*/  LDL.LU R24, [R1+0x10] ;  /* 0x0000100001187983 */ /* 0x000f280000300800 */
[----:B------:R-:W4:Y:S04]  /*e300*/  LDL.LU R25, [R1+0x14] ;  /* 0x0000140001197983 */ /* 0x000f280000300800 */
[----:B0-----:R-:W2:Y:S04]  /*e310*/  LDL.LU R26, [R1+0x18] ;  /* 0x00001800011a7983 */ /* 0x001ea80000300800 */
[----:B------:R-:W2:Y:S01]  /*e320*/  LDL.LU R27, [R1+0x1c] ;  /* 0x00001c00011b7983 */ /* 0x000ea20000300800 */
[----:B---3--:R-:W-:Y:S01]  /*e330*/  HMMA.16816.F32 R12, R20, R6, R12 ;  /* 0x00000006140c723c */ /* 0x008fe2000000180c */
[----:B------:R-:W-:-:S02]  /*e340*/  IMAD.MOV.U32 R18, RZ, RZ, R0 ;  /* 0x000000ffff127224 */ /* 0x000fc400078e0000 */
[----:B------:R-:W-:Y:S01]  /*e350*/  IMAD.MOV.U32 R19, RZ, RZ, R2 ;  /* 0x000000ffff137224 */ /* 0x000fe200078e0002 */
[----:B--2---:R-:W-:Y:S04]  /*e360*/  STL.64 [R1+0x1140], R26 ;  /* 0x0011401a01007387 */ /* 0x004fe80000100a00 */
[----:B----4-:R0:W-:Y:S04]  /*e370*/  STL.64 [R1+0x1138], R24 ;  /* 0x0011381801007387 */ /* 0x0101e80000100a00 */
[----:B0-----:R-:W2:Y:S04]  /*e380*/  LDL.LU R24, [R1+0x30] ;  /* 0x0000300001187983 */ /* 0x001ea80000300800 */
[----:B------:R-:W2:Y:S04]  /*e390*/  LDL.LU R25, [R1+0x34] ;  /* 0x0000340001197983 */ /* 0x000ea80000300800 */
[----:B------:R-:W2:Y:S04]  /*e3a0*/  LDL.LU R26, [R1+0x38] ;  /* 0x00003800011a7983 */ /* 0x000ea80000300800 */
[----:B------:R-:W2:Y:S04]  /*e3b0*/  LDL.LU R27, [R1+0x3c] ;  /* 0x00003c00011b7983 */ /* 0x000ea80000300800 */
[----:B------:R-:W3:Y:S04]  /*e3c0*/  LDL.LU R16, [R1] ;  /* 0x0000000001107983 */ /* 0x000ee80000300800 */
[----:B------:R-:W3:Y:S04]  /*e3d0*/  LDL.LU R17, [R1+0x4] ;  /* 0x0000040001117983 */ /* 0x000ee80000300800 */
[----:B------:R-:W4:Y:S04]  /*e3e0*/  LDL.LU R0, [R1+0x1194] ;  /* 0x0011940001007983 */ /* 0x000f280000300800 */
[----:B------:R-:W2:Y:S04]  /*e3f0*/  LDL.LU R2, [R1+0x1190] ;  /* 0x0011900001027983 */ /* 0x000ea80000300800 */
[----:B------:R-:W-:Y:S04]  /*e400*/  STL.64 [R1+0x570], R12 ;  /* 0x0005700c01007387 */ /* 0x000fe80000100a00 */
[----:B------:R0:W-:Y:S02]  /*e410*/  STL.64 [R1+0x578], R14 ;  /* 0x0005780e01007387 */ /* 0x0001e40000100a00 */
[----:B0-----:R-:W-:-:S02]  /*e420*/  IMAD.MOV.U32 R15, RZ, RZ, R6 ;  /* 0x000000ffff0f7224 */ /* 0x001fc400078e0006 */
[----:B------:R-:W-:Y:S02]  /*e430*/  IMAD.MOV.U32 R14, RZ, RZ, R7 ;  /* 0x000000ffff0e7224 */ /* 0x000fe400078e0007 */
[----:B------:R-:W2:Y:S04]  /*e440*/  LDL.LU.64 R6, [R1+0x1188] ;  /* 0x0011880001067983 */ /* 0x000ea80000300a00 */
[----:B------:R-:W-:Y:S04]  /*e450*/  STL [R1+0x110c], R14 ;  /* 0x00110c0e01007387 */ /* 0x000fe80000100800 */
[----:B------:R-:W-:Y:S04]  /*e460*/  STL [R1+0x1108], R15 ;  /* 0x0011080f01007387 */ /* 0x000fe80000100800 */
[----:B------:R-:W3:Y:S04]  /*e470*/  LDL.LU R12, [R1+0x60] ;  /* 0x00006000010c7983 */ /* 0x000ee80000300800 */
[----:B------:R-:W3:Y:S01]  /*e480*/  LDL.LU R13, [R1+0x64] ;  /* 0x00006400010d7983 */ /* 0x000ee20000300800 */
        /* <DEDUP_REMOVED lines=8> */
[----:B------:R-:W3:Y:S01]  /*e510*/  LDL.LU.64 R6, [R1+0x1170] ;  /* 0x0011700001067983 */ /* 0x000ee20000300a00 */
[----:B------:R-:W-:-:S02]  /*e520*/  IMAD.MOV.U32 R14, RZ, RZ, R2 ;  /* 0x000000ffff0e7224 */ /* 0x000fc400078e0002 */
[----:B----4-:R-:W-:Y:S01]  /*e530*/  IMAD.MOV.U32 R15, RZ, RZ, R0 ;  /* 0x000000ffff0f7224 */ /* 0x010fe200078e0000 */
[----:B------:R-:W-:Y:S04]  /*e540*/  STL [R1+0x1114], R29 ;  /* 0x0011141d01007387 */ /* 0x000fe80000100800 */
[----:B------:R-:W-:Y:S02]  /*e550*/  STL [R1+0x1110], R3 ;  /* 0x0011100301007387 */ /* 0x000fe40000100800 */
[----:B---3--:R-:W-:-:S15]  /*e560*/  HMMA.16816.F32 R12, R20, R6, R12 ;  /* 0x00000006140c723c */ /* 0x008fde000000180c */
[----:B------:R-:W-:-:S04]  /*e570*/  NOP ;  /* 0x0000000000007918 */ /* 0x000fc80000000000 */
[----:B------:R-:W-:Y:S04]  /*e580*/  STL.64 [R1+0x550], R12 ;  /* 0x0005500c01007387 */ /* 0x000fe80000100a00 */
[----:B------:R0:W-:Y:S02]  /*e590*/  STL.64 [R1+0x558], R14 ;  /* 0x0005580e01007387 */ /* 0x0001e40000100a00 */
[----:B0-----:R-:W-:Y:S02]  /*e5a0*/  IMAD.MOV.U32 R14, RZ, RZ, R6 ;  /* 0x000000ffff0e7224 */ /* 0x001fe400078e0006 */
[----:B------:R-:W-:Y:S02]  /*e5b0*/  IMAD.MOV.U32 R15, RZ, RZ, R7 ;  /* 0x000000ffff0f7224 */ /* 0x000fe400078e0007 */
        /* <DEDUP_REMOVED lines=14> */
[----:B0-----:R-:W2:Y:S01]  /*e6a0*/  LDL.LU.64 R10, [R1+0x1148] ;  /* 0x00114800010a7983 */ /* 0x001ea20000300a00 */
[----:B------:R-:W-:-:S03]  /*e6b0*/  IMAD.MOV.U32 R12, RZ, RZ, R6 ;  /* 0x000000ffff0c7224 */ /* 0x000fc600078e0006 */
[----:B------:R-:W3:Y:S01]  /*e6c0*/  LDL R4, [R1+0x668] ;  /* 0x0006680001047983 */ /* 0x000ee20000100800 */
        /* <DEDUP_REMOVED lines=14> */
[----:B------:R-:W-:Y:S02]  /*e7b0*/  IMAD.MOV.U32 R24, RZ, RZ, R10 ;  /* 0x000000ffff187224 */ /* 0x000fe400078e000a */
[----:B------:R-:W-:-:S02]  /*e7c0*/  IMAD.MOV.U32 R13, RZ, RZ, R11 ;  /* 0x000000ffff0d7224 */ /* 0x000fc400078e000b */
[----:B------:R-:W0:Y:S04]  /*e7d0*/  LDSM.16.MT88.4 R8, [R28+0x4380] ;  /* 0x004380001c08783b */ /* 0x000e280000004200 */
[----:B0-----:R-:W-:Y:S04]  /*e7e0*/  STL.64 [R1+0x1120], R10 ;  /* 0x0011200a01007387 */ /* 0x001fe80000100a00 */
[----:B------:R-:W-:Y:S04]  /*e7f0*/  STL.64 [R1+0x1118], R8 ;  /* 0x0011180801007387 */ /* 0x000fe80000100a00 */
[----:B---3--:R-:W-:Y:S01]  /*e800*/  LDSM.16.M88.4 R8, [R4+UR5+0x11000] ;  /* 0x011000050408783b */ /* 0x008fe20008000200 */
[----:B--2---:R-:W-:Y:S03]  /*e810*/  HMMA.16816.F32 R16, R20, R26, R16 ;  /* 0x0000001a1410723c */ /* 0x004fe60000001810 */
[----:B------:R-:W-:-:S15]  /*e820*/  LDSM.16.M88.4 R20, [R4+UR5+0x10000] ;  /* 0x010000050414783b */ /* 0x000fde0008000200 */
[----:B------:R-:W-:Y:S01]  /*e830*/  NOP ;  /* 0x0000000000007918 */ /* 0x000fe20000000000 */
[----:B------:R-:W-:Y:S01]  /*e840*/  IMAD.MOV.U32 R2, RZ, RZ, R18 ;  /* 0x000000ffff027224 */ /* 0x000fe200078e0012 */
[----:B------:R-:W-:Y:S01]  /*e850*/  STL.64 [R1+0x380], R16 ;  /* 0x0003801001007387 */ /* 0x000fe20000100a00 */
[----:B------:R-:W-:-:S03]  /*e860*/  IMAD.MOV.U32 R0, RZ, RZ, R19 ;  /* 0x000000ffff007224 */ /* 0x000fc600078e0013 */
[----:B------:R-:W0:Y:S04]  /*e870*/  LDSM.16.MT88.4 R16, [R28+0x8000] ;  /* 0x008000001c10783b */ /* 0x000e280000004200 */
[----:B------:R-:W-:Y:S04]  /*e880*/  STL [R1+0xf8c], R0 ;  /* 0x000f8c0001007387 */ /* 0x000fe80000100800 */
[----:B------:R-:W-:Y:S04]  /*e890*/  STL [R1+0xf88], R2 ;  /* 0x000f880201007387 */ /* 0x000fe80000100800 */
[----:B0-----:R0:W-:Y:S04]  /*e8a0*/  STL.64 [R1+0x1058], R18 ;  /* 0x0010581201007387 */ /* 0x0011e80000100a00 */
[----:B------:R1:W-:Y:S04]  /*e8b0*/  STL.64 [R1+0x1050], R16 ;  /* 0x0010501001007387 */ /* 0x0003e80000100a00 */
[----:B------:R-:W-:Y:S04]  /*e8c0*/  STL.64 [R1+0x70], R20 ;  /* 0x0000701401007387 */ /* 0x000fe80000100a00 */
[----:B------:R-:W-:Y:S01]  /*e8d0*/  STL.64 [R1+0x78], R22 ;  /* 0x0000781601007387 */ /* 0x000fe20000100a00 */
[----:B0-----:R-:W-:-:S03]  /*e8e0*/  IMAD.MOV.U32 R19, RZ, RZ, R13 ;  /* 0x000000ffff137224 */ /* 0x001fc600078e000d */
[----:B------:R-:W0:Y:S01]  /*e8f0*/  LDSM.16.M88.4 R20, [R4+UR5+0x12000] ;  /* 0x012000050414783b */ /* 0x000e220008000200 */
[----:B-1----:R-:W-:Y:S02]  /*e900*/  IMAD.MOV.U32 R16, RZ, RZ, R12 ;  /* 0x000000ffff107224 */ /* 0x002fe400078e000c */
[----:B------:R-:W-:Y:S01]  /*e910*/  IMAD.MOV.U32 R13, RZ, RZ, R8 ;  /* 0x000000ffff0d7224 */ /* 0x000fe200078e0008 */
[----:B------:R-:W-:Y:S01]  /*e920*/  STL.64 [R1+0x60], R8 ;  /* 0x0000600801007387 */ /* 0x000fe20000100a00 */
[----:B------:R-:W-:-:S03]  /*e930*/  IMAD.MOV.U32 R12, RZ, RZ, R9 ;  /* 0x000000ffff0c7224 */ /* 0x000fc600078e0009 */
[----:B------:R-:W-:Y:S04]  /*e940*/  STL.64 [R1+0x68], R10 ;  /* 0x0000680a01007387 */ /* 0x000fe80000100a00 */
[----:B------:R-:W1:Y:S01]  /*e950*/  LDSM.16.M88.4 R8, [R4+UR5+0x13000] ;  /* 0x013000050408783b */ /* 0x000e620008000200 */
[----:B------:R-:W-:-:S03]  /*e960*/  IMAD.MOV.U32 R18, RZ, RZ, R24 ;  /* 0x000000ffff127224 */ /* 0x000fc600078e0018 */
[----:B0-----:R-:W-:Y:S04]  /*e970*/  STL.64 [R1+0x50], R20 ;  /* 0x0000501401007387 */ /* 0x001fe80000100a00 */
[----:B------:R-:W-:Y:S04]  /*e980*/  STL.64 [R1+0x58], R22 ;  /* 0x0000581601007387 */ /* 0x000fe80000100a00 */
[----:B------:R-:W-:Y:S01]  /*e990*/  STL.64 [R1+0x1028], R20 ;  /* 0x0010281401007387 */ /* 0x000fe20000100a00 */
[----:B-1----:R-:W-:-:S03]  /*e9a0*/  IMAD.MOV.U32 R24, RZ, RZ, R8 ;  /* 0x000000ffff187224 */ /* 0x002fc600078e0008 */
[----:B------:R-:W-:Y:S01]  /*e9b0*/  STL.64 [R1+0x40], R8 ;  /* 0x0000400801007387 */ /* 0x000fe20000100a00 */
[----:B------:R-:W-:-:S03]  /*e9c0*/  IMAD.MOV.U32 R25, RZ, RZ, R9 ;  /* 0x000000ffff197224 */ /* 0x000fc600078e0009 */
[----:B------:R0:W-:Y:S04]  /*e9d0*/  STL.64 [R1+0x48], R10 ;  /* 0x0000480a01007387 */ /* 0x0001e80000100a00 */
[----:B0-----:R-:W2:Y:S04]  /*e9e0*/  LDL.LU.64 R10, [R1+0x1120] ;  /* 0x00112000010a7983 */ /* 0x001ea80000300a00 */
[----:B------:R-:W2:Y:S04]  /*e9f0*/  LDL.LU.64 R8, [R1+0x1118] ;  /* 0x0011180001087983 */ /* 0x000ea80000300a00 */
[----:B------:R-:W-:Y:S04]  /*ea00*/  STL.64 [R1+0x1068], R26 ;  /* 0x0010681a01007387 */ /* 0x000fe80000100a00 */
[----:B------:R-:W-:Y:S04]  /*ea10*/  STL.64 [R1+0x1060], R24 ;  /* 0x0010601801007387 */ /* 0x000fe80000100a00 */
[----:B------:R-:W0:Y:S04]  /*ea20*/  LDSM.16.M88.4 R24, [R4+UR5+0x14000] ;  /* 0x014000050418783b */ /* 0x000e280008000200 */
[----:B0-----:R-:W-:Y:S04]  /*ea30*/  STL.64 [R1+0x30], R24 ;  /* 0x0000301801007387 */ /* 0x001fe80000100a00 */
[----:B------:R-:W-:Y:S04]  /*ea40*/  STL.64 [R1+0x38], R26 ;  /* 0x0000381a01007387 */ /* 0x000fe80000100a00 */
[----:B------:R-:W0:Y:S04]  /*ea50*/  LDSM.16.M88.4 R24, [R4+UR5+0x15000] ;  /* 0x015000050418783b */ /* 0x000e280008000200 */
[----:B0-----:R-:W-:Y:S04]  /*ea60*/  STL.64 [R1+0x10], R24 ;  /* 0x0000101801007387 */ /* 0x001fe80000100a00 */
[----:B------:R-:W-:Y:S04]  /*ea70*/  STL.64 [R1+0x18], R26 ;  /* 0x0000181a01007387 */ /* 0x000fe80000100a00 */
[----:B------:R-:W0:Y:S01]  /*ea80*/  LDSM.16.M88.4 R24, [R4+UR5+0x16000] ;  /* 0x016000050418783b */ /* 0x000e220008000200 */
[----:B------:R-:W-:-:S02]  /*ea90*/  IMAD.MOV.U32 R0, RZ, RZ, R22 ;  /* 0x000000ffff007224 */ /* 0x000fc400078e0016 */
[----:B------:R-:W-:Y:S02]  /*eaa0*/  IMAD.MOV.U32 R2, RZ, RZ, R23 ;  /* 0x000000ffff027224 */ /* 0x000fe400078e0017 */
[----:B------:R-:W-:Y:S02]  /*eab0*/  IMAD.MOV.U32 R22, RZ, RZ, R6 ;  /* 0x000000ffff167224 */ /* 0x000fe400078e0006 */
[----:B------:R-:W-:Y:S01]  /*eac0*/  IMAD.MOV.U32 R23, RZ, RZ, R5 ;  /* 0x000000ffff177224 */ /* 0x000fe200078e0005 */
[----:B0-----:R-:W-:Y:S04]  /*ead0*/  STL.64 [R1], R24 ;  /* 0x0000001801007387 */ /* 0x001fe80000100a00 */
[----:B------:R-:W-:Y:S04]  /*eae0*/  STL.64 [R1+0x8], R26 ;  /* 0x0000081a01007387 */ /* 0x000fe80000100a00 */
[----:B------:R0:W-:Y:S02]  /*eaf0*/  STL.64 [R1+0x1070], R18 ;  /* 0x0010701201007387 */ /* 0x0001e40000100a00 */
[----:B0-----:R-:W-:-:S02]  /*eb00*/  IMAD.MOV.U32 R18, RZ, RZ, R22 ;  /* 0x000000ffff127224 */ /* 0x001fc400078e0016 */
[----:B------:R-:W-:-:S05]  /*eb10*/  IMAD.MOV.U32 R19, RZ, RZ, R23 ;  /* 0x000000ffff137224 */ /* 0x000fca00078e0017 */
[----:B------:R0:W-:Y:S04]  /*eb20*/  STL.64 [R1+0x1088], R18 ;  /* 0x0010881201007387 */ /* 0x0001e80000100a00 */
[----:B------:R-:W3:Y:S04]  /*eb30*/  LDL.LU R24, [R1+0x1b0] ;  /* 0x0001b00001187983 */ /* 0x000ee80000300800 */
[----:B------:R-:W3:Y:S04]  /*eb40*/  LDL.LU R25, [R1+0x1b4] ;  /* 0x0001b40001197983 */ /* 0x000ee80000300800 */
[----:B------:R-:W4:Y:S04]  /*eb50*/  LDL.LU R26, [R1+0x1b8] ;  /* 0x0001b800011a7983 */ /* 0x000f280000300800 */
[----:B------:R-:W4:Y:S01]  /*eb60*/  LDL.LU R27, [R1+0x1bc] ;  /* 0x0001bc00011b7983 */ /* 0x000f220000300800 */
[----:B------:R-:W-:-:S02]  /*eb70*/  IMAD.MOV.U32 R17, RZ, RZ, R7 ;  /* 0x000000ffff117224 */ /* 0x000fc400078e0007 */
[----:B0-----:R-:W-:Y:S01]  /*eb80*/  IMAD.MOV.U32 R18, RZ, RZ, R16 ;  /* 0x000000ffff127224 */ /* 0x001fe200078e0010 */
[----:B------:R-:W0:Y:S01]  /*eb90*/  LDSM.16.M88.4 R4, [R4+UR5+0x17000] ;  /* 0x017000050404783b */ /* 0x000e220008000200 */
[----:B------:R-:W-:-:S05]  /*eba0*/  IMAD.MOV.U32 R19, RZ, RZ, R17 ;  /* 0x000000ffff137224 */ /* 0x000fca00078e0011 */
[----:B------:R-:W-:Y:S04]  /*ebb0*/  STL.64 [R1+0x10a0], R18 ;  /* 0x0010a01201007387 */ /* 0x000fe80000100a00 */
[----:B----4-:R-:W-:Y:S04]  /*ebc0*/  STL.64 [R1+0x1080], R26 ;  /* 0x0010801a01007387 */ /* 0x010fe80000100a00 */
[----:B---3--:R1:W-:Y:S04]  /*ebd0*/  STL.64 [R1+0x1078], R24 ;  /* 0x0010781801007387 */ /* 0x0083e80000100a00 */
[----:B-1----:R-:W3:Y:S04]  /*ebe0*/  LDL.LU R24, [R1+0x1e0] ;  /* 0x0001e00001187983 */ /* 0x002ee80000300800 */
[----:B------:R-:W3:Y:S04]  /*ebf0*/  LDL.LU R25, [R1+0x1e4] ;  /* 0x0001e40001197983 */ /* 0x000ee80000300800 */
[----:B------:R-:W4:Y:S04]  /*ec00*/  LDL.LU R26, [R1+0x1e8] ;  /* 0x0001e800011a7983 */ /* 0x000f280000300800 */
[----:B------:R-:W4:Y:S01]  /*ec10*/  LDL.LU R27, [R1+0x1ec] ;  /* 0x0001ec00011b7983 */ /* 0x000f220000300800 */
[----:B------:R-:W-:-:S02]  /*ec20*/  IMAD.MOV.U32 R18, RZ, RZ, R29 ;  /* 0x000000ffff127224 */ /* 0x000fc400078e001d */
[----:B------:R-:W-:Y:S01]  /*ec30*/  IMAD.MOV.U32 R19, RZ, RZ, R3 ;  /* 0x000000ffff137224 */ /* 0x000fe200078e0003 */
[----:B------:R-:W2:Y:S04]  /*ec40*/  LDL.LU R29, [R1+0x1114] ;  /* 0x00111400011d7983 */ /* 0x000ea80000300800 */
[----:B------:R-:W2:Y:S04]  /*ec50*/  LDL.LU R3, [R1+0x1110] ;  /* 0x0011100001037983 */ /* 0x000ea80000300800 */
        /* <DEDUP_REMOVED lines=18> */
[----:B--2---:R-:W-:-:S02]  /*ed80*/  IMAD.MOV.U32 R18, RZ, RZ, R3 ;  /* 0x000000ffff127224 */ /* 0x004fc400078e0003 */
        /* <DEDUP_REMOVED lines=9> */
[----:B------:R-:W4:Y:S04]  /*ee20*/  LDL.LU R27, [R1+0x23c] ;  /* 0x00023c00011b7983 */ /* 0x000f280000300800 */
[----:B----4-:R-:W-:Y:S04]  /*ee30*/  STL.64 [R1+0x10e0], R26 ;  /* 0x0010e01a01007387 */ /* 0x010fe80000100a00 */
[----:B---3--:R1:W-:Y:S04]  /*ee40*/  STL.64 [R1+0x10d8], R24 ;  /* 0x0010d81801007387 */ /* 0x0083e80000100a00 */
[----:B-1----:R-:W3:Y:S04]  /*ee50*/  LDL.LU R24, [R1+0x250] ;  /* 0x0002500001187983 */ /* 0x002ee80000300800 */
[----:B------:R-:W3:Y:S04]  /*ee60*/  LDL.LU R25, [R1+0x254] ;  /* 0x0002540001197983 */ /* 0x000ee80000300800 */
[----:B------:R-:W4:Y:S04]  /*ee70*/  LDL.LU R26, [R1+0x258] ;  /* 0x00025800011a7983 */ /* 0x000f280000300800 */
[----:B------:R-:W4:Y:S01]  /*ee80*/  LDL.LU R27, [R1+0x25c] ;  /* 0x00025c00011b7983 */ /* 0x000f220000300800 */
[----:B------:R-:W-:-:S02]  /*ee90*/  IMAD.MOV.U32 R20, RZ, RZ, R13 ;  /* 0x000000ffff147224 */ /* 0x000fc400078e000d */
[----:B------:R-:W-:Y:S02]  /*eea0*/  IMAD.MOV.U32 R21, RZ, RZ, R12 ;  /* 0x000000ffff157224 */ /* 0x000fe400078e000c */
[----:B------:R-:W-:Y:S02]  /*eeb0*/  IMAD.MOV.U32 R18, RZ, RZ, R15 ;  /* 0x000000ffff127224 */ /* 0x000fe400078e000f */
[----:B------:R-:W-:Y:S02]  /*eec0*/  IMAD.MOV.U32 R19, RZ, RZ, R14 ;  /* 0x000000ffff137224 */ /* 0x000fe400078e000e */
[----:B------:R-:W1:Y:S04]  /*eed0*/  LDSM.16.MT88.4 R12, [R28+0x8080] ;  /* 0x008080001c0c783b */ /* 0x000e680000004200 */
[----:B----4-:R-:W-:Y:S04]  /*eee0*/  STL.64 [R1+0x10f8], R26 ;  /* 0x0010f81a01007387 */ /* 0x010fe80000100a00 */
[----:B---3--:R3:W-:Y:S04]  /*eef0*/  STL.64 [R1+0x10f0], R24 ;  /* 0x0010f01801007387 */ /* 0x0087e80000100a00 */
[----:B---3--:R-:W3:Y:S04]  /*ef00*/  LDL.LU R24, [R1+0x270] ;  /* 0x0002700001187983 */ /* 0x008ee80000300800 */
[----:B------:R-:W3:Y:S04]  /*ef10*/  LDL.LU R25, [R1+0x274] ;  /* 0x0002740001197983 */ /* 0x000ee80000300800 */
[----:B------:R-:W3:Y:S04]  /*ef20*/  LDL.LU R26, [R1+0x278] ;  /* 0x00027800011a7983 */ /* 0x000ee80000300800 */
[----:B------:R-:W3:Y:S04]  /*ef30*/  LDL.LU R27, [R1+0x27c] ;  /* 0x00027c00011b7983 */ /* 0x000ee80000300800 */
[----:B------:R4:W-:Y:S04]  /*ef40*/  STL.64 [R1+0x1038], R20 ;  /* 0x0010381401007387 */ /* 0x0009e80000100a00 */
[----:B----4-:R-:W4:Y:S04]  /*ef50*/  LDL.LU R20, [R1+0x180] ;  /* 0x0001800001147983 */ /* 0x010f280000300800 */
[----:B------:R-:W4:Y:S04]  /*ef60*/  LDL.LU R21, [R1+0x184] ;  /* 0x0001840001157983 */ /* 0x000f280000300800 */
[----:B------:R-:W4:Y:S04]  /*ef70*/  LDL.LU R22, [R1+0x188] ;  /* 0x0001880001167983 */ /* 0x000f280000300800 */
[----:B------:R-:W4:Y:S04]  /*ef80*/  LDL.LU R23, [R1+0x18c] ;  /* 0x00018c0001177983 */ /* 0x000f280000300800 */
[----:B0-----:R-:W-:Y:S04]  /*ef90*/  STL [R1+0xc24], R6 ;  /* 0x000c240601007387 */ /* 0x001fe80000100800 */
[----:B------:R-:W-:Y:S04]  /*efa0*/  STL [R1+0xc20], R7 ;  /* 0x000c200701007387 */ /* 0x000fe80000100800 */
[----:B------:R0:W-:Y:S04]  /*efb0*/  STL.64 [R1+0x1030], R4 ;  /* 0x0010300401007387 */ /* 0x0001e80000100a00 */
[----:B0-----:R-:W2:Y:S04]  /*efc0*/  LDL.LU R4, [R1+0x170] ;  /* 0x0001700001047983 */ /* 0x001ea80000300800 */
[----:B------:R-:W2:Y:S04]  /*efd0*/  LDL.LU R5, [R1+0x174] ;  /* 0x0001740001057983 */ /* 0x000ea80000300800 */
[----:B------:R-:W2:Y:S04]  /*efe0*/  LDL.LU R6, [R1+0x178] ;  /* 0x0001780001067983 */ /* 0x000ea80000300800 */
[----:B------:R-:W2:Y:S01]  /*eff0*/  LDL.LU R7, [R1+0x17c] ;  /* 0x00017c0001077983 */ /* 0x000ea20000300800 */
[C---:B---3--:R-:W-:Y:S03]  /*f000*/  HMMA.16816.F32 R16, R8.reuse, R18, R24 ;  /* 0x000000120810723c */ /* 0x048fe60000001818 */
[----:B--2---:R-:W-:Y:S04]  /*f010*/  STL.64 [R1+0x1048], R6 ;  /* 0x0010480601007387 */ /* 0x004fe80000100a00 */
[----:B------:R0:W-:Y:S04]  /*f020*/  STL.64 [R1+0x1040], R4 ;  /* 0x0010400401007387 */ /* 0x0001e80000100a00 */
[----:B0-----:R-:W4:Y:S04]  /*f030*/  LDL.64 R4, [R1+0x70] ;  /* 0x0000700001047983 */ /* 0x001f280000100a00 */
[----:B-1----:R-:W-:Y:S04]  /*f040*/  STL.64 [R1+0xfe8], R14 ;  /* 0x000fe80e01007387 */ /* 0x002fe80000100a00 */
        /* <DEDUP_REMOVED lines=12> */
[----:B------:R-:W3:-:S13]  /*f110*/  LDL.LU.64 R24, [R1+0x10d8] ;  /* 0x0010d80001187983 */ /* 0x000eda0000300a00 */
        /* <DEDUP_REMOVED lines=28> */
[----:B------:R-:W2:Y:S04]  /*f2e0*/  LDL.LU.64 R26, [R1+0x1068] ;  /* 0x00106800011a7983 */ /* 0x000ea80000300a00 */
[----:B------:R-:W3:-:S13]  /*f2f0*/  LDL.LU.64 R24, [R1+0x1060] ;  /* 0x0010600001187983 */ /* 0x000eda0000300a00 */
[----:B------:R-:W-:Y:S04]  /*f300*/  STL.64 [R1+0x2f0], R16 ;  /* 0x0002f01001007387 */ /* 0x000fe80000100a00 */
[----:B------:R0:W-:Y:S04]  /*f310*/  STL.64 [R1+0x2f8], R18 ;  /* 0x0002f81201007387 */ /* 0x0001e80000100a00 */
[----:B0-----:R-:W4:Y:S04]  /*f320*/  LDL.LU.64 R18, [R1+0x1058] ;  /* 0x0010580001127983 */ /* 0x001f280000300a00 */
[----:B------:R-:W4:Y:S01]  /*f330*/  LDL.LU.64 R16, [R1+0x1050] ;  /* 0x0010500001107983 */ /* 0x000f220000300a00 */
[----:B--2---:R-:W-:-:S15]  /*f340*/  HMMA.16816.F32 R8, R8, R26, R12 ;  /* 0x0000001a0808723c */ /* 0x004fde000000180c */
[----:B------:R-:W-:-:S04]  /*f350*/  NOP ;  /* 0x0000000000007918 */ /* 0x000fc80000000000 */
[----:B------:R0:W-:Y:S04]  /*f360*/  STL.64 [R1+0x2e0], R8 ;  /* 0x0002e00801007387 */ /* 0x0001e80000100a00 */
[----:B------:R-:W-:Y:S04]  /*f370*/  STL.64 [R1+0x2e8], R10 ;  /* 0x0002e80a01007387 */ /* 0x000fe80000100a00 */
[----:B------:R-:W3:Y:S04]  /*f380*/  LDL.LU R12, [R1+0x150] ;  /* 0x00015000010c7983 */ /* 0x000ee80000300800 */
[----:B------:R-:W3:Y:S04]  /*f390*/  LDL.LU R13, [R1+0x154] ;  /* 0x00015400010d7983 */ /* 0x000ee80000300800 */
[----:B------:R-:W3:Y:S04]  /*f3a0*/  LDL.LU R14, [R1+0x158] ;  /* 0x00015800010e7983 */ /* 0x000ee80000300800 */
[----:B------:R-:W3:Y:S04]  /*f3b0*/  LDL.LU R15, [R1+0x15c] ;  /* 0x00015c00010f7983 */ /* 0x000ee80000300800 */
[----:B0-----:R-:W2:Y:S01]  /*f3c0*/  LDL.64 R8, [R1] ;  /* 0x0000000001087983 */ /* 0x001ea20000100a00 */
[----:B----4-:R-:W-:Y:S01]  /*f3d0*/  HMMA.16816.F32 R20, R16, R4, R20 ;  /* 0x000000041014723c */ /* 0x010fe20000001814 */
[----:B------:R-:W-:-:S02]  /*f3e0*/  IMAD.MOV.U32 R27, RZ, RZ, R4 ;  /* 0x000000ffff1b7224 */ /* 0x000fc400078e0004 */
[----:B------:R-:W-:Y:S01]  /*f3f0*/  IMAD.MOV.U32 R26, RZ, RZ, R5 ;  /* 0x000000ffff1a7224 */ /* 0x000fe200078e0005 */
[----:B--2---:R0:W-:Y:S04]  /*f400*/  STL.64 [R1+0x1010], R8 ;  /* 0x0010100801007387 */ /* 0x0041e80000100a00 */
[----:B0-----:R-:W2:Y:S04]  /*f410*/  LDL.LU R8, [R1+0x160] ;  /* 0x0001600001087983 */ /* 0x001ea80000300800 */
[----:B------:R-:W2:Y:S04]  /*f420*/  LDL.LU R9, [R1+0x164] ;  /* 0x0001640001097983 */ /* 0x000ea80000300800 */
[----:B------:R-:W4:Y:S04]  /*f430*/  LDL.LU.64 R6, [R1+0x1048] ;  /* 0x0010480001067983 */ /* 0x000f280000300a00 */
[----:B------:R-:W4:Y:S04]  /*f440*/  LDL.LU.64 R4, [R1+0x1040] ;  /* 0x0010400001047983 */ /* 0x000f280000300a00 */
[----:B------:R0:W-:Y:S04]  /*f450*/  STL.64 [R1+0x2d0], R20 ;  /* 0x0002d01401007387 */ /* 0x0001e80000100a00 */
[----:B0-----:R-:W4:Y:S01]  /*f460*/  LDL.LU.64 R20, [R1+0x1038] ;  /* 0x0010380001147983 */ /* 0x001f220000300a00 */
[----:B------:R-:W-:-:S02]  /*f470*/  IMAD.MOV.U32 R10, RZ, RZ, R29 ;  /* 0x000000ffff0a7224 */ /* 0x000fc400078e001d */
[----:B------:R-:W-:Y:S02]  /*f480*/  IMAD.MOV.U32 R11, RZ, RZ, R3 ;  /* 0x000000ffff0b7224 */ /* 0x000fe400078e0003 */
[----:B------:R-:W-:Y:S02]  /*f490*/  IMAD.MOV.U32 R29, RZ, RZ, R22 ;  /* 0x000000ffff1d7224 */ /* 0x000fe400078e0016 */
[----:B------:R-:W-:-:S05]  /*f4a0*/  IMAD.MOV.U32 R3, RZ, RZ, R23 ;  /* 0x000000ffff037224 */ /* 0x000fca00078e0017 */
[----:B------:R-:W-:Y:S04]  /*f4b0*/  STL [R1+0xc84], R3 ;  /* 0x000c840301007387 */ /* 0x000fe80000100800 */
[----:B------:R-:W-:Y:S01]  /*f4c0*/  STL [R1+0xc80], R29 ;  /* 0x000c801d01007387 */ /* 0x000fe20000100800 */
[----:B----4-:R-:W-:Y:S03]  /*f4d0*/  HMMA.16816.F32 R20, R16, R20, R4 ;  /* 0x000000141014723c */ /* 0x010fe60000001804 */
[----:B------:R-:W4:-:S15]  /*f4e0*/  LDL.LU.64 R4, [R1+0x1030] ;  /* 0x0010300001047983 */ /* 0x000f1e0000300a00 */
[----:B------:R-:W-:Y:S01]  /*f4f0*/  NOP ;  /* 0x0000000000007918 */ /* 0x000fe20000000000 */
[----:B------:R0:W-:Y:S04]  /*f500*/  STL.64 [R1+0x2c0], R20 ;  /* 0x0002c01401007387 */ /* 0x0001e80000100a00 */
[----:B------:R1:W-:Y:S04]  /*f510*/  STL.64 [R1+0x2c8], R22 ;  /* 0x0002c81601007387 */ /* 0x0003e80000100a00 */
[----:B0-----:R-:W2:Y:S02]  /*f520*/  LDL.LU.64 R20, [R1+0x1028] ;  /* 0x0010280001147983 */ /* 0x001ea40000300a00 */
[----:B--2---:R-:W-:-:S15]  /*f530*/  HMMA.16816.F32 R8, R16, R20, R8 ;  /* 0x000000141008723c */ /* 0x004fde0000001808 */
[----:B------:R-:W-:-:S04]  /*f540*/  NOP ;  /* 0x0000000000007918 */ /* 0x000fc80000000000 */
[----:B------:R-:W-:Y:S02]  /*f550*/  IMAD.MOV.U32 R6, RZ, RZ, R8 ;  /* 0x000000ffff067224 */ /* 0x000fe400078e0008 */
[----:B------:R-:W-:Y:S01]  /*f560*/  IMAD.MOV.U32 R7, RZ, RZ, R9 ;  /* 0x000000ffff077224 */ /* 0x000fe200078e0009 */
[----:B------:R-:W-:Y:S04]  /*f570*/  STL.64 [R1+0x2b8], R10 ;  /* 0x0002b80a01007387 */ /* 0x000fe80000100a00 */
[----:B------:R-:W-:Y:S04]  /*f580*/  STL.64 [R1+0xff8], R6 ;  /* 0x000ff80601007387 */ /* 0x000fe80000100a00 */
[----:B----4-:R-:W-:Y:S04]  /*f590*/  STL.64 [R1+0xff0], R4 ;  /* 0x000ff00401007387 */ /* 0x010fe80000100a00 */
[----:B------:R-:W2:Y:S04]  /*f5a0*/  LDL.LU R20, [R1+0x280] ;  /* 0x0002800001147983 */ /* 0x000ea80000300800 */
[----:B------:R-:W2:Y:S04]  /*f5b0*/  LDL.LU R21, [R1+0x284] ;  /* 0x0002840001157983 */ /* 0x000ea80000300800 */
[----:B-1----:R-:W4:Y:S04]  /*f5c0*/  LDL.LU R22, [R1+0x288] ;  /* 0x0002880001167983 */ /* 0x002f280000300800 */
[----:B------:R-:W4:Y:S04]  /*f5d0*/  LDL.LU R23, [R1+0x28c] ;  /* 0x00028c0001177983 */ /* 0x000f280000300800 */
[----:B----4-:R-:W-:Y:S04]  /*f5e0*/  STL.64 [R1+0xf60], R22 ;  /* 0x000f601601007387 */ /* 0x010fe80000100a00 */
[----:B--2---:R0:W-:Y:S04]  /*f5f0*/  STL.64 [R1+0xf58], R20 ;  /* 0x000f581401007387 */ /* 0x0041e80000100a00 */
[----:B0-----:R-:W2:Y:S04]  /*f600*/  LDL.LU R20, [R1+0x260] ;  /* 0x0002600001147983 */ /* 0x001ea80000300800 */
[----:B------:R-:W2:Y:S04]  /*f610*/  LDL.LU R21, [R1+0x264] ;  /* 0x0002640001157983 */ /* 0x000ea80000300800 */
[----:B------:R-:W4:Y:S04]  /*f620*/  LDL.LU R22, [R1+0x268] ;  /* 0x0002680001167983 */ /* 0x000f280000300800 */
[----:B------:R-:W4:Y:S01]  /*f630*/  LDL.LU R23, [R1+0x26c] ;  /* 0x00026c0001177983 */ /* 0x000f220000300800 */
[C---:B---3--:R-:W-:Y:S03]  /*f640*/  HMMA.16816.F32 R4, R16.reuse, R24, R12 ;  /* 0x000000181004723c */ /* 0x048fe6000000180c */
[----:B----4-:R-:W-:Y:S04]  /*f650*/  STL.64 [R1+0xf70], R22 ;  /* 0x000f701601007387 */ /* 0x010fe80000100a00 */
[----:B--2---:R0:W-:Y:S04]  /*f660*/  STL.64 [R1+0xf68], R20 ;  /* 0x000f681401007387 */ /* 0x0041e80000100a00 */
[----:B0-----:R-:W2:Y:S04]  /*f670*/  LDL.LU R20, [R1+0x220] ;  /* 0x0002200001147983 */ /* 0x001ea80000300800 */
[----:B------:R-:W2:Y:S04]  /*f680*/  LDL.LU R21, [R1+0x224] ;  /* 0x0002240001157983 */ /* 0x000ea80000300800 */
[----:B------:R-:W3:Y:S04]  /*f690*/  LDL.LU R22, [R1+0x228] ;  /* 0x0002280001167983 */ /* 0x000ee80000300800 */
[----:B------:R-:W3:Y:S04]  /*f6a0*/  LDL.LU R23, [R1+0x22c] ;  /* 0x00022c0001177983 */ /* 0x000ee80000300800 */
[----:B---3--:R-:W-:Y:S04]  /*f6b0*/  STL.64 [R1+0xf80], R22 ;  /* 0x000f801601007387 */ /* 0x008fe80000100a00 */
[----:B--2---:R0:W-:Y:S04]  /*f6c0*/  STL.64 [R1+0xf78], R20 ;  /* 0x000f781401007387 */ /* 0x0041e80000100a00 */
[----:B0-----:R-:W2:Y:S04]  /*f6d0*/  LDL.64 R20, [R1+0x30] ;  /* 0x0000300001147983 */ /* 0x001ea80000100a00 */
[----:B------:R-:W3:Y:S04]  /*f6e0*/  LDL.LU R12, [R1+0x100] ;  /* 0x00010000010c7983 */ /* 0x000ee80000300800 */
[----:B------:R0:W-:Y:S04]  /*f6f0*/  STL.64 [R1+0x2a0], R4 ;  /* 0x0002a00401007387 */ /* 0x0001e80000100a00 */
[----:B------:R1:W-:Y:S04]  /*f700*/  STL.64 [R1+0x2a8], R6 ;  /* 0x0002a80601007387 */ /* 0x0003e80000100a00 */
[----:B------:R-:W3:Y:S04]  /*f710*/  LDL.LU R13, [R1+0x104] ;  /* 0x00010400010d7983 */ /* 0x000ee80000300800 */
[----:B------:R-:W4:Y:S04]  /*f720*/  LDL.LU R14, [R1+0x108] ;  /* 0x00010800010e7983 */ /* 0x000f280000300800 */
[----:B------:R-:W4:Y:S04]  /*f730*/  LDL.LU R15, [R1+0x10c] ;  /* 0x00010c00010f7983 */ /* 0x000f280000300800 */
[----:B----4-:R-:W-:Y:S04]  /*f740*/  STL.64 [R1+0x1008], R14 ;  /* 0x0010080e01007387 */ /* 0x010fe80000100a00 */
[----:B---3--:R-:W-:Y:S04]  /*f750*/  STL.64 [R1+0x1000], R12 ;  /* 0x0010000c01007387 */ /* 0x008fe80000100a00 */
[----:B0-----:R-:W3:Y:S04]  /*f760*/  LDL.LU R4, [R1+0x120] ;  /* 0x0001200001047983 */ /* 0x001ee80000300800 */
[----:B------:R-:W3:Y:S04]  /*f770*/  LDL.LU R5, [R1+0x124] ;  /* 0x0001240001057983 */ /* 0x000ee80000300800 */
[----:B-1----:R-:W4:Y:S04]  /*f780*/  LDL.LU R6, [R1+0x128] ;  /* 0x0001280001067983 */ /* 0x002f280000300800 */
[----:B------:R-:W4:Y:S04]  /*f790*/  LDL.LU R7, [R1+0x12c] ;  /* 0x00012c0001077983 */ /* 0x000f280000300800 */
[----:B----4-:R-:W-:Y:S04]  /*f7a0*/  STL.64 [R1+0x1020], R6 ;  /* 0x0010200601007387 */ /* 0x010fe80000100a00 */
[----:B---3--:R0:W-:Y:S04]  /*f7b0*/  STL.64 [R1+0x1018], R4 ;  /* 0x0010180401007387 */ /* 0x0081e80000100a00 */
[----:B0-----:R-:W2:Y:S04]  /*f7c0*/  LDL.LU R4, [R1+0x140] ;  /* 0x0001400001047983 */ /* 0x001ea80000300800 */
[----:B------:R-:W2:Y:S04]  /*f7d0*/  LDL.LU R5, [R1+0x144] ;  /* 0x0001440001057983 */ /* 0x000ea80000300800 */
[----:B------:R-:W2:Y:S04]  /*f7e0*/  LDL.LU R6, [R1+0x148] ;  /* 0x0001480001067983 */ /* 0x000ea80000300800 */
[----:B------:R-:W2:Y:S04]  /*f7f0*/  LDL.LU R7, [R1+0x14c] ;  /* 0x00014c0001077983 */ /* 0x000ea80000300800 */
[----:B------:R-:W3:Y:S04]  /*f800*/  LDL.LU R8, [R1+0x130] ;  /* 0x0001300001087983 */ /* 0x000ee80000300800 */
[----:B------:R-:W3:Y:S04]  /*f810*/  LDL.LU R9, [R1+0x134] ;  /* 0x0001340001097983 */ /* 0x000ee80000300800 */
[----:B------:R-:W3:Y:S04]  /*f820*/  LDL.LU R10, [R1+0x138] ;  /* 0x00013800010a7983 */ /* 0x000ee80000300800 */
[----:B------:R-:W3:Y:S04]  /*f830*/  LDL.LU R11, [R1+0x13c] ;  /* 0x00013c00010b7983 */ /* 0x000ee80000300800 */
[----:B------:R-:W3:Y:S04]  /*f840*/  LDL.64 R12, [R1+0x10] ;  /* 0x00001000010c7983 */ /* 0x000ee80000100a00 */
[----:B------:R0:W-:Y:S04]  /*f850*/  STL.64 [R1+0xf98], R24 ;  /* 0x000f981801007387 */ /* 0x0001e80000100a00 */
[----:B0-----:R-:W4:Y:S04]  /*f860*/  LDL.LU.64 R24, [R1+0x50] ;  /* 0x0000500001187983 */ /* 0x001f280000300a00 */
[----:B----4-:R0:W-:Y:S04]  /*f870*/  STL.64 [R1+0xfb0], R24 ;  /* 0x000fb01801007387 */ /* 0x0101e80000100a00 */
[----:B0-----:R-:W4:Y:S01]  /*f880*/  LDL.64 R24, [R1+0x60] ;  /* 0x0000600001187983 */ /* 0x001f220000100a00 */
[----:B--2---:R-:W-:Y:S03]  /*f890*/  HMMA.16816.F32 R4, R16, R20, R4 ;  /* 0x000000141004723c */ /* 0x004fe60000001804 */
[----:B----4-:R-:W-:-:S15]  /*f8a0*/  STL.64 [R1+0xfc8], R24 ;  /* 0x000fc81801007387 */ /* 0x010fde0000100a00 */
[----:B------:R-:W-:Y:S01]  /*f8b0*/  NOP ;  /* 0x0000000000007918 */ /* 0x000fe20000000000 */
[----:B------:R-:W-:Y:S04]  /*f8c0*/  STL.64 [R1+0x290], R4 ;  /* 0x0002900401007387 */ /* 0x000fe80000100a00 */
[----:B------:R0:W-:Y:S04]  /*f8d0*/  STL.64 [R1+0x298], R6 ;  /* 0x0002980601007387 */ /* 0x0001e80000100a00 */
[----:B0-----:R-:W2:Y:S04]  /*f8e0*/  LDL.LU.64 R6, [R1+0x1020] ;  /* 0x0010200001067983 */ /* 0x001ea80000300a00 */
[----:B------:R-:W2:Y:S04]  /*f8f0*/  LDL.LU.64 R4, [R1+0x1018] ;  /* 0x0010180001047983 */ /* 0x000ea80000300a00 */
[----:B------:R0:W-:Y:S04]  /*f900*/  STL.64 [R1+0xf90], R20 ;  /* 0x000f901401007387 */ /* 0x0001e80000100a00 */
[----:B0-----:R-:W4:Y:S04]  /*f910*/  LDL.LU R20, [R1+0x1d0] ;  /* 0x0001d00001147983 */ /* 0x001f280000300800 */
[----:B------:R-:W4:Y:S04]  /*f920*/  LDL.LU R21, [R1+0x1d4] ;  /* 0x0001d40001157983 */ /* 0x000f280000300800 */
[----:B------:R-:W2:Y:S04]  /*f930*/  LDL.LU R22, [R1+0x1d8] ;  /* 0x0001d80001167983 */ /* 0x000ea80000300800 */
[----:B------:R-:W2:Y:S04]  /*f940*/  LDL.LU R23, [R1+0x1dc] ;  /* 0x0001dc0001177983 */ /* 0x000ea80000300800 */
[----:B--2---:R-:W-:Y:S04]  /*f950*/  STL.64 [R1+0xfa8], R22 ;  /* 0x000fa81601007387 */ /* 0x004fe80000100a00 */
[----:B----4-:R0:W-:Y:S04]  /*f960*/  STL.64 [R1+0xfa0], R20 ;  /* 0x000fa01401007387 */ /* 0x0101e80000100a00 */
[----:B0-----:R-:W2:Y:S04]  /*f970*/  LDL.LU R20, [R1+0x1c0] ;  /* 0x0001c00001147983 */ /* 0x001ea80000300800 */
[----:B------:R-:W2:Y:S04]  /*f980*/  LDL.LU R21, [R1+0x1c4] ;  /* 0x0001c40001157983 */ /* 0x000ea80000300800 */
[----:B------:R-:W4:Y:S04]  /*f990*/  LDL.LU R22, [R1+0x1c8] ;  /* 0x0001c80001167983 */ /* 0x000f280000300800 */
[----:B------:R-:W4:Y:S01]  /*f9a0*/  LDL.LU R23, [R1+0x1cc] ;  /* 0x0001cc0001177983 */ /* 0x000f220000300800 */
[----:B---3--:R-:W-:Y:S03]  /*f9b0*/  HMMA.16816.F32 R8, R16, R12, R8 ;  /* 0x0000000c1008723c */ /* 0x008fe60000001808 */
        /* <DEDUP_REMOVED lines=12> */
[----:B------:R0:W-:Y:S04]  /*fa80*/  STL.64 [R1+0x240], R8 ;  /* 0x0002400801007387 */ /* 0x0001e80000100a00 */
[----:B------:R1:W-:Y:S04]  /*fa90*/  STL.64 [R1+0x248], R10 ;  /* 0x0002480a01007387 */ /* 0x0003e80000100a00 */
[----:B0-----:R-:W3:Y:S01]  /*faa0*/  LDL.LU.64 R8, [R1+0x1010] ;  /* 0x0010100001087983 */ /* 0x001ee20000300a00 */
[----:B------:R-:W-:-:S02]  /*fab0*/  IMAD.MOV.U32 R3, RZ, RZ, R13 ;  /* 0x000000ffff037224 */ /* 0x000fc400078e000d */
[----:B-1----:R-:W-:Y:S01]  /*fac0*/  IMAD.MOV.U32 R10, RZ, RZ, R12 ;  /* 0x000000ffff0a7224 */ /* 0x002fe200078e000c */
[----:B------:R-:W4:Y:S04]  /*fad0*/  LDL.LU.64 R14, [R1+0x1008] ;  /* 0x00100800010e7983 */ /* 0x000f280000300a00 */
[----:B------:R-:W4:Y:S01]  /*fae0*/  LDL.LU.64 R12, [R1+0x1000] ;  /* 0x00100000010c7983 */ /* 0x000f220000300a00 */
[----:B---3--:R-:W-:-:S15]  /*faf0*/  HMMA.16816.F32 R4, R16, R8, R4 ;  /* 0x000000081004723c */ /* 0x008fde0000001804 */
[----:B------:R-:W-:-:S04]  /*fb00*/  NOP ;  /* 0x0000000000007918 */ /* 0x000fc80000000000 */
[----:B------:R-:W-:Y:S04]  /*fb10*/  STL.64 [R1+0x210], R4 ;  /* 0x0002100401007387 */ /* 0x000fe80000100a00 */
[----:B------:R0:W-:Y:S04]  /*fb20*/  STL.64 [R1+0x218], R6 ;  /* 0x0002180601007387 */ /* 0x0001e80000100a00 */
[----:B0-----:R-:W3:Y:S04]  /*fb30*/  LDL.LU.64 R6, [R1+0xff8] ;  /* 0x000ff80001067983 */ /* 0x001ee80000300a00 */
[----:B------:R-:W4:Y:S01]  /*fb40*/  LDL.LU.64 R4, [R1+0xff0] ;  /* 0x000ff00001047983 */ /* 0x000f220000300a00 */
[----:B------:R-:W-:-:S02]  /*fb50*/  IMAD.MOV.U32 R24, RZ, RZ, R27 ;  /* 0x000000ffff187224 */ /* 0x000fc400078e001b */
[----:B------:R-:W-:Y:S01]  /*fb60*/  IMAD.MOV.U32 R25, RZ, RZ, R26 ;  /* 0x000000ffff197224 */ /* 0x000fe200078e001a */
[----:B----4-:R-:W-:Y:S01]  /*fb70*/  HMMA.16816.F32 R16, R16, R4, R12 ;  /* 0x000000041010723c */ /* 0x010fe2000000180c */
[----:B------:R-:W2:Y:S04]  /*fb80*/  LDL.LU.64 R14, [R1+0xfe8] ;  /* 0x000fe800010e7983 */ /* 0x000ea80000300a00 */
[----:B------:R-:W2:-:S14]  /*fb90*/  LDL.LU.64 R12, [R1+0xfe0] ;  /* 0x000fe000010c7983 */ /* 0x000e9c0000300a00 */
[----:B------:R-:W-:Y:S04]  /*fba0*/  STL.64 [R1+0xa0], R16 ;  /* 0x0000a01001007387 */ /* 0x000fe80000100a00 */
[----:B------:R-:W-:Y:S01]  /*fbb0*/  STL.64 [R1+0xa8], R18 ;  /* 0x0000a81201007387 */ /* 0x000fe20000100a00 */
[----:B--2---:R-:W-:Y:S03]  /*fbc0*/  HMMA.16816.F32 R24, R12, R24, R20 ;  /* 0x000000180c18723c */ /* 0x004fe60000001814 */
[----:B------:R-:W2:Y:S04]  /*fbd0*/  LDL.LU.64 R22, [R1+0xfd8] ;  /* 0x000fd80001167983 */ /* 0x000ea80000300a00 */
[----:B------:R-:W2:-:S12]  /*fbe0*/  LDL.LU.64 R20, [R1+0xfd0] ;  /* 0x000fd00001147983 */ /* 0x000e980000300a00 */
[----:B------:R0:W-:Y:S04]  /*fbf0*/  STL.64 [R1+0x90], R24 ;  /* 0x0000901801007387 */ /* 0x0001e80000100a00 */
[----:B------:R-:W-:Y:S04]  /*fc00*/  STL.64 [R1+0x98], R26 ;  /* 0x0000981a01007387 */ /* 0x000fe80000100a00 */
[----:B0-----:R-:W2:Y:S01]  /*fc10*/  LDL.LU.64 R24, [R1+0xfc8] ;  /* 0x000fc80001187983 */ /* 0x001ea20000300a00 */
[----:B------:R-:W-:Y:S01]  /*fc20*/  IMAD.MOV.U32 R17, RZ, RZ, R3 ;  /* 0x000000ffff117224 */ /* 0x000fe200078e0003 */
        /* <DEDUP_REMOVED lines=20> */
[----:B------:R-:W2:-:S15]  /*fd70*/  LDL.LU.64 R20, [R1+0xf90] ;  /* 0x000f900001147983 */ /* 0x000e9e0000300a00 */
[----:B------:R-:W-:Y:S02]  /*fd80*/  NOP ;  /* 0x0000000000007918 */ /* 0x000fe40000000000 */
[----:B------:R0:W-:Y:S04]  /*fd90*/  STL.64 [R1+0xb78], R26 ;  /* 0x000b781a01007387 */ /* 0x0001e80000100a00 */
[----:B------:R1:W-:Y:S01]  /*fda0*/  STL.64 [R1+0xb70], R24 ;  /* 0x000b701801007387 */ /* 0x0003e20000100a00 */
[----:B0-----:R-:W-:Y:S02]  /*fdb0*/  IMAD.MOV.U32 R26, RZ, RZ, R0 ;  /* 0x000000ffff1a7224 */ /* 0x001fe400078e0000 */
[----:B------:R-:W-:Y:S01]  /*fdc0*/  IMAD.MOV.U32 R27, RZ, RZ, R2 ;  /* 0x000000ffff1b7224 */ /* 0x000fe200078e0002 */
[----:B------:R-:W4:Y:S01]  /*fdd0*/  LDL.LU R0, [R1+0xf8c] ;  /* 0x000f8c0001007983 */ /* 0x000f220000300800 */
[----:B-1----:R-:W-:Y:S02]  /*fde0*/  IMAD.MOV.U32 R24, RZ, RZ, R11 ;  /* 0x000000ffff187224 */ /* 0x002fe400078e000b */
[----:B------:R-:W-:Y:S01]  /*fdf0*/  IMAD.MOV.U32 R25, RZ, RZ, R10 ;  /* 0x000000ffff197224 */ /* 0x000fe200078e000a */
[----:B------:R-:W2:Y:S04]  /*fe00*/  LDL.LU R2, [R1+0xf88] ;  /* 0x000f880001027983 */ /* 0x000ea80000300800 */
[----:B------:R-:W-:Y:S04]  /*fe10*/  STL.64 [R1+0xf30], R26 ;  /* 0x000f301a01007387 */ /* 0x000fe80000100a00 */
[----:B------:R0:W-:Y:S04]  /*fe20*/  STL.64 [R1+0xf28], R24 ;  /* 0x000f281801007387 */ /* 0x0001e80000100a00 */
[----:B0-----:R-:W2:Y:S04]  /*fe30*/  LDL.LU R24, [R1+0x200] ;  /* 0x0002000001187983 */ /* 0x001ea80000300800 */
[----:B------:R-:W2:Y:S04]  /*fe40*/  LDL.LU R25, [R1+0x204] ;  /* 0x0002040001197983 */ /* 0x000ea80000300800 */
[----:B------:R-:W2:Y:S04]  /*fe50*/  LDL.LU R26, [R1+0x208] ;  /* 0x00020800011a7983 */ /* 0x000ea80000300800 */
[----:B------:R-:W2:Y:S02]  /*fe60*/  LDL.LU R27, [R1+0x20c] ;  /* 0x00020c00011b7983 */ /* 0x000ea40000300800 */
[----:B--2---:R-:W-:-:S15]  /*fe70*/  HMMA.16816.F32 R24, R12, R20, R24 ;  /* 0x000000140c18723c */ /* 0x004fde0000001818 */
[----:B------:R-:W-:-:S04]  /*fe80*/  NOP ;  /* 0x0000000000007918 */ /* 0x000fc80000000000 */
[----:B------:R-:W-:Y:S04]  /*fe90*/  STL.64 [R1+0xb0], R24 ;  /* 0x0000b01801007387 */ /* 0x000fe80000100a00 */
[----:B------:R0:W-:Y:S04]  /*fea0*/  STL.64 [R1+0xb8], R26 ;  /* 0x0000b81a01007387 */ /* 0x0001e80000100a00 */
[----:B------:R-:W2:Y:S01]  /*feb0*/  LDL.LU.64 R22, [R1+0xf80] ;  /* 0x000f800001167983 */ /* 0x000ea20000300a00 */
[----:B0-----:R-:W-:Y:S02]  /*fec0*/  IMAD.MOV.U32 R27, RZ, RZ, R20 ;  /* 0x000000ffff1b7224 */ /* 0x001fe400078e0014 */
[----:B------:R-:W-:-:S02]  /*fed0*/  IMAD.MOV.U32 R26, RZ, RZ, R21 ;  /* 0x000000ffff1a7224 */ /* 0x000fc400078e0015 */
[----:B------:R-:W2:Y:S02]  /*fee0*/  LDL.LU.64 R20, [R1+0xf78] ;  /* 0x000f780001147983 */ /* 0x000ea40000300a00 */
[----:B--2---:R-:W-:Y:S02]  /*fef0*/  HMMA.16816.F32 R16, R12, R16, R20 ;  /* 0x000000100c10723c */ /* 0x004fe40000001814 */
[----:B------:R-:W2:Y:S04]  /*ff00*/  LDL.LU.64 R22, [R1+0xf70] ;  /* 0x000f700001167983 */ /* 0x000ea80000300a00 */
[----:B------:R-:W2:-:S13]  /*ff10*/  LDL.LU.64 R20, [R1+0xf68] ;  /* 0x000f680001147983 */ /* 0x000e9a0000300a00 */
[----:B------:R-:W-:Y:S04]  /*ff20*/  STL.64 [R1+0xf0], R16 ;  /* 0x0000f01001007387 */ /* 0x000fe80000100a00 */
[----:B------:R-:W-:Y:S01]  /*ff30*/  STL.64 [R1+0xf8], R18 ;  /* 0x0000f81201007387 */ /* 0x000fe20000100a00 */
[----:B------:R-:W-:Y:S02]  /*ff40*/  IMAD.MOV.U32 R25, RZ, RZ, R8 ;  /* 0x000000ffff197224 */ /* 0x000fe400078e0008 */
[----:B------:R-:W-:Y:S01]  /*ff50*/  IMAD.MOV.U32 R24, RZ, RZ, R9 ;  /* 0x000000ffff187224 */ /* 0x000fe200078e0009 */
[----:B------:R-:W-:Y:S01]  /*ff60*/  LDSM.16.MT88.4 R16, [R28+0x8100] ;  /* 0x008100001c10783b */ /* 0x000fe20000004200 */
[----:B--2---:R-:W-:Y:S03]  /*ff70*/  HMMA.16816.F32 R20, R12, R8, R20 ;  /* 0x000000080c14723c */ /* 0x004fe60000001814 */
[----:B------:R-:W0:-:S15]  /*ff80*/  LDSM.16.MT88.4 R8, [R28+0x8180] ;  /* 0x008180001c08783b */ /* 0x000e1e0000004200 */
[----:B------:R-:W-:Y:S01]  /*ff90*/  NOP ;  /* 0x0000000000007918 */ /* 0x000fe20000000000 */
[----:B------:R-:W-:Y:S04]  /*ffa0*/  STL.64 [R1+0x190], R20 ;  /* 0x0001901401007387 */ /* 0x000fe80000100a00 */
[----:B------:R1:W-:Y:S04]  /*ffb0*/  STL.64 [R1+0x198], R22 ;  /* 0x0001981601007387 */ /* 0x0003e80000100a00 */
[----:B-1----:R-:W2:Y:S04]  /*ffc0*/  LDL.LU.64 R22, [R1+0xf60] ;  /* 0x000f600001167983 */ /* 0x002ea80000300a00 */
[----:B------:R-:W2:Y:S04]  /*ffd0*/  LDL.LU.64 R20, [R1+0xf58] ;  /* 0x000f580001147983 */ /* 0x000ea80000300a00 */
[----:B0-----:R-:W-:Y:S04]  /*ffe0*/  STL.64 [R1+0xeb8], R10 ;  /* 0x000eb80a01007387 */ /* 0x001fe80000100a00 */
[----:B------:R2:W-:Y:S04]  /*fff0*/  STL.64 [R1+0xeb0], R8 ;  /* 0x000eb00801007387 */ /* 0x0005e80000100a00 */
[----:B---3--:R-:W-:Y:S04]  /*10000*/  STL.64 [R1+0xec8], R6 ;  /* 0x000ec80601007387 */ /* 0x008fe80000100a00 */
[----:B------:R-:W-:Y:S01]  /*10010*/  STL.64 [R1+0xec0], R4 ;  /* 0x000ec00401007387 */ /* 0x000fe20000100a00 */
[----:B--2---:R-:W-:Y:S03]  /*10020*/  HMMA.16816.F32 R8, R12, R4, R20 ;  /* 0x000000040c08723c */ /* 0x004fe60000001814 */
[----:B------:R-:W0:Y:S04]  /*10030*/  LDSM.16.MT88.4 R20, [R28+0x8200] ;  /* 0x008200001c14783b */ /* 0x000e280000004200 */
[----:B------:R-:W1:-:S12]  /*10040*/  LDSM.16.MT88.4 R12, [R28+0x8280] ;  /* 0x008280001c0c783b */ /* 0x000e580000004200 */
[----:B------:R-:W-:Y:S04]  /*10050*/  STL.64 [R1+0x180], R8 ;  /* 0x0001800801007387 */ /* 0x000fe80000100a00 */
[----:B------:R-:W-:Y:S04]  /*10060*/  STL.64 [R1+0x188], R10 ;  /* 0x0001880a01007387 */ /* 0x000fe80000100a00 */
[----:B0-----:R-:W-:Y:S04]  /*10070*/  STL.64 [R1+0xe30], R22 ;  /* 0x000e301601007387 */ /* 0x001fe80000100a00 */
[----:B------:R0:W-:Y:S02]  /*10080*/  STL.64 [R1+0xe28], R20 ;  /* 0x000e281401007387 */ /* 0x0001e40000100a00 */
[----:B0-----:R-:W-:-:S02]  /*10090*/  IMAD.MOV.U32 R20, RZ, RZ, R27 ;  /* 0x000000ffff147224 */ /* 0x001fc400078e001b */
[----:B------:R-:W-:-:S05]  /*100a0*/  IMAD.MOV.U32 R21, RZ, RZ, R26 ;  /* 0x000000ffff157224 */ /* 0x000fca00078e001a */
[----:B------:R-:W-:Y:S04]  /*100b0*/  STL.64 [R1+0xf10], R20 ;  /* 0x000f101401007387 */ /* 0x000fe80000100a00 */
[----:B-1----:R-:W-:Y:S04]  /*100c0*/  STL.64 [R1+0xdb8], R14 ;  /* 0x000db80e01007387 */ /* 0x002fe80000100a00 */
[----:B------:R0:W-:Y:S04]  /*100d0*/  STL.64 [R1+0xdb0], R12 ;  /* 0x000db00c01007387 */ /* 0x0001e80000100a00 */
        /* <DEDUP_REMOVED lines=16> */
[----:B------:R-:W3:Y:S04]  /*101e0*/  LDL.LU R14, [R1+0x4d8] ;  /* 0x0004d800010e7983 */ /* 0x000ee80000300800 */
[----:B------:R-:W3:Y:S04]  /*101f0*/  LDL.LU R15, [R1+0x4dc] ;  /* 0x0004dc00010f7983 */ /* 0x000ee80000300800 */
[----:B------:R0:W-:Y:S04]  /*10200*/  STL.64 [R1+0xee0], R4 ;  /* 0x000ee00401007387 */ /* 0x0001e80000100a00 */
[----:B------:R-:W2:Y:S04]  /*10210*/  LDL.LU R8, [R1+0x500] ;  /* 0x0005000001087983 */ /* 0x000ea80000300800 */
[----:B------:R-:W2:Y:S04]  /*10220*/  LDL.LU R9, [R1+0x504] ;  /* 0x0005040001097983 */ /* 0x000ea80000300800 */
[----:B------:R-:W2:Y:S04]  /*10230*/  LDL.LU R10, [R1+0x508] ;  /* 0x00050800010a7983 */ /* 0x000ea80000300800 */
[----:B------:R-:W2:Y:S04]  /*10240*/  LDL.LU R11, [R1+0x50c] ;  /* 0x00050c00010b7983 */ /* 0x000ea80000300800 */
[----:B0-----:R-:W2:Y:S04]  /*10250*/  LDL.64 R4, [R1+0x10] ;  /* 0x0000100001047983 */ /* 0x001ea80000100a00 */
[----:B--2---:R-:W-:Y:S04]  /*10260*/  STL.64 [R1+0xef8], R4 ;  /* 0x000ef80401007387 */ /* 0x004fe80000100a00 */
[----:B------:R-:W-:Y:S04]  /*10270*/  STL.64 [R1+0xed8], R10 ;  /* 0x000ed80a01007387 */ /* 0x000fe80000100a00 */
[----:B------:R0:W-:Y:S04]  /*10280*/  STL.64 [R1+0xed0], R8 ;  /* 0x000ed00801007387 */ /* 0x0001e80000100a00 */
[----:B0-----:R-:W2:Y:S04]  /*10290*/  LDL.LU R8, [R1+0x580] ;  /* 0x0005800001087983 */ /* 0x001ea80000300800 */
[----:B------:R-:W2:Y:S04]  /*102a0*/  LDL.LU R9, [R1+0x584] ;  /* 0x0005840001097983 */ /* 0x000ea80000300800 */
[----:B------:R-:W2:Y:S04]  /*102b0*/  LDL.LU R10, [R1+0x588] ;  /* 0x00058800010a7983 */ /* 0x000ea80000300800 */
[----:B------:R-:W2:Y:S04]  /*102c0*/  LDL.LU R11, [R1+0x58c] ;  /* 0x00058c00010b7983 */ /* 0x000ea80000300800 */
[----:B------:R-:W2:Y:S04]  /*102d0*/  LDL.LU R24, [R1+0x5d0] ;  /* 0x0005d00001187983 */ /* 0x000ea80000300800 */
[----:B------:R-:W2:Y:S04]  /*102e0*/  LDL.LU R25, [R1+0x5d4] ;  /* 0x0005d40001197983 */ /* 0x000ea80000300800 */
[----:B------:R-:W2:Y:S04]  /*102f0*/  LDL.LU R26, [R1+0x5d8] ;  /* 0x0005d800011a7983 */ /* 0x000ea80000300800 */
[----:B------:R-:W2:Y:S04]  /*10300*/  LDL.LU R27, [R1+0x5dc] ;  /* 0x0005dc00011b7983 */ /* 0x000ea80000300800 */
[----:B--2---:R-:W-:Y:S04]  /*10310*/  STL.64 [R1+0xf40], R26 ;  /* 0x000f401a01007387 */ /* 0x004fe80000100a00 */
[----:B------:R0:W-:Y:S04]  /*10320*/  STL.64 [R1+0xf38], R24 ;  /* 0x000f381801007387 */ /* 0x0001e80000100a00 */
[----:B0-----:R-:W2:Y:S04]  /*10330*/  LDL.64 R24, [R1+0x70] ;  /* 0x0000700001187983 */ /* 0x001ea80000100a00 */
        /* <DEDUP_REMOVED lines=10> */
[----:B0-----:R-:W2:Y:S04]  /*103e0*/  LDL.LU R20, [R1+0x5c0] ;  /* 0x0005c00001147983 */ /* 0x001ea80000300800 */
        /* <DEDUP_REMOVED lines=9> */
[----:B------:R-:W-:Y:S04]  /*10480*/  STL.64 [R1+0xf08], R6 ;  /* 0x000f080601007387 */ /* 0x000fe80000100a00 */
[----:B------:R0:W-:Y:S04]  /*10490*/  STL.64 [R1+0xf00], R4 ;  /* 0x000f000401007387 */ /* 0x0001e80000100a00 */
[----:B0-----:R-:W4:Y:S04]  /*104a0*/  LDL.64 R4, [R1+0x40] ;  /* 0x0000400001047983 */ /* 0x001f280000100a00 */
[----:B------:R-:W-:Y:S04]  /*104b0*/  STL.64 [R1+0xef0], R10 ;  /* 0x000ef00a01007387 */ /* 0x000fe80000100a00 */
[----:B------:R0:W-:Y:S01]  /*104c0*/  STL.64 [R1+0xee8], R8 ;  /* 0x000ee80801007387 */ /* 0x0001e20000100a00 */
[----:B------:R-:W-:-:S03]  /*104d0*/  IMAD.MOV.U32 R6, RZ, RZ, R24 ;  /* 0x000000ffff067224 */ /* 0x000fc600078e0018 */
[----:B0-----:R-:W4:Y:S04]  /*104e0*/  LDL.LU R8, [R1+0x590] ;  /* 0x0005900001087983 */ /* 0x001f280000300800 */
[----:B------:R-:W4:Y:S04]  /*104f0*/  LDL.LU R9, [R1+0x594] ;  /* 0x0005940001097983 */ /* 0x000f280000300800 */
[----:B------:R-:W4:Y:S04]  /*10500*/  LDL.LU R10, [R1+0x598] ;  /* 0x00059800010a7983 */ /* 0x000f280000300800 */
[----:B------:R-:W4:Y:S04]  /*10510*/  LDL.LU R11, [R1+0x59c] ;  /* 0x00059c00010b7983 */ /* 0x000f280000300800 */
[----:B---3--:R-:W-:Y:S04]  /*10520*/  STL.64 [R1+0xe80], R14 ;  /* 0x000e800e01007387 */ /* 0x008fe80000100a00 */
[----:B------:R0:W-:Y:S02]  /*10530*/  STL.64 [R1+0xe78], R12 ;  /* 0x000e780c01007387 */ /* 0x0001e40000100a00 */
[----:B0-----:R-:W-:-:S02]  /*10540*/  IMAD.MOV.U32 R13, RZ, RZ, R3 ;  /* 0x000000ffff0d7224 */ /* 0x001fc400078e0003 */
[----:B------:R-:W-:Y:S01]  /*10550*/  IMAD.MOV.U32 R3, RZ, RZ, R25 ;  /* 0x000000ffff037224 */ /* 0x000fe200078e0019 */
[----:B--2---:R-:W-:-:S15]  /*10560*/  HMMA.16816.F32 R20, R16, R24, R20 ;  /* 0x000000181014723c */ /* 0x004fde0000001814 */
[----:B------:R-:W-:-:S04]  /*10570*/  NOP ;  /* 0x0000000000007918 */ /* 0x000fc80000000000 */
[----:B------:R-:W-:Y:S04]  /*10580*/  STL.64 [R1+0x200], R20 ;  /* 0x0002001401007387 */ /* 0x000fe80000100a00 */
[----:B------:R0:W-:Y:S04]  /*10590*/  STL.64 [R1+0x208], R22 ;  /* 0x0002081601007387 */ /* 0x0001e80000100a00 */
[----:B0-----:R-:W2:Y:S04]  /*105a0*/  LDL.LU.64 R22, [R1+0xf50] ;  /* 0x000f500001167983 */ /* 0x001ea80000300a00 */
[----:B------:R-:W2:Y:S04]  /*105b0*/  LDL.LU.64 R20, [R1+0xf48] ;  /* 0x000f480001147983 */ /* 0x000ea80000300a00 */
[----:B------:R-:W3:Y:S04]  /*105c0*/  LDL.LU.64 R26, [R1+0xf40] ;  /* 0x000f4000011a7983 */ /* 0x000ee80000300a00 */
[----:B------:R-:W3:Y:S01]  /*105d0*/  LDL.LU.64 R24, [R1+0xf38] ;  /* 0x000f380001187983 */ /* 0x000ee20000300a00 */
[----:B------:R-:W-:-:S07]  /*105e0*/  IMAD.MOV.U32 R12, RZ, RZ, R29 ;  /* 0x000000ffff0c7224 */ /* 0x000fce00078e001d */
[----:B---3--:R-:W-:-:S15]  /*105f0*/  HMMA.16816.F32 R24, R16, R12, R24 ;  /* 0x0000000c1018723c */ /* 0x008fde0000001818 */
[----:B------:R-:W-:-:S04]  /*10600*/  NOP ;  /* 0x0000000000007918 */ /* 0x000fc80000000000 */
[----:B------:R-:W-:Y:S04]  /*10610*/  STL.64 [R1+0x1f0], R24 ;  /* 0x0001f01801007387 */ /* 0x000fe80000100a00 */
[----:B------:R0:W-:Y:S04]  /*10620*/  STL.64 [R1+0x1f8], R26 ;  /* 0x0001f81a01007387 */ /* 0x0001e80000100a00 */
[----:B0-----:R-:W3:Y:S04]  /*10630*/  LDL.LU.64 R26, [R1+0xf30] ;  /* 0x000f3000011a7983 */ /* 0x001ee80000300a00 */
[----:B------:R-:W2:Y:S04]  /*10640*/  LDL.LU.64 R24, [R1+0xf28] ;  /* 0x000f280001187983 */ /* 0x000ea80000300a00 */
[----:B------:R-:W-:Y:S01]  /*10650*/  STL.64 [R1+0xe98], R12 ;  /* 0x000e980c01007387 */ /* 0x000fe20000100a00 */
[----:B--2---:R-:W-:-:S15]  /*10660*/  HMMA.16816.F32 R20, R16, R24, R20 ;  /* 0x000000181014723c */ /* 0x004fde0000001814 */
[----:B------:R-:W-:-:S04]  /*10670*/  NOP ;  /* 0x0000000000007918 */ /* 0x000fc80000000000 */
[----:B------:R-:W-:Y:S04]  /*10680*/  STL.64 [R1+0x1e0], R20 ;  /* 0x0001e01401007387 */ /* 0x000fe80000100a00 */
[----:B------:R0:W-:Y:S04]  /*10690*/  STL.64 [R1+0x1e8], R22 ;  /* 0x0001e81601007387 */ /* 0x0001e80000100a00 */
[----:B0-----:R-:W2:Y:S04]  /*106a0*/  LDL.LU.64 R22, [R1+0xf20] ;  /* 0x000f200001167983 */ /* 0x001ea80000300a00 */
[----:B------:R-:W2:Y:S04]  /*106b0*/  LDL.LU.64 R20, [R1+0xf18] ;  /* 0x000f180001147983 */ /* 0x000ea80000300a00 */
[----:B---3--:R-:W-:Y:S04]  /*106c0*/  STL.64 [R1+0xe90], R26 ;  /* 0x000e901a01007387 */ /* 0x008fe80000100a00 */
[----:B------:R0:W-:Y:S04]  /*106d0*/  STL.64 [R1+0xe88], R24 ;  /* 0x000e881801007387 */ /* 0x0001e80000100a00 */
[----:B0-----:R-:W3:Y:S04]  /*106e0*/  LDL.LU R24, [R1+0x4e0] ;  /* 0x0004e00001187983 */ /* 0x001ee80000300800 */
[----:B------:R-:W3:Y:S04]  /*106f0*/  LDL.LU R25, [R1+0x4e4] ;  /* 0x0004e40001197983 */ /* 0x000ee80000300800 */
[----:B------:R-:W3:Y:S04]  /*10700*/  LDL.LU R26, [R1+0x4e8] ;  /* 0x0004e800011a7983 */ /* 0x000ee80000300800 */
[----:B------:R-:W3:Y:S01]  /*10710*/  LDL.LU R27, [R1+0x4ec] ;  /* 0x0004ec00011b7983 */ /* 0x000ee20000300800 */
[----:B------:R-:W-:-:S02]  /*10720*/  IMAD.MOV.U32 R12, RZ, RZ, R6 ;  /* 0x000000ffff0c7224 */ /* 0x000fc400078e0006 */
[----:B------:R-:W-:Y:S02]  /*10730*/  IMAD.MOV.U32 R13, RZ, RZ, R3 ;  /* 0x000000ffff0d7224 */ /* 0x000fe400078e0003 */
[----:B----4-:R-:W-:Y:S01]  /*10740*/  IMAD.MOV.U32 R3, RZ, RZ, R5 ;  /* 0x000000ffff037224 */ /* 0x010fe200078e0005 */
[----:B--2---:R-:W-:Y:S01]  /*10750*/  HMMA.16816.F32 R20, R16, R4, R20 ;  /* 0x000000041014723c */ /* 0x004fe20000001814 */
[----:B---3--:R-:W-:Y:S04]  /*10760*/  STL.64 [R1+0xea8], R26 ;  /* 0x000ea81a01007387 */ /* 0x008fe80000100a00 */
[----:B------:R0:W-:Y:S04]  /*10770*/  STL.64 [R1+0xea0], R24 ;  /* 0x000ea01801007387 */ /* 0x0001e80000100a00 */
[----:B0-----:R-:W2:Y:S04]  /*10780*/  LDL.LU R24, [R1+0x4f0] ;  /* 0x0004f00001187983 */ /* 0x001ea80000300800 */
[----:B------:R-:W2:Y:S04]  /*10790*/  LDL.LU R25, [R1+0x4f4] ;  /* 0x0004f40001197983 */ /* 0x000ea80000300800 */
[----:B------:R-:W2:Y:S04]  /*107a0*/  LDL.LU R26, [R1+0x4f8] ;  /* 0x0004f800011a7983 */ /* 0x000ea80000300800 */
[----:B------:R-:W2:Y:S04]  /*107b0*/  LDL.LU R27, [R1+0x4fc] ;  /* 0x0004fc00011b7983 */ /* 0x000ea80000300800 */
[----:B------:R0:W-:Y:S04]  /*107c0*/  STL.64 [R1+0x1d0], R20 ;  /* 0x0001d01401007387 */ /* 0x0001e80000100a00 */
[----:B------:R1:W-:Y:S04]  /*107d0*/  STL.64 [R1+0x1d8], R22 ;  /* 0x0001d81601007387 */ /* 0x0003e80000100a00 */
[----:B0-----:R-:W3:Y:S01]  /*107e0*/  LDL.LU.64 R20, [R1+0xf10] ;  /* 0x000f100001147983 */ /* 0x001ee20000300a00 */
[----:B-1----:R-:W-:-:S03]  /*107f0*/  IMAD.MOV.U32 R22, RZ, RZ, R4 ;  /* 0x000000ffff167224 */ /* 0x002fc600078e0004 */
[----:B------:R-:W3:Y:S04]  /*10800*/  LDL.LU.64 R6, [R1+0xf08] ;  /* 0x000f080001067983 */ /* 0x000ee80000300a00 */
[----:B------:R-:W3:Y:S02]  /*10810*/  LDL.LU.64 R4, [R1+0xf00] ;  /* 0x000f000001047983 */ /* 0x000ee40000300a00 */
[----:B---3--:R-:W-:-:S15]  /*10820*/  HMMA.16816.F32 R4, R16, R20, R4 ;  /* 0x000000141004723c */ /* 0x008fde0000001804 */
[----:B------:R-:W-:-:S04]  /*10830*/  NOP ;  /* 0x0000000000007918 */ /* 0x000fc80000000000 */
[----:B------:R0:W-:Y:S04]  /*10840*/  STL.64 [R1+0x1c0], R4 ;  /* 0x0001c00401007387 */ /* 0x0001e80000100a00 */
[----:B------:R-:W-:Y:S04]  /*10850*/  STL.64 [R1+0x1c8], R6 ;  /* 0x0001c80601007387 */ /* 0x000fe80000100a00 */
[----:B0-----:R-:W3:Y:S02]  /*10860*/  LDL.LU.64 R4, [R1+0xef8] ;  /* 0x000ef80001047983 */ /* 0x001ee40000300a00 */
[----:B---3--:R-:W-:Y:S01]  /*10870*/  HMMA.16816.F32 R8, R16, R4, R8 ;  /* 0x000000041008723c */ /* 0x008fe20000001808 */
[----:B------:R-:W-:-:S02]  /*10880*/  IMAD.MOV.U32 R15, RZ, RZ, R4 ;  /* 0x000000ffff0f7224 */ /* 0x000fc400078e0004 */
[----:B------:R-:W-:-:S15]  /*10890*/  IMAD.MOV.U32 R14, RZ, RZ, R5 ;  /* 0x000000ffff0e7224 */ /* 0x000fde00078e0005 */
[----:B------:R-:W-:Y:S01]  /*108a0*/  NOP ;  /* 0x0000000000007918 */ /* 0x000fe20000000000 */
[----:B------:R-:W-:Y:S04]  /*108b0*/  STL.64 [R1+0x1b0], R8 ;  /* 0x0001b00801007387 */ /* 0x000fe80000100a00 */
[----:B------:R0:W-:Y:S04]  /*108c0*/  STL.64 [R1+0x1b8], R10 ;  /* 0x0001b80a01007387 */ /* 0x0001e80000100a00 */
[----:B0-----:R-:W3:Y:S04]  /*108d0*/  LDL.LU.64 R10, [R1+0xef0] ;  /* 0x000ef000010a7983 */ /* 0x001ee80000300a00 */
[----:B------:R-:W3:Y:S04]  /*108e0*/  LDL.LU.64 R8, [R1+0xee8] ;  /* 0x000ee80001087983 */ /* 0x000ee80000300a00 */
[----:B------:R-:W3:Y:S02]  /*108f0*/  LDL.LU.64 R4, [R1+0xee0] ;  /* 0x000ee00001047983 */ /* 0x000ee40000300a00 */
[----:B---3--:R-:W-:Y:S02]  /*10900*/  HMMA.16816.F32 R4, R16, R4, R8 ;  /* 0x000000041004723c */ /* 0x008fe40000001808 */
[----:B------:R-:W3:Y:S04]  /*10910*/  LDL.LU.64 R10, [R1+0xed8] ;  /* 0x000ed800010a7983 */ /* 0x000ee80000300a00 */
[----:B------:R-:W3:-:S13]  /*10920*/  LDL.LU.64 R8, [R1+0xed0] ;  /* 0x000ed00001087983 */ /* 0x000eda0000300a00 */
[----:B------:R-:W-:Y:S04]  /*10930*/  STL.64 [R1+0x1a0], R4 ;  /* 0x0001a00401007387 */ /* 0x000fe80000100a00 */
[----:B------:R0:W-:Y:S04]  /*10940*/  STL.64 [R1+0x1a8], R6 ;  /* 0x0001a80601007387 */ /* 0x0001e80000100a00 */
[----:B0-----:R-:W4:Y:S04]  /*10950*/  LDL.LU.64 R6, [R1+0xec8] ;  /* 0x000ec80001067983 */ /* 0x001f280000300a00 */
[----:B------:R-:W3:Y:S02]  /*10960*/  LDL.LU.64 R4, [R1+0xec0] ;  /* 0x000ec00001047983 */ /* 0x000ee40000300a00 */
[----:B---3--:R-:W-:Y:S02]  /*10970*/  HMMA.16816.F32 R16, R16, R4, R8 ;  /* 0x000000041010723c */ /* 0x008fe40000001808 */
[----:B------:R-:W2:Y:S04]  /*10980*/  LDL.LU.64 R10, [R1+0xeb8] ;  /* 0x000eb800010a7983 */ /* 0x000ea80000300a00 */
[----:B------:R-:W2:Y:S04]  /*10990*/  LDL.LU.64 R8, [R1+0xeb0] ;  /* 0x000eb00001087983 */ /* 0x000ea80000300a00 */
[----:B----4-:R-:W-:Y:S04]  /*109a0*/  STL.64 [R1+0xe40], R6 ;  /* 0x000e400601007387 */ /* 0x010fe80000100a00 */
[----:B------:R-:W-:Y:S05]  /*109b0*/  STL.64 [R1+0xe38], R4 ;  /* 0x000e380401007387 */ /* 0x000fea0000100a00 */
[----:B------:R0:W-:Y:S02]  /*109c0*/  STL.64 [R1+0x170], R16 ;  /* 0x0001701001007387 */ /* 0x0001e40000100a00 */
[----:B0-----:R-:W-:-:S02]  /*109d0*/  IMAD.MOV.U32 R16, RZ, RZ, R15 ;  /* 0x000000ffff107224 */ /* 0x001fc400078e000f */
[----:B------:R-:W-:Y:S01]  /*109e0*/  IMAD.MOV.U32 R17, RZ, RZ, R14 ;  /* 0x000000ffff117224 */ /* 0x000fe200078e000e */
[----:B------:R-:W-:Y:S04]  /*109f0*/  STL.64 [R1+0x178], R18 ;  /* 0x0001781201007387 */ /* 0x000fe80000100a00 */
[----:B------:R-:W3:Y:S04]  /*10a00*/  LDL.LU R4, [R1+0x4b0] ;  /* 0x0004b00001047983 */ /* 0x000ee80000300800 */
[----:B------:R-:W3:Y:S04]  /*10a10*/  LDL.LU R5, [R1+0x4b4] ;  /* 0x0004b40001057983 */ /* 0x000ee80000300800 */
[----:B------:R-:W3:Y:S04]  /*10a20*/  LDL.LU R6, [R1+0x4b8] ;  /* 0x0004b80001067983 */ /* 0x000ee80000300800 */
[----:B------:R-:W3:Y:S01]  /*10a30*/  LDL.LU R7, [R1+0x4bc] ;  /* 0x0004bc0001077983 */ /* 0x000ee20000300800 */
        /* <DEDUP_REMOVED lines=8> */
[----:B------:R-:W4:-:S13]  /*10ac0*/  LDL.LU.64 R24, [R1+0xe88] ;  /* 0x000e880001187983 */ /* 0x000f1a0000300a00 */
[----:B------:R-:W-:Y:S04]  /*10ad0*/  STL.64 [R1+0x150], R12 ;  /* 0x0001500c01007387 */ /* 0x000fe80000100a00 */
[----:B------:R0:W-:Y:S04]  /*10ae0*/  STL.64 [R1+0x158], R14 ;  /* 0x0001580e01007387 */ /* 0x0001e80000100a00 */
[----:B0-----:R-:W4:Y:S04]  /*10af0*/  LDL.LU.64 R14, [R1+0xe80] ;  /* 0x000e8000010e7983 */ /* 0x001f280000300a00 */
[----:B------:R-:W4:Y:S02]  /*10b00*/  LDL.LU.64 R12, [R1+0xe78] ;  /* 0x000e7800010c7983 */ /* 0x000f240000300a00 */
[----:B----4-:R-:W-:-:S15]  /*10b10*/  HMMA.16816.F32 R12, R8, R24, R12 ;  /* 0x00000018080c723c */ /* 0x010fde000000180c */
[----:B------:R-:W-:-:S04]  /*10b20*/  NOP ;  /* 0x0000000000007918 */ /* 0x000fc80000000000 */
[----:B------:R-:W-:Y:S04]  /*10b30*/  STL.64 [R1+0x140], R12 ;  /* 0x0001400c01007387 */ /* 0x000fe80000100a00 */
[----:B------:R0:W-:Y:S04]  /*10b40*/  STL.64 [R1+0x148], R14 ;  /* 0x0001480e01007387 */ /* 0x0001e80000100a00 */
[----:B0-----:R-:W4:Y:S04]  /*10b50*/  LDL.LU.64 R14, [R1+0xe70] ;  /* 0x000e7000010e7983 */ /* 0x001f280000300a00 */
[----:B------:R-:W4:Y:S04]  /*10b60*/  LDL.LU.64 R12, [R1+0xe68] ;  /* 0x000e6800010c7983 */ /* 0x000f280000300a00 */
[----:B--2---:R-:W-:Y:S04]  /*10b70*/  STL.64 [R1+0xe08], R26 ;  /* 0x000e081a01007387 */ /* 0x004fe80000100a00 */
[----:B------:R0:W-:Y:S02]  /*10b80*/  STL.64 [R1+0xe00], R24 ;  /* 0x000e001801007387 */ /* 0x0001e40000100a00 */
[----:B0-----:R-:W-:-:S02]  /*10b90*/  IMAD.MOV.U32 R24, RZ, RZ, R22 ;  /* 0x000000ffff187224 */ /* 0x001fc400078e0016 */
[----:B------:R-:W-:-:S07]  /*10ba0*/  IMAD.MOV.U32 R25, RZ, RZ, R3 ;  /* 0x000000ffff197224 */ /* 0x000fce00078e0003 */
[----:B----4-:R-:W-:Y:S01]  /*10bb0*/  HMMA.16816.F32 R24, R8, R24, R12 ;  /* 0x000000180818723c */ /* 0x010fe2000000180c */
[----:B------:R-:W2:Y:S04]  /*10bc0*/  LDL.LU.64 R14, [R1+0xe60] ;  /* 0x000e6000010e7983 */ /* 0x000ea80000300a00 */
[----:B------:R-:W2:-:S14]  /*10bd0*/  LDL.LU.64 R12, [R1+0xe58] ;  /* 0x000e5800010c7983 */ /* 0x000e9c0000300a00 */
[----:B------:R-:W-:Y:S04]  /*10be0*/  STL.64 [R1+0x130], R24 ;  /* 0x0001301801007387 */ /* 0x000fe80000100a00 */
[----:B------:R3:W-:Y:S02]  /*10bf0*/  STL.64 [R1+0x138], R26 ;  /* 0x0001381a01007387 */ /* 0x0007e40000100a00 */
[----:B---3--:R-:W-:Y:S02]  /*10c00*/  HMMA.16816.F32 R24, R8, R20, R4 ;  /* 0x000000140818723c */ /* 0x008fe40000001804 */
[----:B------:R-:W3:Y:S04]  /*10c10*/  LDL.64 R4, [R1] ;  /* 0x0000000001047983 */ /* 0x000ee80000100a00 */
[----:B------:R-:W4:-:S13]  /*10c20*/  LDL.LU R20, [R1+0x480] ;  /* 0x0004800001147983 */ /* 0x000f1a0000300800 */
[----:B------:R-:W-:Y:S04]  /*10c30*/  STL.64 [R1+0x120], R24 ;  /* 0x0001201801007387 */ /* 0x000fe80000100a00 */
[----:B------:R2:W-:Y:S04]  /*10c40*/  STL.64 [R1+0x128], R26 ;  /* 0x0001281a01007387 */ /* 0x0005e80000100a00 */
[----:B------:R-:W4:Y:S04]  /*10c50*/  LDL.LU R21, [R1+0x484] ;  /* 0x0004840001157983 */ /* 0x000f280000300800 */
[----:B------:R-:W3:Y:S04]  /*10c60*/  LDL.LU R22, [R1+0x488] ;  /* 0x0004880001167983 */ /* 0x000ee80000300800 */
[----:B------:R-:W3:Y:S01]  /*10c70*/  LDL.LU R23, [R1+0x48c] ;  /* 0x00048c0001177983 */ /* 0x000ee20000300800 */
[C---:B--2---:R-:W-:Y:S03]  /*10c80*/  HMMA.16816.F32 R24, R8.reuse, R16, R12 ;  /* 0x000000100818723c */ /* 0x044fe6000000180c */
[----:B---3--:R-:W-:Y:S04]  /*10c90*/  STL.64 [R1+0xe50], R22 ;  /* 0x000e501601007387 */ /* 0x008fe80000100a00 */
[----:B----4-:R0:W-:Y:S04]  /*10ca0*/  STL.64 [R1+0xe48], R20 ;  /* 0x000e481401007387 */ /* 0x0101e80000100a00 */
[----:B0-----:R-:W2:Y:S04]  /*10cb0*/  LDL.LU R20, [R1+0x490] ;  /* 0x0004900001147983 */ /* 0x001ea80000300800 */
[----:B------:R-:W2:Y:S04]  /*10cc0*/  LDL.LU R21, [R1+0x494] ;  /* 0x0004940001157983 */ /* 0x000ea80000300800 */
[----:B------:R-:W2:Y:S04]  /*10cd0*/  LDL.LU R22, [R1+0x498] ;  /* 0x0004980001167983 */ /* 0x000ea80000300800 */
[----:B------:R-:W2:Y:S04]  /*10ce0*/  LDL.LU R23, [R1+0x49c] ;  /* 0x00049c0001177983 */ /* 0x000ea80000300800 */
[----:B------:R-:W3:Y:S04]  /*10cf0*/  LDL.LU R12, [R1+0x460] ;  /* 0x00046000010c7983 */ /* 0x000ee80000300800 */
[----:B------:R0:W-:Y:S04]  /*10d00*/  STL.64 [R1+0x110], R24 ;  /* 0x0001101801007387 */ /* 0x0001e80000100a00 */
[----:B------:R-:W-:Y:S04]  /*10d10*/  STL.64 [R1+0x118], R26 ;  /* 0x0001181a01007387 */ /* 0x000fe80000100a00 */
[----:B------:R-:W3:Y:S04]  /*10d20*/  LDL.LU R13, [R1+0x464] ;  /* 0x00046400010d7983 */ /* 0x000ee80000300800 */
[----:B------:R-:W4:Y:S04]  /*10d30*/  LDL.LU R14, [R1+0x468] ;  /* 0x00046800010e7983 */ /* 0x000f280000300800 */
[----:B------:R-:W4:Y:S04]  /*10d40*/  LDL.LU R15, [R1+0x46c] ;  /* 0x00046c00010f7983 */ /* 0x000f280000300800 */
[----:B----4-:R-:W-:Y:S04]  /*10d50*/  STL.64 [R1+0xe18], R14 ;  /* 0x000e180e01007387 */ /* 0x010fe80000100a00 */
[----:B---3--:R1:W-:Y:S04]  /*10d60*/  STL.64 [R1+0xe10], R12 ;  /* 0x000e100c01007387 */ /* 0x0083e80000100a00 */
[----:B0-----:R-:W3:Y:S04]  /*10d70*/  LDL.64 R24, [R1+0x60] ;  /* 0x0000600001187983 */ /* 0x001ee80000100a00 */
[----:B-1----:R-:W4:Y:S04]  /*10d80*/  LDL.64 R12, [R1+0x70] ;  /* 0x00007000010c7983 */ /* 0x002f280000100a00 */
[----:B---3--:R0:W-:Y:S04]  /*10d90*/  STL.64 [R1+0xe20], R24 ;  /* 0x000e201801007387 */ /* 0x0081e80000100a00 */
[----:B0-----:R-:W3:Y:S04]  /*10da0*/  LDL.LU R24, [R1+0x470] ;  /* 0x0004700001187983 */ /* 0x001ee80000300800 */
[----:B------:R-:W3:Y:S04]  /*10db0*/  LDL.LU R25, [R1+0x474] ;  /* 0x0004740001197983 */ /* 0x000ee80000300800 */
[----:B------:R-:W3:Y:S04]  /*10dc0*/  LDL.LU R26, [R1+0x478] ;  /* 0x00047800011a7983 */ /* 0x000ee80000300800 */
[----:B------:R-:W3:Y:S04]  /*10dd0*/  LDL.LU R27, [R1+0x47c] ;  /* 0x00047c00011b7983 */ /* 0x000ee80000300800 */
[----:B------:R0:W-:Y:S04]  /*10de0*/  STL.64 [R1+0xdd0], R16 ;  /* 0x000dd01001007387 */ /* 0x0001e80000100a00 */
[----:B0-----:R-:W3:Y:S04]  /*10df0*/  LDL.LU R16, [R1+0x430] ;  /* 0x0004300001107983 */ /* 0x001ee80000300800 */
[----:B------:R-:W3:Y:S04]  /*10e00*/  LDL.LU R17, [R1+0x434] ;  /* 0x0004340001117983 */ /* 0x000ee80000300800 */
[----:B------:R-:W3:Y:S04]  /*10e10*/  LDL.LU R18, [R1+0x438] ;  /* 0x0004380001127983 */ /* 0x000ee80000300800 */
[----:B------:R-:W3:Y:S01]  /*10e20*/  LDL.LU R19, [R1+0x43c] ;  /* 0x00043c0001137983 */ /* 0x000ee20000300800 */
[----:B--2---:R-:W-:Y:S03]  /*10e30*/  HMMA.16816.F32 R20, R8, R4, R20 ;  /* 0x000000040814723c */ /* 0x004fe60000001814 */
[----:B---3--:R-:W-:Y:S04]  /*10e40*/  STL.64 [R1+0xde0], R18 ;  /* 0x000de01201007387 */ /* 0x008fe80000100a00 */
[----:B------:R0:W-:Y:S04]  /*10e50*/  STL.64 [R1+0xdd8], R16 ;  /* 0x000dd81001007387 */ /* 0x0001e80000100a00 */
[----:B0-----:R-:W2:Y:S01]  /*10e60*/  LDL.64 R16, [R1+0x40] ;  /* 0x0000400001107983 */ /* 0x001ea20000100a00 */
[----:B------:R-:W-:-:S02]  /*10e70*/  IMAD.MOV.U32 R14, RZ, RZ, R4 ;  /* 0x000000ffff0e7224 */ /* 0x000fc400078e0004 */
[----:B------:R-:W-:Y:S01]  /*10e80*/  IMAD.MOV.U32 R3, RZ, RZ, R5 ;  /* 0x000000ffff037224 */ /* 0x000fe200078e0005 */
[----:B--2---:R0:W-:Y:S04]  /*10e90*/  STL.64 [R1+0xdf8], R16 ;  /* 0x000df81001007387 */ /* 0x0041e80000100a00 */
[----:B0-----:R-:W2:Y:S04]  /*10ea0*/  LDL.LU R16, [R1+0x450] ;  /* 0x0004500001107983 */ /* 0x001ea80000300800 */
[----:B------:R-:W2:Y:S04]  /*10eb0*/  LDL.LU R17, [R1+0x454] ;  /* 0x0004540001117983 */ /* 0x000ea80000300800 */
[----:B------:R-:W2:Y:S04]  /*10ec0*/  LDL.LU R18, [R1+0x458] ;  /* 0x0004580001127983 */ /* 0x000ea80000300800 */
[----:B------:R-:W2:Y:S04]  /*10ed0*/  LDL.LU R19, [R1+0x45c] ;  /* 0x00045c0001137983 */ /* 0x000ea80000300800 */
[----:B------:R-:W-:Y:S04]  /*10ee0*/  STL.64 [R1+0x100], R20 ;  /* 0x0001001401007387 */ /* 0x000fe80000100a00 */
[----:B------:R0:W-:Y:S04]  /*10ef0*/  STL.64 [R1+0x108], R22 ;  /* 0x0001081601007387 */ /* 0x0001e80000100a00 */
[----:B0-----:R-:W3:Y:S04]  /*10f00*/  LDL.LU.64 R22, [R1+0xe50] ;  /* 0x000e500001167983 */ /* 0x001ee80000300a00 */
[----:B------:R-:W3:Y:S04]  /*10f10*/  LDL.LU.64 R20, [R1+0xe48] ;  /* 0x000e480001147983 */ /* 0x000ee80000300a00 */
[----:B------:R-:W2:Y:S04]  /*10f20*/  LDL.LU.64 R6, [R1+0xe40] ;  /* 0x000e400001067983 */ /* 0x000ea80000300a00 */
[----:B------:R-:W3:Y:S02]  /*10f30*/  LDL.LU.64 R4, [R1+0xe38] ;  /* 0x000e380001047983 */ /* 0x000ee40000300a00 */
[----:B---3--:R-:W-:Y:S02]  /*10f40*/  HMMA.16816.F32 R8, R8, R4, R20 ;  /* 0x000000040808723c */ /* 0x008fe40000001814 */
[----:B------:R-:W3:Y:S04]  /*10f50*/  LDL.LU.64 R22, [R1+0xe30] ;  /* 0x000e300001167983 */ /* 0x000ee80000300a00 */
[----:B------:R-:W3:Y:S04]  /*10f60*/  LDL.LU.64 R20, [R1+0xe28] ;  /* 0x000e280001147983 */ /* 0x000ee80000300a00 */
[----:B--2---:R-:W-:Y:S04]  /*10f70*/  STL.64 [R1+0xdc8], R6 ;  /* 0x000dc80601007387 */ /* 0x004fe80000100a00 */
[----:B------:R0:W-:Y:S05]  /*10f80*/  STL.64 [R1+0xdc0], R4 ;  /* 0x000dc00401007387 */ /* 0x0001ea0000100a00 */
[----:B------:R1:W-:Y:S04]  /*10f90*/  STL.64 [R1+0xe0], R8 ;  /* 0x0000e00801007387 */ /* 0x0003e80000100a00 */
[----:B------:R4:W-:Y:S04]  /*10fa0*/  STL.64 [R1+0xe8], R10 ;  /* 0x0000e80a01007387 */ /* 0x0009e80000100a00 */
[----:B0-----:R-:W2:Y:S04]  /*10fb0*/  LDL.LU R4, [R1+0x420] ;  /* 0x0004200001047983 */ /* 0x001ea80000300800 */
[----:B------:R-:W2:Y:S04]  /*10fc0*/  LDL.LU R5, [R1+0x424] ;  /* 0x0004240001057983 */ /* 0x000ea80000300800 */
[----:B------:R-:W2:Y:S04]  /*10fd0*/  LDL.LU R6, [R1+0x428] ;  /* 0x0004280001067983 */ /* 0x000ea80000300800 */
[----:B------:R-:W2:Y:S01]  /*10fe0*/  LDL.LU R7, [R1+0x42c] ;  /* 0x00042c0001077983 */ /* 0x000ea20000300800 */
[----:B-1----:R-:W-:-:S02]  /*10ff0*/  IMAD.MOV.U32 R8, RZ, RZ, R14 ;  /* 0x000000ffff087224 */ /* 0x002fc400078e000e */
[----:B------:R-:W-:Y:S02]  /*11000*/  IMAD.MOV.U32 R9, RZ, RZ, R3 ;  /* 0x000000ffff097224 */ /* 0x000fe400078e0003 */
[----:B----4-:R-:W-:Y:S02]  /*11010*/  IMAD.MOV.U32 R10, RZ, RZ, R12 ;  /* 0x000000ffff0a7224 */ /* 0x010fe400078e000c */
[----:B------:R-:W-:Y:S01]  /*11020*/  IMAD.MOV.U32 R3, RZ, RZ, R13 ;  /* 0x000000ffff037224 */ /* 0x000fe200078e000d */
[C---:B---3--:R-:W-:Y:S01]  /*11030*/  HMMA.16816.F32 R24, R20.reuse, R12, R24 ;  /* 0x0000000c1418723c */ /* 0x048fe20000001818 */
[----:B--2---:R-:W-:Y:S04]  /*11040*/  STL.64 [R1+0xdf0], R6 ;  /* 0x000df00601007387 */ /* 0x004fe80000100a00 */
[----:B------:R0:W-:Y:S04]  /*11050*/  STL.64 [R1+0xde8], R4 ;  /* 0x000de80401007387 */ /* 0x0001e80000100a00 */
[----:B0-----:R-:W2:Y:S04]  /*11060*/  LDL.LU R4, [R1+0x440] ;  /* 0x0004400001047983 */ /* 0x001ea80000300800 */
[----:B------:R-:W2:Y:S04]  /*11070*/  LDL.LU R5, [R1+0x444] ;  /* 0x0004440001057983 */ /* 0x000ea80000300800 */
[----:B------:R-:W2:Y:S04]  /*11080*/  LDL.LU R6, [R1+0x448] ;  /* 0x0004480001067983 */ /* 0x000ea80000300800 */
[----:B------:R-:W2:Y:S04]  /*11090*/  LDL.LU R7, [R1+0x44c] ;  /* 0x00044c0001077983 */ /* 0x000ea80000300800 */
[----:B------:R0:W-:Y:S04]  /*110a0*/  STL.64 [R1+0xd0], R24 ;  /* 0x0000d01801007387 */ /* 0x0001e80000100a00 */
[----:B------:R1:W-:Y:S04]  /*110b0*/  STL.64 [R1+0xd8], R26 ;  /* 0x0000d81a01007387 */ /* 0x0003e80000100a00 */
[----:B0-----:R-:W3:Y:S04]  /*110c0*/  LDL.LU.64 R24, [R1+0xe20] ;  /* 0x000e200001187983 */ /* 0x001ee80000300a00 */
[----:B------:R-:W3:Y:S04]  /*110d0*/  LDL.LU.64 R14, [R1+0xe18] ;  /* 0x000e1800010e7983 */ /* 0x000ee80000300a00 */
[----:B------:R-:W3:Y:S02]  /*110e0*/  LDL.LU.64 R12, [R1+0xe10] ;  /* 0x000e1000010c7983 */ /* 0x000ee40000300a00 */
[----:B---3--:R-:W-:-:S15]  /*110f0*/  HMMA.16816.F32 R12, R20, R24, R12 ;  /* 0x00000018140c723c */ /* 0x008fde000000180c */
[----:B------:R-:W-:-:S04]  /*11100*/  NOP ;  /* 0x0000000000007918 */ /* 0x000fc80000000000 */
[----:B------:R0:W-:Y:S04]  /*11110*/  STL.64 [R1+0xc0], R12 ;  /* 0x0000c00c01007387 */ /* 0x0001e80000100a00 */
[----:B------:R3:W-:Y:S04]  /*11120*/  STL.64 [R1+0xc8], R14 ;  /* 0x0000c80e01007387 */ /* 0x0007e80000100a00 */
[----:B-1----:R-:W4:Y:S01]  /*11130*/  LDL.LU.64 R26, [R1+0xe08] ;  /* 0x000e0800011a7983 */ /* 0x002f220000300a00 */
[----:B0-----:R-:W-:Y:S02]  /*11140*/  IMAD.MOV.U32 R13, RZ, RZ, R25 ;  /* 0x000000ffff0d7224 */ /* 0x001fe400078e0019 */
[----:B---3--:R-:W-:-:S02]  /*11150*/  IMAD.MOV.U32 R14, RZ, RZ, R24 ;  /* 0x000000ffff0e7224 */ /* 0x008fc400078e0018 */
[----:B------:R-:W3:Y:S02]  /*11160*/  LDL.LU.64 R24, [R1+0xe00] ;  /* 0x000e000001187983 */ /* 0x000ee40000300a00 */
[----:B---3--:R-:W-:-:S15]  /*11170*/  HMMA.16816.F32 R16, R20, R24, R16 ;  /* 0x000000181410723c */ /* 0x008fde0000001810 */
[----:B------:R-:W-:-:S04]  /*11180*/  NOP ;  /* 0x0000000000007918 */ /* 0x000fc80000000000 */
[----:B------:R0:W-:Y:S04]  /*11190*/  STL.64 [R1+0x220], R16 ;  /* 0x0002201001007387 */ /* 0x0001e80000100a00 */
[----:B------:R-:W-:Y:S04]  /*111a0*/  STL.64 [R1+0x228], R18 ;  /* 0x0002281201007387 */ /* 0x000fe80000100a00 */
[----:B0-----:R-:W2:Y:S04]  /*111b0*/  LDL.LU.64 R16, [R1+0xdf8] ;  /* 0x000df80001107983 */ /* 0x001ea80000300a00 */
[----:B----4-:R-:W-:Y:S04]  /*111c0*/  STL.64 [R1+0xd80], R26 ;  /* 0x000d801a01007387 */ /* 0x010fe80000100a00 */
[----:B------:R0:W-:Y:S04]  /*111d0*/  STL.64 [R1+0xd78], R24 ;  /* 0x000d781801007387 */ /* 0x0001e80000100a00 */
[----:B0-----:R-:W3:Y:S01]  /*111e0*/  LDL.64 R24, [R1+0x30] ;  /* 0x0000300001187983 */ /* 0x001ee20000100a00 */
        /* <DEDUP_REMOVED lines=8> */
[----:B------:R-:W3:Y:S04]  /*11270*/  LDL.LU.64 R18, [R1+0xde0] ;  /* 0x000de00001127983 */ /* 0x000ee80000300a00 */
[----:B------:R-:W3:Y:S02]  /*11280*/  LDL.LU.64 R16, [R1+0xdd8] ;  /* 0x000dd80001107983 */ /* 0x000ee40000300a00 */
[----:B---3--:R-:W-:-:S15]  /*11290*/  HMMA.16816.F32 R16, R20, R24, R16 ;  /* 0x000000181410723c */ /* 0x008fde0000001810 */
[----:B------:R-:W-:-:S04]  /*112a0*/  NOP ;  /* 0x0000000000007918 */ /* 0x000fc80000000000 */
[----:B------:R0:W-:Y:S04]  /*112b0*/  STL.64 [R1+0x250], R16 ;  /* 0x0002501001007387 */ /* 0x0001e80000100a00 */
[----:B------:R1:W-:Y:S04]  /*112c0*/  STL.64 [R1+0x258], R18 ;  /* 0x0002581201007387 */ /* 0x0003e80000100a00 */
[----:B0-----:R-:W2:Y:S01]  /*112d0*/  LDL.LU.64 R16, [R1+0xdd0] ;  /* 0x000dd00001107983 */ /* 0x001ea20000300a00 */
[----:B-1----:R-:W-:Y:S02]  /*112e0*/  IMAD.MOV.U32 R18, RZ, RZ, R24 ;  /* 0x000000ffff127224 */ /* 0x002fe400078e0018 */
[----:B------:R-:W-:-:S02]  /*112f0*/  IMAD.MOV.U32 R15, RZ, RZ, R25 ;  /* 0x000000ffff0f7224 */ /* 0x000fc400078e0019 */
[----:B--2---:R-:W-:Y:S01]  /*11300*/  HMMA.16816.F32 R24, R20, R16, R4 ;  /* 0x000000101418723c */ /* 0x004fe20000001804 */
[----:B------:R-:W2:-:S15]  /*11310*/  LDL.LU R4, [R1+0x410] ;  /* 0x0004100001047983 */ /* 0x000e9e0000300800 */
[----:B------:R-:W-:-:S03]  /*11320*/  NOP ;  /* 0x0000000000007918 */ /* 0x000fc60000000000 */
[----:B------:R0:W-:Y:S04]  /*11330*/  STL.64 [R1+0x260], R24 ;  /* 0x0002601801007387 */ /* 0x0001e80000100a00 */
[----:B------:R-:W-:Y:S04]  /*11340*/  STL.64 [R1+0x268], R26 ;  /* 0x0002681a01007387 */ /* 0x000fe80000100a00 */
[----:B------:R-:W2:Y:S04]  /*11350*/  LDL.LU R5, [R1+0x414] ;  /* 0x0004140001057983 */ /* 0x000ea80000300800 */
[----:B------:R-:W2:Y:S04]  /*11360*/  LDL.LU R6, [R1+0x418] ;  /* 0x0004180001067983 */ /* 0x000ea80000300800 */
[----:B------:R-:W2:Y:S04]  /*11370*/  LDL.LU R7, [R1+0x41c] ;  /* 0x00041c0001077983 */ /* 0x000ea80000300800 */
[----:B------:R1:W-:Y:S01]  /*11380*/  STL.64 [R1+0xd40], R16 ;  /* 0x000d401001007387 */ /* 0x0003e20000100a00 */
[----:B0-----:R-:W-:-:S02]  /*11390*/  IMAD.MOV.U32 R24, RZ, RZ, R14 ;  /* 0x000000ffff187224 */ /* 0x001fc400078e000e */
[----:B------:R-:W-:Y:S02]  /*113a0*/  IMAD.MOV.U32 R25, RZ, RZ, R13 ;  /* 0x000000ffff197224 */ /* 0x000fe400078e000d */
[----:B-1----:R-:W-:Y:S02]  /*113b0*/  IMAD.MOV.U32 R16, RZ, RZ, R18 ;  /* 0x000000ffff107224 */ /* 0x002fe400078e0012 */
[----:B------:R-:W-:Y:S01]  /*113c0*/  IMAD.MOV.U32 R17, RZ, RZ, R15 ;  /* 0x000000ffff117224 */ /* 0x000fe200078e000f */
[----:B------:R-:W-:Y:S04]  /*113d0*/  STL.64 [R1+0xd98], R24 ;  /* 0x000d981801007387 */ /* 0x000fe80000100a00 */
[----:B------:R0:W-:Y:S02]  /*113e0*/  STL.64 [R1+0xd58], R16 ;  /* 0x000d581001007387 */ /* 0x0001e40000100a00 */
[----:B0-----:R-:W-:-:S02]  /*113f0*/  IMAD.MOV.U32 R16, RZ, RZ, R12 ;  /* 0x000000ffff107224 */ /* 0x001fc400078e000c */
[----:B------:R-:W-:-:S05]  /*11400*/  IMAD.MOV.U32 R17, RZ, RZ, R11 ;  /* 0x000000ffff117224 */ /* 0x000fca00078e000b */
        /* <DEDUP_REMOVED lines=9> */
[----:B----4-:R-:W-:Y:S04]  /*114a0*/  STL.64 [R1+0xd90], R18 ;  /* 0x000d901201007387 */ /* 0x010fe80000100a00 */
[----:B---3--:R0:W-:Y:S04]  /*114b0*/  STL.64 [R1+0xd88], R16 ;  /* 0x000d881001007387 */ /* 0x0081e80000100a00 */
[----:B0-----:R-:W3:Y:S04]  /*114c0*/  LDL.LU R16, [R1+0x350] ;  /* 0x0003500001107983 */ /* 0x001ee80000300800 */
[----:B------:R-:W3:Y:S04]  /*114d0*/  LDL.LU R17, [R1+0x354] ;  /* 0x0003540001117983 */ /* 0x000ee80000300800 */
[----:B------:R-:W4:Y:S04]  /*114e0*/  LDL.LU R18, [R1+0x358] ;  /* 0x0003580001127983 */ /* 0x000f280000300800 */
[----:B------:R-:W4:Y:S01]  /*114f0*/  LDL.LU R19, [R1+0x35c] ;  /* 0x00035c0001137983 */ /* 0x000f220000300800 */
[----:B--2---:R-:W-:Y:S01]  /*11500*/  HMMA.16816.F32 R4, R20, R8, R4 ;  /* 0x000000081404723c */ /* 0x004fe20000001804 */
[----:B------:R-:W-:-:S02]  /*11510*/  IMAD.MOV.U32 R24, RZ, RZ, R10 ;  /* 0x000000ffff187224 */ /* 0x000fc400078e000a */
[----:B----4-:R-:W-:Y:S04]  /*11520*/  STL.64 [R1+0xda8], R18 ;  /* 0x000da81201007387 */ /* 0x010fe80000100a00 */
[----:B---3--:R0:W-:Y:S04]  /*11530*/  STL.64 [R1+0xda0], R16 ;  /* 0x000da01001007387 */ /* 0x0081e80000100a00 */
[----:B0-----:R-:W2:Y:S04]  /*11540*/  LDL.LU R16, [R1+0x3d0] ;  /* 0x0003d00001107983 */ /* 0x001ea80000300800 */
[----:B------:R-:W2:Y:S04]  /*11550*/  LDL.LU R17, [R1+0x3d4] ;  /* 0x0003d40001117983 */ /* 0x000ea80000300800 */
[----:B------:R-:W2:Y:S04]  /*11560*/  LDL.LU R18, [R1+0x3d8] ;  /* 0x0003d80001127983 */ /* 0x000ea80000300800 */
[----:B------:R-:W2:Y:S04]  /*11570*/  LDL.LU R19, [R1+0x3dc] ;  /* 0x0003dc0001137983 */ /* 0x000ea80000300800 */
[----:B------:R-:W-:Y:S04]  /*11580*/  STL.64 [R1+0x280], R4 ;  /* 0x0002800401007387 */ /* 0x000fe80000100a00 */
[----:B------:R0:W-:Y:S04]  /*11590*/  STL.64 [R1+0x288], R6 ;  /* 0x0002880601007387 */ /* 0x0001e80000100a00 */
[----:B0-----:R-:W3:Y:S04]  /*115a0*/  LDL.LU.64 R6, [R1+0xdc8] ;  /* 0x000dc80001067983 */ /* 0x001ee80000300a00 */
[----:B------:R-:W4:Y:S04]  /*115b0*/  LDL.LU.64 R4, [R1+0xdc0] ;  /* 0x000dc00001047983 */ /* 0x000f280000300a00 */
        /* <DEDUP_REMOVED lines=10> */
[----:B------:R-:W2:Y:S01]  /*11660*/  LDL.LU R11, [R1+0x3cc] ;  /* 0x0003cc00010b7983 */ /* 0x000ea20000300800 */
[----:B----4-:R-:W-:Y:S03]  /*11670*/  HMMA.16816.F32 R20, R20, R4, R12 ;  /* 0x000000041414723c */ /* 0x010fe6000000180c */
[----:B--2---:R-:W-:Y:S04]  /*11680*/  STL.64 [R1+0xd68], R10 ;  /* 0x000d680a01007387 */ /* 0x004fe80000100a00 */
[----:B------:R0:W-:Y:S04]  /*11690*/  STL.64 [R1+0xd60], R8 ;  /* 0x000d600801007387 */ /* 0x0001e80000100a00 */
[----:B0-----:R-:W2:Y:S04]  /*116a0*/  LDL.LU R8, [R1+0x3a0] ;  /* 0x0003a00001087983 */ /* 0x001ea80000300800 */
[----:B------:R-:W2:Y:S04]  /*116b0*/  LDL.LU R9, [R1+0x3a4] ;  /* 0x0003a40001097983 */ /* 0x000ea80000300800 */
[----:B------:R-:W2:Y:S04]  /*116c0*/  LDL.LU R10, [R1+0x3a8] ;  /* 0x0003a800010a7983 */ /* 0x000ea80000300800 */
[----:B------:R-:W2:Y:S04]  /*116d0*/  LDL.LU R11, [R1+0x3ac] ;  /* 0x0003ac00010b7983 */ /* 0x000ea80000300800 */
[----:B------:R-:W4:Y:S04]  /*116e0*/  LDL.LU.64 R14, [R1+0xdb8] ;  /* 0x000db800010e7983 */ /* 0x000f280000300a00 */
[----:B------:R-:W4:Y:S01]  /*116f0*/  LDL.LU.64 R12, [R1+0xdb0] ;  /* 0x000db000010c7983 */ /* 0x000f220000300a00 */
[----:B------:R-:W-:-:S03]  /*11700*/  IMAD.MOV.U32 R25, RZ, RZ, R3 ;  /* 0x000000ffff197224 */ /* 0x000fc600078e0003 */
[----:B------:R0:W-:Y:S04]  /*11710*/  STL.64 [R1+0x270], R20 ;  /* 0x0002701401007387 */ /* 0x0001e80000100a00 */
[----:B------:R1:W-:Y:S04]  /*11720*/  STL.64 [R1+0x278], R22 ;  /* 0x0002781601007387 */ /* 0x0003e80000100a00 */
[----:B0-----:R-:W2:Y:S04]  /*11730*/  LDL.LU R20, [R1+0x3f0] ;  /* 0x0003f00001147983 */ /* 0x001ea80000300800 */
[----:B------:R-:W2:Y:S04]  /*11740*/  LDL.LU R21, [R1+0x3f4] ;  /* 0x0003f40001157983 */ /* 0x000ea80000300800 */
[----:B-1----:R-:W2:Y:S04]  /*11750*/  LDL.LU R22, [R1+0x3f8] ;  /* 0x0003f80001167983 */ /* 0x002ea80000300800 */
[----:B------:R-:W2:Y:S01]  /*11760*/  LDL.LU R23, [R1+0x3fc] ;  /* 0x0003fc0001177983 */ /* 0x000ea20000300800 */
[----:B----4-:R-:W-:Y:S03]  /*11770*/  HMMA.16816.F32 R24, R12, R24, R16 ;  /* 0x000000180c18723c */ /* 0x010fe60000001810 */
[----:B------:R-:W4:Y:S04]  /*11780*/  LDL.LU.64 R18, [R1+0xda8] ;  /* 0x000da80001127983 */ /* 0x000f280000300a00 */
[----:B------:R-:W4:-:S12]  /*11790*/  LDL.LU.64 R16, [R1+0xda0] ;  /* 0x000da00001107983 */ /* 0x000f180000300a00 */
[----:B------:R0:W-:Y:S04]  /*117a0*/  STL.64 [R1+0x340], R24 ;  /* 0x0003401801007387 */ /* 0x0001e80000100a00 */
[----:B------:R4:W-:Y:S04]  /*117b0*/  STL.64 [R1+0x348], R26 ;  /* 0x0003481a01007387 */ /* 0x0009e80000100a00 */
[----:B0-----:R-:W4:Y:S02]  /*117c0*/  LDL.LU.64 R24, [R1+0xd98] ;  /* 0x000d980001187983 */ /* 0x001f240000300a00 */
[----:B----4-:R-:W-:Y:S02]  /*117d0*/  HMMA.16816.F32 R24, R12, R24, R16 ;  /* 0x000000180c18723c */ /* 0x010fe40000001810 */
[----:B------:R-:W4:Y:S04]  /*117e0*/  LDL.LU.64 R18, [R1+0xd90] ;  /* 0x000d900001127983 */ /* 0x000f280000300a00 */
[----:B------:R-:W4:-:S13]  /*117f0*/  LDL.LU.64 R16, [R1+0xd88] ;  /* 0x000d880001107983 */ /* 0x000f1a0000300a00 */
[----:B------:R-:W-:Y:S04]  /*11800*/  STL.64 [R1+0x350], R24 ;  /* 0x0003501801007387 */ /* 0x000fe80000100a00 */
[----:B------:R0:W-:Y:S04]  /*11810*/  STL.64 [R1+0x358], R26 ;  /* 0x0003581a01007387 */ /* 0x0001e80000100a00 */
[----:B0-----:R-:W2:Y:S04]  /*11820*/  LDL.LU.64 R26, [R1+0xd80] ;  /* 0x000d8000011a7983 */ /* 0x001ea80000300a00 */
[----:B------:R-:W4:Y:S02]  /*11830*/  LDL.LU.64 R24, [R1+0xd78] ;  /* 0x000d780001187983 */ /* 0x000f240000300a00 */
[----:B----4-:R-:W-:-:S15]  /*11840*/  HMMA.16816.F32 R16, R12, R24, R16 ;  /* 0x000000180c10723c */ /* 0x010fde0000001810 */
[----:B------:R-:W-:-:S04]  /*11850*/  NOP ;  /* 0x0000000000007918 */ /* 0x000fc80000000000 */
[----:B------:R0:W-:Y:S04]  /*11860*/  STL.64 [R1+0x390], R16 ;  /* 0x0003901001007387 */ /* 0x0001e80000100a00 */
[----:B------:R-:W-:Y:S04]  /*11870*/  STL.64 [R1+0x398], R18 ;  /* 0x0003981201007387 */ /* 0x000fe80000100a00 */
[----:B0-----:R-:W4:Y:S04]  /*11880*/  LDL.LU.64 R16, [R1+0xd70] ;  /* 0x000d700001107983 */ /* 0x001f280000300a00 */
[----:B--2---:R-:W-:Y:S04]  /*11890*/  STL.64 [R1+0xd20], R26 ;  /* 0x000d201a01007387 */ /* 0x004fe80000100a00 */
[----:B------:R0:W-:Y:S04]  /*118a0*/  STL.64 [R1+0xd18], R24 ;  /* 0x000d181801007387 */ /* 0x0001e80000100a00 */
[----:B0-----:R-:W2:Y:S04]  /*118b0*/  LDL.LU R24, [R1+0x400] ;  /* 0x0004000001187983 */ /* 0x001ea80000300800 */
[----:B------:R-:W2:Y:S04]  /*118c0*/  LDL.LU R25, [R1+0x404] ;  /* 0x0004040001197983 */ /* 0x000ea80000300800 */
[----:B------:R-:W2:Y:S04]  /*118d0*/  LDL.LU R26, [R1+0x408] ;  /* 0x00040800011a7983 */ /* 0x000ea80000300800 */
        /* <DEDUP_REMOVED lines=10> */
[----:B------:R0:W-:Y:S04]  /*11980*/  STL.64 [R1+0x440], R16 ;  /* 0x0004401001007387 */ /* 0x0001e80000100a00 */
[----:B------:R4:W-:Y:S04]  /*11990*/  STL.64 [R1+0x448], R18 ;  /* 0x0004481201007387 */ /* 0x0009e80000100a00 */
[----:B0-----:R-:W4:Y:S02]  /*119a0*/  LDL.LU.64 R16, [R1+0xd40] ;  /* 0x000d400001107983 */ /* 0x001f240000300a00 */
[----:B----4-:R-:W-:Y:S02]  /*119b0*/  HMMA.16816.F32 R16, R12, R16, R8 ;  /* 0x000000100c10723c */ /* 0x010fe40000001808 */
[----:B------:R-:W2:-:S15]  /*119c0*/  LDL.LU.64 R8, [R1+0xd38] ;  /* 0x000d380001087983 */ /* 0x000e9e0000300a00 */
[----:B------:R-:W-:Y:S02]  /*119d0*/  NOP ;  /* 0x0000000000007918 */ /* 0x000fe40000000000 */
[----:B------:R-:W-:Y:S04]  /*119e0*/  STL.64 [R1+0x480], R16 ;  /* 0x0004801001007387 */ /* 0x000fe80000100a00 */
[----:B------:R-:W-:Y:S04]  /*119f0*/  STL.64 [R1+0x488], R18 ;  /* 0x0004881201007387 */ /* 0x000fe80000100a00 */
[----:B------:R-:W-:Y:S01]  /*11a00*/  LDSM.16.MT88.4 R16, [R28+0x8300] ;  /* 0x008300001c10783b */ /* 0x000fe20000004200 */
[----:B--2---:R-:W-:Y:S03]  /*11a10*/  HMMA.16816.F32 R24, R12, R8, R24 ;  /* 0x000000080c18723c */ /* 0x004fe60000001818 */
[----:B------:R-:W0:Y:S04]  /*11a20*/  LDSM.16.MT88.4 R8, [R28+0x8380] ;  /* 0x008380001c08783b */ /* 0x000e280000004200 */
[----:B0-----:R-:W-:-:S12]  /*11a30*/  STL.64 [R1+0xcc0], R10 ;  /* 0x000cc00a01007387 */ /* 0x001fd80000100a00 */
[----:B------:R-:W-:Y:S04]  /*11a40*/  STL.64 [R1+0x4a0], R24 ;  /* 0x0004a01801007387 */ /* 0x000fe80000100a00 */
[----:B------:R-:W-:Y:S04]  /*11a50*/  STL.64 [R1+0x4a8], R26 ;  /* 0x0004a81a01007387 */ /* 0x000fe80000100a00 */
[----:B------:R0:W-:Y:S02]  /*11a60*/  STL.64 [R1+0xcb8], R8 ;  /* 0x000cb80801007387 */ /* 0x0001e40000100a00 */
[----:B0-----:R-:W-:Y:S02]  /*11a70*/  HMMA.16816.F32 R8, R12, R4, R20 ;  /* 0x000000040c08723c */ /* 0x001fe40000001814 */
[----:B---3--:R-:W-:Y:S04]  /*11a80*/  STL.64 [R1+0xcd0], R6 ;  /* 0x000cd00601007387 */ /* 0x008fe80000100a00 */
[----:B------:R0:W-:Y:S04]  /*11a90*/  STL.64 [R1+0xcc8], R4 ;  /* 0x000cc80401007387 */ /* 0x0001e80000100a00 */
[----:B------:R-:W1:Y:S04]  /*11aa0*/  LDSM.16.MT88.4 R12, [R28+0xc000] ;  /* 0x00c000001c0c783b */ /* 0x000e680000004200 */
[----:B------:R-:W2:Y:S05]  /*11ab0*/  LDSM.16.MT88.4 R20, [R28+0xc080] ;  /* 0x00c080001c14783b */ /* 0x000eaa0000004200 */
[----:B------:R-:W-:Y:S04]  /*11ac0*/  STL.64 [R1+0x490], R8 ;  /* 0x0004900801007387 */ /* 0x000fe80000100a00 */
[----:B------:R-:W-:Y:S04]  /*11ad0*/  STL.64 [R1+0x498], R10 ;  /* 0x0004980a01007387 */ /* 0x000fe80000100a00 */
        /* <DEDUP_REMOVED lines=8> */
[----:B--2---:R-:W-:Y:S04]  /*11b60*/  STL.64 [R1+0xd30], R26 ;  /* 0x000d301a01007387 */ /* 0x004fe80000100a00 */
[----:B------:R0:W-:Y:S04]  /*11b70*/  STL.64 [R1+0xd28], R24 ;  /* 0x000d281801007387 */ /* 0x0001e80000100a00 */
[----:B0-----:R-:W2:Y:S04]  /*11b80*/  LDL.LU.64 R24, [R1+0x70] ;  /* 0x0000700001187983 */ /* 0x001ea80000300a00 */
[----:B----4-:R-:W-:Y:S04]  /*11b90*/  STL.64 [R1+0xce0], R6 ;  /* 0x000ce00601007387 */ /* 0x010fe80000100a00 */
[----:B---3--:R0:W-:Y:S04]  /*11ba0*/  STL.64 [R1+0xcd8], R4 ;  /* 0x000cd80401007387 */ /* 0x0081e80000100a00 */
[----:B0-----:R-:W3:Y:S04]  /*11bb0*/  LDL.LU.64 R4, [R1+0x10] ;  /* 0x0000100001047983 */ /* 0x001ee80000300a00 */
[----:B---3--:R0:W-:Y:S04]  /*11bc0*/  STL.64 [R1+0xcf0], R4 ;  /* 0x000cf00401007387 */ /* 0x0081e80000100a00 */
[----:B0-----:R-:W3:Y:S04]  /*11bd0*/  LDL.LU.64 R4, [R1+0x30] ;  /* 0x0000300001047983 */ /* 0x001ee80000300a00 */
[----:B---3--:R0:W-:Y:S04]  /*11be0*/  STL.64 [R1+0xcf8], R4 ;  /* 0x000cf80401007387 */ /* 0x0081e80000100a00 */
[----:B0-----:R-:W3:Y:S04]  /*11bf0*/  LDL.LU.64 R4, [R1+0x40] ;  /* 0x0000400001047983 */ /* 0x001ee80000300a00 */
[----:B---3--:R0:W-:Y:S04]  /*11c00*/  STL.64 [R1+0xd10], R4 ;  /* 0x000d100401007387 */ /* 0x0081e80000100a00 */
[----:B0-----:R-:W3:Y:S04]  /*11c10*/  LDL.LU R4, [R1+0x550] ;  /* 0x0005500001047983 */ /* 0x001ee80000300800 */
[----:B------:R-:W3:Y:S04]  /*11c20*/  LDL.LU R5, [R1+0x554] ;  /* 0x0005540001057983 */ /* 0x000ee80000300800 */
[----:B------:R-:W3:Y:S04]  /*11c30*/  LDL.LU R6, [R1+0x558] ;  /* 0x0005580001067983 */ /* 0x000ee80000300800 */
[----:B------:R-:W3:Y:S04]  /*11c40*/  LDL.LU R7, [R1+0x55c] ;  /* 0x00055c0001077983 */ /* 0x000ee80000300800 */
[----:B------:R-:W4:Y:S04]  /*11c50*/  LDL.LU.64 R8, [R1] ;  /* 0x0000000001087983 */ /* 0x000f280000300a00 */
[----:B----4-:R0:W-:Y:S04]  /*11c60*/  STL.64 [R1+0xce8], R8 ;  /* 0x000ce80801007387 */ /* 0x0101e80000100a00 */
        /* <DEDUP_REMOVED lines=8> */
[----:B------:R-:W2:Y:S04]  /*11cf0*/  LDL.LU R10, [R1+0x548] ;  /* 0x00054800010a7983 */ /* 0x000ea80000300800 */
[----:B------:R-:W2:Y:S04]  /*11d00*/  LDL.LU R11, [R1+0x54c] ;  /* 0x00054c00010b7983 */ /* 0x000ea80000300800 */
[----:B-1----:R-:W-:Y:S04]  /*11d10*/  STL.64 [R1+0xc18], R14 ;  /* 0x000c180e01007387 */ /* 0x002fe80000100a00 */
[----:B------:R0:W-:Y:S04]  /*11d20*/  STL.64 [R1+0xc10], R12 ;  /* 0x000c100c01007387 */ /* 0x0001e80000100a00 */
[----:B0-----:R-:W4:Y:S04]  /*11d30*/  LDL.LU R12, [R1+0x570] ;  /* 0x00057000010c7983 */ /* 0x001f280000300800 */
[----:B------:R-:W4:Y:S04]  /*11d40*/  LDL.LU R13, [R1+0x574] ;  /* 0x00057400010d7983 */ /* 0x000f280000300800 */
[----:B------:R-:W4:Y:S04]  /*11d50*/  LDL.LU R14, [R1+0x578] ;  /* 0x00057800010e7983 */ /* 0x000f280000300800 */
[----:B------:R-:W4:Y:S04]  /*11d60*/  LDL.LU R15, [R1+0x57c] ;  /* 0x00057c00010f7983 */ /* 0x000f280000300800 */
[----:B------:R-:W-:Y:S04]  /*11d70*/  STL.64 [R1+0xbc0], R22 ;  /* 0x000bc01601007387 */ /* 0x000fe80000100a00 */
[----:B------:R0:W-:Y:S04]  /*11d80*/  STL.64 [R1+0xbb8], R20 ;  /* 0x000bb81401007387 */ /* 0x0001e80000100a00 */
[----:B0-----:R-:W2:Y:S04]  /*11d90*/  LDL.LU.64 R20, [R1+0x60] ;  /* 0x0000600001147983 */ /* 0x001ea80000300a00 */
[----:B------:R-:W2:Y:S01]  /*11da0*/  LDL.64 R22, [R1+0x68] ;  /* 0x0000680001167983 */ /* 0x000ea20000100a00 */
[----:B----4-:R-:W-:-:S15]  /*11db0*/  HMMA.16816.F32 R12, R16, R24, R12 ;  /* 0x00000018100c723c */ /* 0x010fde000000180c */
[----:B------:R-:W-:-:S04]  /*11dc0*/  NOP ;  /* 0x0000000000007918 */ /* 0x000fc80000000000 */
[----:B------:R0:W-:Y:S04]  /*11dd0*/  STL.64 [R1+0x4b0], R12 ;  /* 0x0004b00c01007387 */ /* 0x0001e80000100a00 */
[----:B------:R-:W-:Y:S04]  /*11de0*/  STL.64 [R1+0x4b8], R14 ;  /* 0x0004b80e01007387 */ /* 0x000fe80000100a00 */
[----:B------:R-:W2:Y:S01]  /*11df0*/  LDL.LU.64 R26, [R1+0xd30] ;  /* 0x000d3000011a7983 */ /* 0x000ea20000300a00 */
[----:B0-----:R-:W-:Y:S02]  /*11e00*/  IMAD.MOV.U32 R13, RZ, RZ, R24 ;  /* 0x000000ffff0d7224 */ /* 0x001fe400078e0018 */
[----:B------:R-:W-:-:S02]  /*11e10*/  IMAD.MOV.U32 R12, RZ, RZ, R25 ;  /* 0x000000ffff0c7224 */ /* 0x000fc400078e0019 */
[----:B------:R-:W2:Y:S02]  /*11e20*/  LDL.LU.64 R24, [R1+0xd28] ;  /* 0x000d280001187983 */ /* 0x000ea40000300a00 */
[----:B--2---:R-:W-:-:S15]  /*11e30*/  HMMA.16816.F32 R24, R16, R20, R24 ;  /* 0x000000141018723c */ /* 0x004fde0000001818 */
[----:B------:R-:W-:-:S04]  /*11e40*/  NOP ;  /* 0x0000000000007918 */ /* 0x000fc80000000000 */
[----:B------:R-:W-:Y:S04]  /*11e50*/  STL.64 [R1+0x4d0], R24 ;  /* 0x0004d01801007387 */ /* 0x000fe80000100a00 */
[----:B------:R0:W-:Y:S04]  /*11e60*/  STL.64 [R1+0x4d8], R26 ;  /* 0x0004d81a01007387 */ /* 0x0001e80000100a00 */
[----:B0-----:R-:W2:Y:S04]  /*11e70*/  LDL.LU.64 R26, [R1+0xd20] ;  /* 0x000d2000011a7983 */ /* 0x001ea80000300a00 */
[----:B------:R-:W3:Y:S04]  /*11e80*/  LDL.LU.64 R24, [R1+0xd18] ;  /* 0x000d180001187983 */ /* 0x000ee80000300a00 */
[----:B------:R-:W-:Y:S04]  /*11e90*/  STL.64 [R1+0xca0], R22 ;  /* 0x000ca01601007387 */ /* 0x000fe80000100a00 */
[----:B------:R0:W-:Y:S04]  /*11ea0*/  STL.64 [R1+0xc98], R20 ;  /* 0x000c981401007387 */ /* 0x0001e80000100a00 */
[----:B0-----:R-:W4:Y:S04]  /*11eb0*/  LDL.LU R20, [R1+0x530] ;  /* 0x0005300001147983 */ /* 0x001f280000300800 */
[----:B------:R-:W4:Y:S04]  /*11ec0*/  LDL.LU R21, [R1+0x534] ;  /* 0x0005340001157983 */ /* 0x000f280000300800 */
[----:B------:R-:W4:Y:S04]  /*11ed0*/  LDL.LU R22, [R1+0x538] ;  /* 0x0005380001167983 */ /* 0x000f280000300800 */
[----:B------:R-:W4:Y:S01]  /*11ee0*/  LDL.LU R23, [R1+0x53c] ;  /* 0x00053c0001177983 */ /* 0x000f220000300800 */
[----:B---3--:R-:W-:-:S15]  /*11ef0*/  HMMA.16816.F32 R4, R16, R24, R4 ;  /* 0x000000181004723c */ /* 0x008fde0000001804 */
[----:B------:R-:W-:-:S04]  /*11f00*/  NOP ;  /* 0x0000000000007918 */ /* 0x000fc80000000000 */
[----:B------:R0:W-:Y:S04]  /*11f10*/  STL.64 [R1+0x4e0], R4 ;  /* 0x0004e00401007387 */ /* 0x0001e80000100a00 */
[----:B------:R-:W-:Y:S04]  /*11f20*/  STL.64 [R1+0x4e8], R6 ;  /* 0x0004e80601007387 */ /* 0x000fe80000100a00 */
[----:B0-----:R-:W3:Y:S04]  /*11f30*/  LDL.LU.64 R4, [R1+0xd10] ;  /* 0x000d100001047983 */ /* 0x001ee80000300a00 */
[----:B--2---:R-:W-:Y:S04]  /*11f40*/  STL.64 [R1+0xc90], R26 ;  /* 0x000c901a01007387 */ /* 0x004fe80000100a00 */
[----:B------:R0:W-:Y:S04]  /*11f50*/  STL.64 [R1+0xc88], R24 ;  /* 0x000c881801007387 */ /* 0x0001e80000100a00 */
[----:B0-----:R-:W2:Y:S04]  /*11f60*/  LDL.LU R24, [R1+0x380] ;  /* 0x0003800001187983 */ /* 0x001ea80000300800 */
[----:B------:R-:W2:Y:S01]  /*11f70*/  LDL.LU R25, [R1+0x384] ;  /* 0x0003840001197983 */ /* 0x000ea20000300800 */
        /* <DEDUP_REMOVED lines=8> */
[----:B------:R-:W4:Y:S02]  /*12000*/  LDL.LU.64 R4, [R1+0xcf8] ;  /* 0x000cf80001047983 */ /* 0x000f240000300a00 */
[----:B----4-:R-:W-:-:S15]  /*12010*/  HMMA.16816.F32 R20, R16, R4, R20 ;  /* 0x000000041014723c */ /* 0x010fde0000001814 */
[----:B------:R-:W-:-:S04]  /*12020*/  NOP ;  /* 0x0000000000007918 */ /* 0x000fc80000000000 */
[----:B------:R-:W-:Y:S04]  /*12030*/  STL.64 [R1+0x530], R20 ;  /* 0x0005301401007387 */ /* 0x000fe80000100a00 */
[----:B------:R0:W-:Y:S02]  /*12040*/  STL.64 [R1+0x538], R22 ;  /* 0x0005381601007387 */ /* 0x0001e40000100a00 */
[----:B0-----:R-:W-:Y:S02]  /*12050*/  IMAD.MOV.U32 R23, RZ, RZ, R4 ;  /* 0x000000ffff177224 */ /* 0x001fe400078e0004 */
[----:B------:R-:W-:Y:S02]  /*12060*/  IMAD.MOV.U32 R22, RZ, RZ, R5 ;  /* 0x000000ffff167224 */ /* 0x000fe400078e0005 */
[----:B------:R-:W3:Y:S02]  /*12070*/  LDL.LU.64 R4, [R1+0xcf0] ;  /* 0x000cf00001047983 */ /* 0x000ee40000300a00 */
[----:B---3--:R-:W-:Y:S01]  /*12080*/  HMMA.16816.F32 R8, R16, R4, R8 ;  /* 0x000000041008723c */ /* 0x008fe20000001808 */
[----:B------:R-:W-:-:S02]  /*12090*/  IMAD.MOV.U32 R15, RZ, RZ, R4 ;  /* 0x000000ffff0f7224 */ /* 0x000fc400078e0004 */
[----:B------:R-:W-:-:S15]  /*120a0*/  IMAD.MOV.U32 R14, RZ, RZ, R5 ;  /* 0x000000ffff0e7224 */ /* 0x000fde00078e0005 */
[----:B------:R-:W-:Y:S01]  /*120b0*/  NOP ;  /* 0x0000000000007918 */ /* 0x000fe20000000000 */
[----:B------:R0:W-:Y:S04]  /*120c0*/  STL.64 [R1+0x5f0], R8 ;  /* 0x0005f00801007387 */ /* 0x0001e80000100a00 */
[----:B------:R-:W-:Y:S04]  /*120d0*/  STL.64 [R1+0x5f8], R10 ;  /* 0x0005f80a01007387 */ /* 0x000fe80000100a00 */
[----:B0-----:R-:W3:Y:S04]  /*120e0*/  LDL.LU.64 R8, [R1+0xce8] ;  /* 0x000ce80001087983 */ /* 0x001ee80000300a00 */
[----:B------:R-:W3:Y:S04]  /*120f0*/  LDL.LU.64 R6, [R1+0xce0] ;  /* 0x000ce00001067983 */ /* 0x000ee80000300a00 */
[----:B------:R-:W3:Y:S02]  /*12100*/  LDL.LU.64 R4, [R1+0xcd8] ;  /* 0x000cd80001047983 */ /* 0x000ee40000300a00 */
[----:B---3--:R-:W-:-:S15]  /*12110*/  HMMA.16816.F32 R4, R16, R8, R4 ;  /* 0x000000081004723c */ /* 0x008fde0000001804 */
[----:B------:R-:W-:-:S04]  /*12120*/  NOP ;  /* 0x0000000000007918 */ /* 0x000fc80000000000 */
[----:B------:R-:W-:Y:S04]  /*12130*/  STL.64 [R1+0x620], R4 ;  /* 0x0006200401007387 */ /* 0x000fe80000100a00 */
[----:B------:R0:W-:Y:S04]  /*12140*/  STL.64 [R1+0x628], R6 ;  /* 0x0006280601007387 */ /* 0x0001e80000100a00 */
[----:B0-----:R-:W3:Y:S04]  /*12150*/  LDL.LU.64 R6, [R1+0xcd0] ;  /* 0x000cd00001067983 */ /* 0x001ee80000300a00 */
[----:B------:R-:W2:Y:S01]  /*12160*/  LDL.LU.64 R4, [R1+0xcc8] ;  /* 0x000cc80001047983 */ /* 0x000ea20000300a00 */
[----:B------:R-:W-:-:S02]  /*12170*/  IMAD.MOV.U32 R26, RZ, RZ, R2 ;  /* 0x000000ffff1a7224 */ /* 0x000fc400078e0002 */
[----:B------:R-:W-:Y:S02]  /*12180*/  IMAD.MOV.U32 R27, RZ, RZ, R0 ;  /* 0x000000ffff1b7224 */ /* 0x000fe400078e0000 */
[----:B------:R-:W-:Y:S02]  /*12190*/  IMAD.MOV.U32 R2, RZ, RZ, R8 ;  /* 0x000000ffff027224 */ /* 0x000fe400078e0008 */
[----:B------:R-:W-:Y:S01]  /*121a0*/  IMAD.MOV.U32 R0, RZ, RZ, R9 ;  /* 0x000000ffff007224 */ /* 0x000fe200078e0009 */
[----:B------:R-:W4:Y:S04]  /*121b0*/  LDL.LU.64 R10, [R1+0xcc0] ;  /* 0x000cc000010a7983 */ /* 0x000f280000300a00 */
[----:B------:R-:W4:Y:S01]  /*121c0*/  LDL.LU.64 R8, [R1+0xcb8] ;  /* 0x000cb80001087983 */ /* 0x000f220000300a00 */
[----:B--2---:R-:W-:Y:S03]  /*121d0*/  HMMA.16816.F32 R16, R16, R4, R24 ;  /* 0x000000041010723c */ /* 0x004fe60000001818 */
[----:B---3--:R-:W-:Y:S04]  /*121e0*/  STL.64 [R1+0xc30], R6 ;  /* 0x000c300601007387 */ /* 0x008fe80000100a00 */
[----:B------:R0:W-:-:S12]  /*121f0*/  STL.64 [R1+0xc28], R4 ;  /* 0x000c280401007387 */ /* 0x0001d80000100a00 */
[----:B------:R-:W-:Y:S04]  /*12200*/  STL.64 [R1+0x5d0], R16 ;  /* 0x0005d01001007387 */ /* 0x000fe80000100a00 */
[----:B------:R-:W-:Y:S04]  /*12210*/  STL.64 [R1+0x5d8], R18 ;  /* 0x0005d81201007387 */ /* 0x000fe80000100a00 */
[----:B0-----:R-:W2:Y:S04]  /*12220*/  LDL.LU R4, [R1+0x2f0] ;  /* 0x0002f00001047983 */ /* 0x001ea80000300800 */
[----:B------:R-:W2:Y:S04]  /*12230*/  LDL.LU R5, [R1+0x2f4] ;  /* 0x0002f40001057983 */ /* 0x000ea80000300800 */
[----:B------:R-:W3:Y:S04]  /*12240*/  LDL.LU R6, [R1+0x2f8] ;  /* 0x0002f80001067983 */ /* 0x000ee80000300800 */
[----:B------:R-:W3:Y:S04]  /*12250*/  LDL.LU R7, [R1+0x2fc] ;  /* 0x0002fc0001077983 */ /* 0x000ee80000300800 */
[----:B---3--:R-:W-:Y:S04]  /*12260*/  STL.64 [R1+0xc40], R6 ;  /* 0x000c400601007387 */ /* 0x008fe80000100a00 */
[----:B--2---:R0:W-:Y:S04]  /*12270*/  STL.64 [R1+0xc38], R4 ;  /* 0x000c380401007387 */ /* 0x0041e80000100a00 */
[----:B------:R-:W2:Y:S04]  /*12280*/  LDL.LU R24, [R1+0x360] ;  /* 0x0003600001187983 */ /* 0x000ea80000300800 */
[----:B------:R-:W2:Y:S04]  /*12290*/  LDL.LU R25, [R1+0x364] ;  /* 0x0003640001197983 */ /* 0x000ea80000300800 */
[----:B------:R-:W3:Y:S04]  /*122a0*/  LDL.LU R26, [R1+0x368] ;  /* 0x00036800011a7983 */ /* 0x000ee80000300800 */
[----:B------:R-:W3:Y:S01]  /*122b0*/  LDL.LU R27, [R1+0x36c] ;  /* 0x00036c00011b7983 */ /* 0x000ee20000300800 */
[----:B0-----:R-:W-:-:S02]  /*122c0*/  IMAD.MOV.U32 R4, RZ, RZ, R15 ;  /* 0x000000ffff047224 */ /* 0x001fc400078e000f */
[----:B------:R-:W-:Y:S01]  /*122d0*/  IMAD.MOV.U32 R5, RZ, RZ, R14 ;  /* 0x000000ffff057224 */ /* 0x000fe200078e000e */
[----:B---3--:R-:W-:Y:S04]  /*122e0*/  STL.64 [R1+0xcb0], R26 ;  /* 0x000cb01a01007387 */ /* 0x008fe80000100a00 */
[----:B--2---:R0:W-:Y:S04]  /*122f0*/  STL.64 [R1+0xca8], R24 ;  /* 0x000ca81801007387 */ /* 0x0041e80000100a00 */
[----:B0-----:R-:W4:Y:S04]  /*12300*/  LDL.LU R24, [R1+0x370] ;  /* 0x0003700001187983 */ /* 0x001f280000300800 */
[----:B------:R-:W4:Y:S04]  /*12310*/  LDL.LU R25, [R1+0x374] ;  /* 0x0003740001197983 */ /* 0x000f280000300800 */
[----:B------:R-:W4:Y:S04]  /*12320*/  LDL.LU R26, [R1+0x378] ;  /* 0x00037800011a7983 */ /* 0x000f280000300800 */
[----:B------:R-:W4:Y:S04]  /*12330*/  LDL.LU R27, [R1+0x37c] ;  /* 0x00037c00011b7983 */ /* 0x000f280000300800 */
        /* <DEDUP_REMOVED lines=19> */
[----:B------:R-:W3:Y:S04]  /*12470*/  LDL.LU R12, [R1+0x2e0] ;  /* 0x0002e000010c7983 */ /* 0x000ee80000300800 */
[----:B------:R-:W3:Y:S04]  /*12480*/  LDL.LU R13, [R1+0x2e4] ;  /* 0x0002e400010d7983 */ /* 0x000ee80000300800 */
[----:B------:R-:W2:Y:S04]  /*12490*/  LDL.LU R14, [R1+0x2e8] ;  /* 0x0002e800010e7983 */ /* 0x000ea80000300800 */
[----:B------:R-:W2:Y:S01]  /*124a0*/  LDL.LU R15, [R1+0x2ec] ;  /* 0x0002ec00010f7983 */ /* 0x000ea20000300800 */
[----:B------:R-:W-:-:S02]  /*124b0*/  IMAD.MOV.U32 R16, RZ, RZ, R23 ;  /* 0x000000ffff107224 */ /* 0x000fc400078e0017 */
[----:B------:R-:W-:Y:S02]  /*124c0*/  IMAD.MOV.U32 R17, RZ, RZ, R22 ;  /* 0x000000ffff117224 */ /* 0x000fe400078e0016 */
[C---:B----4-:R-:W-:Y:S01]  /*124d0*/  HMMA.16816.F32 R20, R8.reuse, R20, R24 ;  /* 0x000000140814723c */ /* 0x050fe20000001818 */
[----:B--2---:R-:W-:Y:S04]  /*124e0*/  STL.64 [R1+0xc50], R14 ;  /* 0x000c500e01007387 */ /* 0x004fe80000100a00 */
[----:B---3--:R0:W-:Y:S04]  /*124f0*/  STL.64 [R1+0xc48], R12 ;  /* 0x000c480c01007387 */ /* 0x0081e80000100a00 */
[----:B0-----:R-:W2:Y:S04]  /*12500*/  LDL.LU R12, [R1+0x300] ;  /* 0x00030000010c7983 */ /* 0x001ea80000300800 */
[----:B------:R-:W2:Y:S04]  /*12510*/  LDL.LU R13, [R1+0x304] ;  /* 0x00030400010d7983 */ /* 0x000ea80000300800 */
[----:B------:R-:W2:Y:S04]  /*12520*/  LDL.LU R14, [R1+0x308] ;  /* 0x00030800010e7983 */ /* 0x000ea80000300800 */
[----:B------:R-:W2:Y:S04]  /*12530*/  LDL.LU R15, [R1+0x30c] ;  /* 0x00030c00010f7983 */ /* 0x000ea80000300800 */
[----:B------:R-:W3:Y:S04]  /*12540*/  LDL R18, [R1+0x38] ;  /* 0x0000380001127983 */ /* 0x000ee80000100800 */
[----:B------:R-:W3:Y:S04]  /*12550*/  LDL R19, [R1+0x3c] ;  /* 0x00003c0001137983 */ /* 0x000ee80000100800 */
[----:B------:R-:W4:Y:S04]  /*12560*/  LDL.LU.64 R26, [R1+0xcb0] ;  /* 0x000cb000011a7983 */ /* 0x000f280000300a00 */
[----:B------:R-:W4:Y:S04]  /*12570*/  LDL.LU.64 R24, [R1+0xca8] ;  /* 0x000ca80001187983 */ /* 0x000f280000300a00 */
[----:B------:R-:W-:Y:S04]  /*12580*/  STL.64 [R1+0x5b0], R20 ;  /* 0x0005b01401007387 */ /* 0x000fe80000100a00 */
[----:B------:R0:W-:Y:S04]  /*12590*/  STL.64 [R1+0x5b8], R22 ;  /* 0x0005b81601007387 */ /* 0x0001e80000100a00 */
[----:B0-----:R-:W2:Y:S04]  /*125a0*/  LDL.LU.64 R22, [R1+0xca0] ;  /* 0x000ca00001167983 */ /* 0x001ea80000300a00 */
[----:B------:R-:W4:Y:S02]  /*125b0*/  LDL.LU.64 R20, [R1+0xc98] ;  /* 0x000c980001147983 */ /* 0x000f240000300a00 */
[----:B----4-:R-:W-:-:S15]  /*125c0*/  HMMA.16816.F32 R24, R8, R20, R24 ;  /* 0x000000140818723c */ /* 0x010fde0000001818 */
[----:B------:R-:W-:-:S04]  /*125d0*/  NOP ;  /* 0x0000000000007918 */ /* 0x000fc80000000000 */
[----:B------:R-:W-:Y:S04]  /*125e0*/  STL.64 [R1+0x5a0], R24 ;  /* 0x0005a01801007387 */ /* 0x000fe80000100a00 */
[----:B------:R0:W-:Y:S04]  /*125f0*/  STL.64 [R1+0x5a8], R26 ;  /* 0x0005a81a01007387 */ /* 0x0001e80000100a00 */
[----:B0-----:R-:W4:Y:S04]  /*12600*/  LDL.LU.64 R26, [R1+0xc90] ;  /* 0x000c9000011a7983 */ /* 0x001f280000300a00 */
[----:B------:R-:W3:Y:S04]  /*12610*/  LDL.LU.64 R24, [R1+0xc88] ;  /* 0x000c880001187983 */ /* 0x000ee80000300a00 */
[----:B--2---:R-:W-:Y:S01]  /*12620*/  STL.64 [R1+0xc08], R22 ;  /* 0x000c081601007387 */ /* 0x004fe20000100a00 */
[----:B------:R-:W-:-:S02]  /*12630*/  IMAD.MOV.U32 R20, RZ, RZ, R3 ;  /* 0x000000ffff147224 */ /* 0x000fc400078e0003 */
[----:B------:R-:W-:Y:S01]  /*12640*/  IMAD.MOV.U32 R21, RZ, RZ, R29 ;  /* 0x000000ffff157224 */ /* 0x000fe200078e001d */
[----:B------:R-:W2:Y:S04]  /*12650*/  LDL.LU R3, [R1+0xc84] ;  /* 0x000c840001037983 */ /* 0x000ea80000300800 */
[----:B------:R-:W2:Y:S01]  /*12660*/  LDL.LU R29, [R1+0xc80] ;  /* 0x000c8000011d7983 */ /* 0x000ea20000300800 */
[----:B---3--:R-:W-:-:S15]  /*12670*/  HMMA.16816.F32 R4, R8, R24, R4 ;  /* 0x000000180804723c */ /* 0x008fde0000001804 */
[----:B------:R-:W-:-:S04]  /*12680*/  NOP ;  /* 0x0000000000007918 */ /* 0x000fc80000000000 */
[----:B------:R-:W-:Y:S04]  /*12690*/  STL.64 [R1+0x590], R4 ;  /* 0x0005900401007387 */ /* 0x000fe80000100a00 */
[----:B------:R0:W-:Y:S04]  /*126a0*/  STL.64 [R1+0x598], R6 ;  /* 0x0005980601007387 */ /* 0x0001e80000100a00 */
[----:B0-----:R-:W3:Y:S04]  /*126b0*/  LDL.LU.64 R6, [R1+0xc78] ;  /* 0x000c780001067983 */ /* 0x001ee80000300a00 */
[----:B------:R-:W3:Y:S02]  /*126c0*/  LDL.LU.64 R4, [R1+0xc70] ;  /* 0x000c700001047983 */ /* 0x000ee40000300a00 */
[----:B---3--:R-:W-:Y:S02]  /*126d0*/  HMMA.16816.F32 R20, R8, R20, R4 ;  /* 0x000000140814723c */ /* 0x008fe40000001804 */
[----:B------:R-:W3:Y:S04]  /*126e0*/  LDL.LU.64 R6, [R1+0xc68] ;  /* 0x000c680001067983 */ /* 0x000ee80000300a00 */
[----:B------:R-:W3:-:S13]  /*126f0*/  LDL.LU.64 R4, [R1+0xc60] ;  /* 0x000c600001047983 */ /* 0x000eda0000300a00 */
[----:B------:R0:W-:Y:S04]  /*12700*/  STL.64 [R1+0x580], R20 ;  /* 0x0005801401007387 */ /* 0x0001e80000100a00 */
[----:B------:R-:W-:Y:S04]  /*12710*/  STL.64 [R1+0x588], R22 ;  /* 0x0005881601007387 */ /* 0x000fe80000100a00 */
[----:B0-----:R-:W2:Y:S04]  /*12720*/  LDL.LU R20, [R1+0x2d0] ;  /* 0x0002d00001147983 */ /* 0x001ea80000300800 */
[----:B------:R-:W2:Y:S01]  /*12730*/  LDL.LU R21, [R1+0x2d4] ;  /* 0x0002d40001157983 */ /* 0x000ea20000300800 */
[----:B---3--:R-:W-:-:S15]  /*12740*/  HMMA.16816.F32 R4, R8, R16, R4 ;  /* 0x000000100804723c */ /* 0x008fde0000001804 */
[----:B------:R-:W-:-:S04]  /*12750*/  NOP ;  /* 0x0000000000007918 */ /* 0x000fc80000000000 */
[----:B------:R0:W-:Y:S04]  /*12760*/  STL.64 [R1+0x570], R4 ;  /* 0x0005700401007387 */ /* 0x0001e80000100a00 */
[----:B------:R1:W-:Y:S04]  /*12770*/  STL.64 [R1+0x578], R6 ;  /* 0x0005780601007387 */ /* 0x0003e80000100a00 */
[----:B0-----:R-:W1:Y:S04]  /*12780*/  LDL.LU.64 R4, [R1+0xc58] ;  /* 0x000c580001047983 */ /* 0x001e680000300a00 */
[----:B------:R-:W-:Y:S01]  /*12790*/  STL.64 [R1+0xbe8], R18 ;  /* 0x000be81201007387 */ /* 0x000fe20000100a00 */
[----:B-1----:R-:W-:Y:S03]  /*127a0*/  HMMA.16816.F32 R4, R8, R4, R12 ;  /* 0x000000040804723c */ /* 0x002fe6000000180c */
[----:B------:R-:W3:Y:S04]  /*127b0*/  LDL.LU.64 R14, [R1+0xc50] ;  /* 0x000c5000010e7983 */ /* 0x000ee80000300a00 */
[----:B------:R-:W3:-:S12]  /*127c0*/  LDL.LU.64 R12, [R1+0xc48] ;  /* 0x000c4800010c7983 */ /* 0x000ed80000300a00 */
[----:B------:R-:W-:Y:S04]  /*127d0*/  STL.64 [R1+0x560], R4 ;  /* 0x0005600401007387 */ /* 0x000fe80000100a00 */
[----:B------:R0:W-:Y:S04]  /*127e0*/  STL.64 [R1+0x568], R6 ;  /* 0x0005680601007387 */ /* 0x0001e80000100a00 */
[----:B0-----:R-:W3:Y:S04]  /*127f0*/  LDL.LU.64 R6, [R1+0xc40] ;  /* 0x000c400001067983 */ /* 0x001ee80000300a00 */
[----:B------:R-:W3:Y:S01]  /*12800*/  LDL.LU.64 R4, [R1+0xc38] ;  /* 0x000c380001047983 */ /* 0x000ee20000300a00 */
[----:B------:R-:W-:-:S02]  /*12810*/  IMAD.MOV.U32 R16, RZ, RZ, R2 ;  /* 0x000000ffff107224 */ /* 0x000fc400078e0002 */
[----:B------:R-:W-:Y:S02]  /*12820*/  IMAD.MOV.U32 R17, RZ, RZ, R0 ;  /* 0x000000ffff117224 */ /* 0x000fe400078e0000 */
[----:B--2---:R-:W-:-:S05]  /*12830*/  IMAD.MOV.U32 R23, RZ, RZ, R3 ;  /* 0x000000ffff177224 */ /* 0x004fca00078e0003 */
[----:B---3--:R-:W-:Y:S01]  /*12840*/  HMMA.16816.F32 R16, R8, R16, R4 ;  /* 0x000000100810723c */ /* 0x008fe20000001804 */
[----:B------:R-:W2:Y:S04]  /*12850*/  LDL.LU.64 R6, [R1+0xc30] ;  /* 0x000c300001067983 */ /* 0x000ea80000300a00 */
[----:B------:R-:W3:-:S14]  /*12860*/  LDL.LU.64 R4, [R1+0xc28] ;  /* 0x000c280001047983 */ /* 0x000edc0000300a00 */
[----:B------:R-:W-:Y:S02]  /*12870*/  IMAD.MOV.U32 R3, RZ, RZ, R18 ;  /* 0x000000ffff037224 */ /* 0x000fe400078e0012 */
[----:B------:R-:W-:Y:S01]  /*12880*/  IMAD.MOV.U32 R0, RZ, RZ, R19 ;  /* 0x000000ffff007224 */ /* 0x000fe200078e0013 */
[----:B------:R-:W3:Y:S04]  /*12890*/  LDL R18, [R1+0x48] ;  /* 0x0000480001127983 */ /* 0x000ee80000100800 */
[----:B------:R-:W3:Y:S01]  /*128a0*/  LDL R19, [R1+0x4c] ;  /* 0x00004c0001137983 */ /* 0x000ee20000100800 */
[----:B------:R-:W-:Y:S02]  /*128b0*/  IMAD.MOV.U32 R22, RZ, RZ, R29 ;  /* 0x000000ffff167224 */ /* 0x000fe400078e001d */
[----:B------:R-:W-:-:S02]  /*128c0*/  IMAD.MOV.U32 R29, RZ, RZ, R16 ;  /* 0x000000ffff1d7224 */ /* 0x000fc400078e0010 */
[----:B------:R-:W-:Y:S02]  /*128d0*/  IMAD.MOV.U32 R2, RZ, RZ, R17 ;  /* 0x000000ffff027224 */ /* 0x000fe400078e0011 */
[----:B--2---:R-:W-:Y:S02]  /*128e0*/  IMAD.MOV.U32 R16, RZ, RZ, R6 ;  /* 0x000000ffff107224 */ /* 0x004fe400078e0006 */
[----:B------:R-:W-:Y:S01]  /*128f0*/  IMAD.MOV.U32 R17, RZ, RZ, R7 ;  /* 0x000000ffff117224 */ /* 0x000fe200078e0007 */
[----:B---3--:R0:W-:Y:S04]  /*12900*/  STL.64 [R1+0xc00], R18 ;  /* 0x000c001201007387 */ /* 0x0081e80000100a00 */
[----:B------:R-:W2:Y:S04]  /*12910*/  LDL.LU R6, [R1+0xc24] ;  /* 0x000c240001067983 */ /* 0x000ea80000300800 */
[----:B------:R-:W2:Y:S01]  /*12920*/  LDL.LU R7, [R1+0xc20] ;  /* 0x000c200001077983 */ /* 0x000ea20000300800 */
[----:B------:R-:W-:Y:S03]  /*12930*/  HMMA.16816.F32 R8, R8, R4, R12 ;  /* 0x000000040808723c */ /* 0x000fe6000000180c */
[----:B0-----:R-:W4:Y:S04]  /*12940*/  LDL.LU R18, [R1+0x2b8] ;  /* 0x0002b80001127983 */ /* 0x001f280000300800 */
[----:B------:R-:W4:Y:S04]  /*12950*/  LDL.LU R19, [R1+0x2bc] ;  /* 0x0002bc0001137983 */ /* 0x000f280000300800 */
[----:B------:R-:W-:Y:S04]  /*12960*/  STL [R1+0x850], R0 ;  /* 0x0008500001007387 */ /* 0x000fe80000100800 */
[----:B------:R-:W-:Y:S04]  /*12970*/  STL [R1+0x818], R3 ;  /* 0x0008180301007387 */ /* 0x000fe80000100800 */
[----:B------:R-:W-:Y:S04]  /*12980*/  STL [R1+0x814], R2 ;  /* 0x0008140201007387 */ /* 0x000fe80000100800 */
[----:B------:R-:W-:Y:S04]  /*12990*/  STL [R1+0x810], R29 ;  /* 0x0008101d01007387 */ /* 0x000fe80000100800 */
[----:B------:R-:W3:Y:S04]  /*129a0*/  LDL.LU.64 R14, [R1+0xc18] ;  /* 0x000c1800010e7983 */ /* 0x000ee80000300a00 */
[----:B------:R-:W3:Y:S04]  /*129b0*/  LDL.LU.64 R12, [R1+0xc10] ;  /* 0x000c1000010c7983 */ /* 0x000ee80000300a00 */
[----:B--2---:R0:W-:Y:S04]  /*129c0*/  STL.64 [R1+0xbc8], R6 ;  /* 0x000bc80601007387 */ /* 0x0041e80000100a00 */
[----:B------:R-:W2:Y:S04]  /*129d0*/  LDL.LU R4, [R1+0x2c0] ;  /* 0x0002c00001047983 */ /* 0x000ea80000300800 */
[----:B------:R-:W-:Y:S04]  /*129e0*/  STL.64 [R1+0x510], R8 ;  /* 0x0005100801007387 */ /* 0x000fe80000100a00 */
[----:B------:R1:W-:Y:S04]  /*129f0*/  STL.64 [R1+0x518], R10 ;  /* 0x0005180a01007387 */ /* 0x0003e80000100a00 */
[----:B------:R-:W2:Y:S04]  /*12a00*/  LDL.LU R5, [R1+0x2c4] ;  /* 0x0002c40001057983 */ /* 0x000ea80000300800 */
[----:B0-----:R-:W2:Y:S04]  /*12a10*/  LDL.LU R6, [R1+0x2c8] ;  /* 0x0002c80001067983 */ /* 0x001ea80000300800 */
[----:B------:R-:W2:Y:S04]  /*12a20*/  LDL.LU R7, [R1+0x2cc] ;  /* 0x0002cc0001077983 */ /* 0x000ea80000300800 */
[----:B-1----:R-:W2:Y:S04]  /*12a30*/  LDL R10, [R1+0x8] ;  /* 0x00000800010a7983 */ /* 0x002ea80000100800 */
[----:B------:R-:W2:Y:S04]  /*12a40*/  LDL R11, [R1+0xc] ;  /* 0x00000c00010b7983 */ /* 0x000ea80000100800 */
[----:B--2---:R0:W-:Y:S04]  /*12a50*/  STL.64 [R1+0xbd0], R10 ;  /* 0x000bd00a01007387 */ /* 0x0041e80000100a00 */
[----:B0-----:R-:W3:Y:S04]  /*12a60*/  LDL R10, [R1+0x78] ;  /* 0x00007800010a7983 */ /* 0x001ee80000100800 */
[----:B------:R-:W3:Y:S02]  /*12a70*/  LDL R11, [R1+0x7c] ;  /* 0x00007c00010b7983 */ /* 0x000ee40000100800 */
[----:B---3--:R-:W-:Y:S02]  /*12a80*/  HMMA.16816.F32 R8, R12, R10, R20 ;  /* 0x0000000a0c08723c */ /* 0x008fe40000001814 */
[----:B------:R-:W2:-:S15]  /*12a90*/  LDL.LU.64 R22, [R1+0xc08] ;  /* 0x000c080001167983 */ /* 0x000e9e0000300a00 */
[----:B------:R-:W-:Y:S02]  /*12aa0*/  NOP ;  /* 0x0000000000007918 */ /* 0x000fe40000000000 */
[----:B------:R0:W-:Y:S04]  /*12ab0*/  STL.64 [R1+0x640], R8 ;  /* 0x0006400801007387 */ /* 0x0001e80000100a00 */
[----:B------:R1:W-:Y:S01]  /*12ac0*/  STL.64 [R1+0x648], R10 ;  /* 0x0006480a01007387 */ /* 0x0003e20000100a00 */
[----:B--2---:R-:W-:-:S15]  /*12ad0*/  HMMA.16816.F32 R4, R12, R22, R4 ;  /* 0x000000160c04723c */ /* 0x004fde0000001804 */
[----:B------:R-:W-:-:S04]  /*12ae0*/  NOP ;  /* 0x0000000000007918 */ /* 0x000fc80000000000 */
[----:B------:R-:W-:Y:S04]  /*12af0*/  STL.64 [R1+0x610], R4 ;  /* 0x0006100401007387 */ /* 0x000fe80000100a00 */
[----:B------:R-:W-:Y:S04]  /*12b00*/  STL.64 [R1+0x618], R6 ;  /* 0x0006180601007387 */ /* 0x000fe80000100a00 */
[----:B0-----:R-:W2:Y:S04]  /*12b10*/  LDL.LU R8, [R1+0x240] ;  /* 0x0002400001087983 */ /* 0x001ea80000300800 */
[----:B------:R-:W2:Y:S04]  /*12b20*/  LDL.LU R9, [R1+0x244] ;  /* 0x0002440001097983 */ /* 0x000ea80000300800 */
[----:B-1----:R-:W3:Y:S04]  /*12b30*/  LDL.LU R10, [R1+0x248] ;  /* 0x00024800010a7983 */ /* 0x002ee80000300800 */
[----:B------:R-:W3:Y:S01]  /*12b40*/  LDL.LU R11, [R1+0x24c] ;  /* 0x00024c00010b7983 */ /* 0x000ee20000300800 */
[----:B----4-:R-:W-:Y:S03]  /*12b50*/  HMMA.16816.F32 R16, R12, R26, R16 ;  /* 0x0000001a0c10723c */ /* 0x010fe60000001810 */
        /* <DEDUP_REMOVED lines=14> */
[----:B------:R-:W3:Y:S04]  /*12c40*/  LDL.64 R6, [R1+0x18] ;  /* 0x0000180001067983 */ /* 0x000ee80000100a00 */
[----:B------:R-:W4:Y:S04]  /*12c50*/  LDL.LU R20, [R1+0x210] ;  /* 0x0002100001147983 */ /* 0x000f280000300800 */
[----:B------:R-:W4:Y:S04]  /*12c60*/  LDL.LU R21, [R1+0x214] ;  /* 0x0002140001157983 */ /* 0x000f280000300800 */
[----:B------:R-:W4:Y:S04]  /*12c70*/  LDL.LU R22, [R1+0x218] ;  /* 0x0002180001167983 */ /* 0x000f280000300800 */
[----:B------:R-:W4:Y:S04]  /*12c80*/  LDL.LU R23, [R1+0x21c] ;  /* 0x00021c0001177983 */ /* 0x000f280000300800 */
[----:B------:R-:W-:Y:S04]  /*12c90*/  STL.64 [R1+0x600], R16 ;  /* 0x0006001001007387 */ /* 0x000fe80000100a00 */
[----:B------:R0:W-:Y:S04]  /*12ca0*/  STL.64 [R1+0x608], R18 ;  /* 0x0006081201007387 */ /* 0x0001e80000100a00 */
[----:B0-----:R-:W2:Y:S04]  /*12cb0*/  LDL.LU.64 R18, [R1+0xc00] ;  /* 0x000c000001127983 */ /* 0x001ea80000300a00 */
[----:B------:R0:W-:Y:S02]  /*12cc0*/  STL.64 [R1+0xb88], R26 ;  /* 0x000b881a01007387 */ /* 0x0001e40000100a00 */
[----:B0-----:R-:W-:-:S02]  /*12cd0*/  IMAD.MOV.U32 R26, RZ, RZ, R2 ;  /* 0x000000ffff1a7224 */ /* 0x001fc400078e0002 */
[----:B------:R-:W-:-:S05]  /*12ce0*/  IMAD.MOV.U32 R27, RZ, RZ, R0 ;  /* 0x000000ffff1b7224 */ /* 0x000fca00078e0000 */
        /* <DEDUP_REMOVED lines=17> */
[----:B------:R-:W2:Y:S04]  /*12e00*/  LDL.LU R16, [R1+0x20] ;  /* 0x0000200001107983 */ /* 0x000ea80000300800 */
[----:B------:R-:W2:Y:S04]  /*12e10*/  LDL.LU R17, [R1+0x24] ;  /* 0x0000240001117983 */ /* 0x000ea80000300800 */
[----:B0-----:R-:W2:Y:S04]  /*12e20*/  LDL.LU R18, [R1+0x28] ;  /* 0x0000280001127983 */ /* 0x001ea80000300800 */
[----:B------:R-:W2:Y:S01]  /*12e30*/  LDL.LU R19, [R1+0x2c] ;  /* 0x00002c0001137983 */ /* 0x000ea20000300800 */
[----:B---3--:R-:W-:Y:S03]  /*12e40*/  HMMA.16816.F32 R8, R12, R6, R8 ;  /* 0x000000060c08723c */ /* 0x008fe60000001808 */
[----:B--2---:R-:W-:Y:S04]  /*12e50*/  STL.64 [R1+0xb98], R18 ;  /* 0x000b981201007387 */ /* 0x004fe80000100a00 */
        /* <DEDUP_REMOVED lines=13> */
[----:B0-----:R-:W4:Y:S01]  /*12f30*/  LDL.LU.64 R10, [R1+0xbd0] ;  /* 0x000bd000010a7983 */ /* 0x001f220000300a00 */
[----:B------:R-:W-:-:S02]  /*12f40*/  IMAD.MOV.U32 R2, RZ, RZ, R6 ;  /* 0x000000ffff027224 */ /* 0x000fc400078e0006 */
[----:B------:R-:W-:Y:S02]  /*12f50*/  IMAD.MOV.U32 R0, RZ, RZ, R7 ;  /* 0x000000ffff007224 */ /* 0x000fe400078e0007 */
[----:B------:R-:W3:Y:S01]  /*12f60*/  LDL.LU.64 R6, [R1+0xbc8] ;  /* 0x000bc80001067983 */ /* 0x000ee20000300a00 */
[----:B----4-:R-:W-:-:S15]  /*12f70*/  HMMA.16816.F32 R20, R12, R10, R20 ;  /* 0x0000000a0c14723c */ /* 0x010fde0000001814 */
[----:B------:R-:W-:-:S04]  /*12f80*/  NOP ;  /* 0x0000000000007918 */ /* 0x000fc80000000000 */
[----:B------:R-:W-:Y:S04]  /*12f90*/  STL.64 [R1+0x520], R20 ;  /* 0x0005201401007387 */ /* 0x000fe80000100a00 */
[----:B------:R0:W-:Y:S04]  /*12fa0*/  STL.64 [R1+0x528], R22 ;  /* 0x0005281601007387 */ /* 0x0001e80000100a00 */
[----:B0-----:R-:W2:Y:S04]  /*12fb0*/  LDL.LU.64 R22, [R1+0xbc0] ;  /* 0x000bc00001167983 */ /* 0x001ea80000300a00 */
[----:B------:R-:W2:Y:S04]  /*12fc0*/  LDL.LU.64 R20, [R1+0xbb8] ;  /* 0x000bb80001147983 */ /* 0x000ea80000300a00 */
[----:B------:R0:W-:Y:S04]  /*12fd0*/  STL.64 [R1+0xb60], R10 ;  /* 0x000b600a01007387 */ /* 0x0001e80000100a00 */
[----:B------:R-:W3:Y:S04]  /*12fe0*/  LDL.LU R8, [R1+0xa0] ;  /* 0x0000a00001087983 */ /* 0x000ee80000300800 */
[----:B------:R-:W3:Y:S04]  /*12ff0*/  LDL.LU R9, [R1+0xa4] ;  /* 0x0000a40001097983 */ /* 0x000ee80000300800 */
[----:B0-----:R-:W3:Y:S04]  /*13000*/  LDL.LU R10, [R1+0xa8] ;  /* 0x0000a800010a7983 */ /* 0x001ee80000300800 */
[----:B------:R-:W3:Y:S01]  /*13010*/  LDL.LU R11, [R1+0xac] ;  /* 0x0000ac00010b7983 */ /* 0x000ee20000300800 */
[----:B--2---:R-:W-:Y:S08]  /*13020*/  HMMA.16816.F32 R16, R20, R26, R16 ;  /* 0x0000001a1410723c */ /* 0x004ff00000001810 */
[----:B---3--:R-:W-:Y:S01]  /*13030*/  HMMA.16816.F32 R8, R12, R6, R8 ;  /* 0x000000060c08723c */ /* 0x008fe20000001808 */
[----:B------:R-:W-:-:S02]  /*13040*/  IMAD.MOV.U32 R14, RZ, RZ, R2 ;  /* 0x000000ffff0e7224 */ /* 0x000fc400078e0002 */
[----:B------:R-:W-:Y:S02]  /*13050*/  IMAD.MOV.U32 R15, RZ, RZ, R0 ;  /* 0x000000ffff0f7224 */ /* 0x000fe400078e0000 */
[----:B------:R-:W-:Y:S02]  /*13060*/  IMAD.MOV.U32 R2, RZ, RZ, R26 ;  /* 0x000000ffff027224 */ /* 0x000fe400078e001a */
[----:B------:R-:W-:-:S12]  /*13070*/  IMAD.MOV.U32 R0, RZ, RZ, R27 ;  /* 0x000000ffff007224 */ /* 0x000fd800078e001b */
[----:B------:R0:W-:Y:S04]  /*13080*/  STL.64 [R1+0x4f0], R8 ;  /* 0x0004f00801007387 */ /* 0x0001e80000100a00 */
[----:B------:R1:W-:Y:S04]  /*13090*/  STL.64 [R1+0x4f8], R10 ;  /* 0x0004f80a01007387 */ /* 0x0003e80000100a00 */
[----:B0-----:R-:W2:Y:S04]  /*130a0*/  LDL.LU R8, [R1+0xf0] ;  /* 0x0000f00001087983 */ /* 0x001ea80000300800 */
[----:B------:R-:W2:Y:S04]  /*130b0*/  LDL.LU R9, [R1+0xf4] ;  /* 0x0000f40001097983 */ /* 0x000ea80000300800 */
[----:B-1----:R-:W2:Y:S04]  /*130c0*/  LDL.LU R10, [R1+0xf8] ;  /* 0x0000f800010a7983 */ /* 0x002ea80000300800 */
[----:B------:R-:W2:Y:S04]  /*130d0*/  LDL.LU R11, [R1+0xfc] ;  /* 0x0000fc00010b7983 */ /* 0x000ea80000300800 */
[----:B------:R0:W-:Y:S04]  /*130e0*/  STL.64 [R1+0xb58], R6 ;  /* 0x000b580601007387 */ /* 0x0001e80000100a00 */
[----:B------:R-:W3:Y:S04]  /*130f0*/  LDL.LU R4, [R1+0xb0] ;  /* 0x0000b00001047983 */ /* 0x000ee80000300800 */
[----:B------:R-:W3:Y:S04]  /*13100*/  LDL.LU R5, [R1+0xb4] ;  /* 0x0000b40001057983 */ /* 0x000ee80000300800 */
[----:B0-----:R-:W3:Y:S04]  /*13110*/  LDL.LU R6, [R1+0xb8] ;  /* 0x0000b80001067983 */ /* 0x001ee80000300800 */
[----:B------:R-:W3:Y:S04]  /*13120*/  LDL.LU R7, [R1+0xbc] ;  /* 0x0000bc0001077983 */ /* 0x000ee80000300800 */
[----:B------:R-:W-:Y:S04]  /*13130*/  STL.64 [R1+0x630], R16 ;  /* 0x0006301001007387 */ /* 0x000fe80000100a00 */
[----:B------:R0:W-:Y:S04]  /*13140*/  STL.64 [R1+0x638], R18 ;  /* 0x0006381201007387 */ /* 0x0001e80000100a00 */
[----:B0-----:R-:W4:Y:S04]  /*13150*/  LDL.LU.64 R18, [R1+0xbb0] ;  /* 0x000bb00001127983 */ /* 0x001f280000300a00 */
[----:B------:R-:W4:Y:S04]  /*13160*/  LDL.LU.64 R16, [R1+0xba8] ;  /* 0x000ba80001107983 */ /* 0x000f280000300a00 */
[----:B------:R-:W4:Y:S02]  /*13170*/  LDL.LU.64 R26, [R1+0xba0] ;  /* 0x000ba000011a7983 */ /* 0x000f240000300a00 */
[----:B----4-:R-:W-:Y:S02]  /*13180*/  HMMA.16816.F32 R24, R20, R26, R16 ;  /* 0x0000001a1418723c */ /* 0x010fe40000001810 */
[----:B------:R-:W4:Y:S04]  /*13190*/  LDL.LU.64 R18, [R1+0xb98] ;  /* 0x000b980001127983 */ /* 0x000f280000300a00 */
[----:B------:R-:W4:-:S13]  /*131a0*/  LDL.LU.64 R16, [R1+0xb90] ;  /* 0x000b900001107983 */ /* 0x000f1a0000300a00 */
[----:B------:R-:W-:Y:S04]  /*131b0*/  STL.64 [R1+0x4c0], R24 ;  /* 0x0004c01801007387 */ /* 0x000fe80000100a00 */
[----:B------:R0:W-:Y:S04]  /*131c0*/  STL.64 [R1+0x4c8], R26 ;  /* 0x0004c81a01007387 */ /* 0x0001e80000100a00 */
[----:B0-----:R-:W4:Y:S02]  /*131d0*/  LDL.LU.64 R26, [R1+0xb88] ;  /* 0x000b8800011a7983 */ /* 0x001f240000300a00 */
[----:B----4-:R-:W-:Y:S02]  /*131e0*/  HMMA.16816.F32 R24, R20, R26, R16 ;  /* 0x0000001a1418723c */ /* 0x010fe40000001810 */
[----:B------:R-:W4:-:S15]  /*131f0*/  LDL.LU.64 R18, [R1+0xb80] ;  /* 0x000b800001127983 */ /* 0x000f1e0000300a00 */
[----:B------:R-:W-:Y:S02]  /*13200*/  NOP ;  /* 0x0000000000007918 */ /* 0x000fe40000000000 */
[----:B------:R-:W-:Y:S04]  /*13210*/  STL.64 [R1+0x470], R24 ;  /* 0x0004701801007387 */ /* 0x000fe80000100a00 */
[----:B------:R0:W-:Y:S04]  /*13220*/  STL.64 [R1+0x478], R26 ;  /* 0x0004781a01007387 */ /* 0x0001e80000100a00 */
[----:B0-----:R-:W2:Y:S04]  /*13230*/  LDL.LU.64 R26, [R1+0xb78] ;  /* 0x000b7800011a7983 */ /* 0x001ea80000300a00 */
[----:B------:R-:W2:Y:S01]  /*13240*/  LDL.LU.64 R24, [R1+0xb70] ;  /* 0x000b700001187983 */ /* 0x000ea20000300a00 */
[----:B----4-:R-:W-:-:S02]  /*13250*/  IMAD.MOV.U32 R12, RZ, RZ, R18 ;  /* 0x000000ffff0c7224 */ /* 0x010fc400078e0012 */
[----:B------:R-:W-:Y:S01]  /*13260*/  IMAD.MOV.U32 R3, RZ, RZ, R19 ;  /* 0x000000ffff037224 */ /* 0x000fe200078e0013 */
[----:B--2---:R-:W-:-:S15]  /*13270*/  HMMA.16816.F32 R24, R20, R18, R24 ;  /* 0x000000121418723c */ /* 0x004fde0000001818 */
[----:B------:R-:W-:-:S04]  /*13280*/  NOP ;  /* 0x0000000000007918 */ /* 0x000fc80000000000 */
[----:B------:R-:W-:Y:S04]  /*13290*/  STL.64 [R1+0x460], R24 ;  /* 0x0004601801007387 */ /* 0x000fe80000100a00 */
[----:B------:R-:W-:Y:S04]  /*132a0*/  STL.64 [R1+0x468], R26 ;  /* 0x0004681a01007387 */ /* 0x000fe80000100a00 */
[----:B------:R-:W3:Y:S04]  /*132b0*/  LDL.LU.64 R18, [R1+0xb68] ;  /* 0x000b680001127983 */ /* 0x000ee80000300a00 */
[----:B------:R-:W0:Y:S04]  /*132c0*/  LDSM.16.MT88.4 R24, [R28+0xc100] ;  /* 0x00c100001c18783b */ /* 0x000e280000004200 */
[----:B0-----:R-:W-:Y:S04]  /*132d0*/  STL.64 [R1+0xb50], R26 ;  /* 0x000b501a01007387 */ /* 0x001fe80000100a00 */
[----:B------:R-:W-:Y:S01]  /*132e0*/  STL.64 [R1+0xb48], R24 ;  /* 0x000b481801007387 */ /* 0x000fe20000100a00 */
[----:B---3--:R-:W-:Y:S03]  /*132f0*/  HMMA.16816.F32 R16, R20, R18, R4 ;  /* 0x000000121410723c */ /* 0x008fe60000001804 */
[----:B------:R-:W2:-:S15]  /*13300*/  LDL.LU R4, [R1+0x190] ;  /* 0x0001900001047983 */ /* 0x000e9e0000300800 */
[----:B------:R-:W-:Y:S01]  /*13310*/  NOP ;  /* 0x0000000000007918 */ /* 0x000fe20000000000 */
[----:B------:R-:W-:Y:S04]  /*13320*/  STL.64 [R1+0x450], R16 ;  /* 0x0004501001007387 */ /* 0x000fe80000100a00 */
[----:B------:R-:W-:Y:S04]  /*13330*/  STL.64 [R1+0x458], R18 ;  /* 0x0004581201007387 */ /* 0x000fe80000100a00 */
[----:B------:R-:W0:Y:S04]  /*13340*/  LDSM.16.MT88.4 R16, [R28+0xc180] ;  /* 0x00c180001c10783b */ /* 0x000e280000004200 */
[----:B------:R-:W2:Y:S04]  /*13350*/  LDL.LU R5, [R1+0x194] ;  /* 0x0001940001057983 */ /* 0x000ea80000300800 */
[----:B------:R-:W2:Y:S04]  /*13360*/  LDL.LU R6, [R1+0x198] ;  /* 0x0001980001067983 */ /* 0x000ea80000300800 */
[----:B------:R-:W2:Y:S04]  /*13370*/  LDL.LU R7, [R1+0x19c] ;  /* 0x00019c0001077983 */ /* 0x000ea80000300800 */
[----:B0-----:R0:W-:Y:S04]  /*13380*/  STL.64 [R1+0xaf8], R18 ;  /* 0x000af81201007387 */ /* 0x0011e80000100a00 */
[----:B------:R1:W-:Y:S04]  /*13390*/  STL.64 [R1+0xaf0], R16 ;  /* 0x000af01001007387 */ /* 0x0003e80000100a00 */
[----:B------:R-:W3:Y:S04]  /*133a0*/  LDL.LU R24, [R1+0x180] ;  /* 0x0001800001187983 */ /* 0x000ee80000300800 */
[----:B------:R-:W3:Y:S04]  /*133b0*/  LDL.LU R25, [R1+0x184] ;  /* 0x0001840001197983 */ /* 0x000ee80000300800 */
[----:B------:R-:W3:Y:S04]  /*133c0*/  LDL.LU R26, [R1+0x188] ;  /* 0x00018800011a7983 */ /* 0x000ee80000300800 */
[----:B------:R-:W3:Y:S01]  /*133d0*/  LDL.LU R27, [R1+0x18c] ;  /* 0x00018c00011b7983 */ /* 0x000ee20000300800 */
[----:B0-----:R-:W-:-:S02]  /*133e0*/  IMAD.MOV.U32 R18, RZ, RZ, R12 ;  /* 0x000000ffff127224 */ /* 0x001fc400078e000c */
[----:B------:R-:W-:-:S05]  /*133f0*/  IMAD.MOV.U32 R19, RZ, RZ, R3 ;  /* 0x000000ffff137224 */ /* 0x000fca00078e0003 */
[----:B------:R0:W-:Y:S04]  /*13400*/  STL.64 [R1+0xb20], R18 ;  /* 0x000b201201007387 */ /* 0x0001e80000100a00 */
[----:B-1----:R-:W4:Y:S04]  /*13410*/  LDL.LU R16, [R1+0x1f0] ;  /* 0x0001f00001107983 */ /* 0x002f280000300800 */
[----:B------:R-:W4:Y:S04]  /*13420*/  LDL.LU R17, [R1+0x1f4] ;  /* 0x0001f40001117983 */ /* 0x000f280000300800 */
[----:B0-----:R-:W2:Y:S04]  /*13430*/  LDL.LU R18, [R1+0x1f8] ;  /* 0x0001f80001127983 */ /* 0x001ea80000300800 */
[----:B------:R-:W2:Y:S01]  /*13440*/  LDL.LU R19, [R1+0x1fc] ;  /* 0x0001fc0001137983 */ /* 0x000ea20000300800 */
[C---:B------:R-:W-:Y:S03]  /*13450*/  HMMA.16816.F32 R12, R20.reuse, R14, R8 ;  /* 0x0000000e140c723c */ /* 0x040fe60000001808 */
[----:B--2---:R-:W-:Y:S04]  /*13460*/  STL.64 [R1+0xb30], R18 ;  /* 0x000b301201007387 */ /* 0x004fe80000100a00 */
[----:B----4-:R-:W-:Y:S04]  /*13470*/  STL.64 [R1+0xb28], R16 ;  /* 0x000b281001007387 */ /* 0x010fe80000100a00 */
[----:B------:R-:W2:Y:S08]  /*13480*/  LDL.LU.64 R10, [R1+0xb60] ;  /* 0x000b6000010a7983 */ /* 0x000eb00000300a00 */
[----:B------:R-:W-:Y:S04]  /*13490*/  STL.64 [R1+0x430], R12 ;  /* 0x0004300c01007387 */ /* 0x000fe80000100a00 */
[----:B------:R-:W-:Y:S04]  /*134a0*/  STL.64 [R1+0x438], R14 ;  /* 0x0004380e01007387 */ /* 0x000fe80000100a00 */
[----:B------:R-:W0:Y:S04]  /*134b0*/  LDSM.16.MT88.4 R12, [R28+0xc200] ;  /* 0x00c200001c0c783b */ /* 0x000e280000004200 */
[----:B0-----:R-:W-:Y:S04]  /*134c0*/  STL.64 [R1+0xa88], R14 ;  /* 0x000a880e01007387 */ /* 0x001fe80000100a00 */
[----:B------:R0:W-:Y:S04]  /*134d0*/  STL.64 [R1+0xa80], R12 ;  /* 0x000a800c01007387 */ /* 0x0001e80000100a00 */
[----:B0-----:R-:W4:Y:S04]  /*134e0*/  LDL.LU R12, [R1+0x1d0] ;  /* 0x0001d000010c7983 */ /* 0x001f280000300800 */
        /* <DEDUP_REMOVED lines=10> */
[----:B------:R-:W3:Y:S04]  /*13590*/  LDL.LU.64 R6, [R1+0xb58] ;  /* 0x000b580001067983 */ /* 0x000ee80000300a00 */
[----:B------:R-:W-:Y:S04]  /*135a0*/  STL.64 [R1+0x420], R8 ;  /* 0x0004200801007387 */ /* 0x000fe80000100a00 */
[----:B------:R-:W-:Y:S04]  /*135b0*/  STL.64 [R1+0x428], R10 ;  /* 0x0004280a01007387 */ /* 0x000fe80000100a00 */
[----:B------:R-:W0:Y:S04]  /*135c0*/  LDSM.16.MT88.4 R8, [R28+0xc280] ;  /* 0x00c280001c08783b */ /* 0x000e280000004200 */
[----:B0-----:R0:W-:Y:S04]  /*135d0*/  STL.64 [R1+0x9f8], R10 ;  /* 0x0009f80a01007387 */ /* 0x0011e80000100a00 */
[----:B------:R-:W-:Y:S04]  /*135e0*/  STL.64 [R1+0x9f0], R8 ;  /* 0x0009f00801007387 */ /* 0x000fe80000100a00 */
[----:B0-----:R-:W4:Y:S01]  /*135f0*/  LDL.64 R10, [R1+0x8] ;  /* 0x00000800010a7983 */ /* 0x001f220000100a00 */
[----:B---3--:R-:W-:Y:S03]  /*13600*/  HMMA.16816.F32 R20, R20, R6, R24 ;  /* 0x000000061414723c */ /* 0x008fe60000001818 */
[----:B----4-:R0:W-:Y:S04]  /*13610*/  STL.64 [R1+0xb00], R10 ;  /* 0x000b000a01007387 */ /* 0x0101e80000100a00 */
[----:B0-----:R-:W3:Y:S04]  /*13620*/  LDL.64 R10, [R1+0x58] ;  /* 0x00005800010a7983 */ /* 0x001ee80000100a00 */
[----:B------:R-:W2:Y:S04]  /*13630*/  LDL.LU.64 R26, [R1+0xb50] ;  /* 0x000b5000011a7983 */ /* 0x000ea80000300a00 */
[----:B------:R-:W2:Y:S04]  /*13640*/  LDL.LU.64 R24, [R1+0xb48] ;  /* 0x000b480001187983 */ /* 0x000ea80000300a00 */
[----:B------:R0:W-:Y:S04]  /*13650*/  STL.64 [R1+0xb08], R6 ;  /* 0x000b080601007387 */ /* 0x0001e80000100a00 */
[----:B------:R-:W3:Y:S04]  /*13660*/  LDL.LU R4, [R1+0x1e0] ;  /* 0x0001e00001047983 */ /* 0x000ee80000300800 */
[----:B------:R-:W-:Y:S04]  /*13670*/  STL.64 [R1+0x410], R20 ;  /* 0x0004101401007387 */ /* 0x000fe80000100a00 */
[----:B------:R-:W-:Y:S04]  /*13680*/  STL.64 [R1+0x418], R22 ;  /* 0x0004181601007387 */ /* 0x000fe80000100a00 */
[----:B------:R-:W1:Y:S01]  /*13690*/  LDSM.16.MT88.4 R20, [R28+0xc300] ;  /* 0x00c300001c14783b */ /* 0x000e620000004200 */
[----:B------:R-:W-:-:S02]  /*136a0*/  IMAD.MOV.U32 R18, RZ, RZ, R2 ;  /* 0x000000ffff127224 */ /* 0x000fc400078e0002 */
[----:B------:R-:W-:Y:S01]  /*136b0*/  IMAD.MOV.U32 R19, RZ, RZ, R0 ;  /* 0x000000ffff137224 */ /* 0x000fe200078e0000 */
[----:B------:R-:W3:Y:S04]  /*136c0*/  LDL.LU R5, [R1+0x1e4] ;  /* 0x0001e40001057983 */ /* 0x000ee80000300800 */
[----:B0-----:R-:W3:Y:S04]  /*136d0*/  LDL.LU R6, [R1+0x1e8] ;  /* 0x0001e80001067983 */ /* 0x001ee80000300800 */
[----:B------:R-:W3:Y:S04]  /*136e0*/  LDL.LU R7, [R1+0x1ec] ;  /* 0x0001ec0001077983 */ /* 0x000ee80000300800 */
[----:B-1----:R0:W-:Y:S04]  /*136f0*/  STL.64 [R1+0x968], R22 ;  /* 0x0009681601007387 */ /* 0x0021e80000100a00 */
[----:B------:R-:W-:Y:S04]  /*13700*/  STL.64 [R1+0x960], R20 ;  /* 0x0009601401007387 */ /* 0x000fe80000100a00 */
[----:B0-----:R-:W4:Y:S01]  /*13710*/  LDL.64 R22, [R1+0x68] ;  /* 0x0000680001167983 */ /* 0x001f220000100a00 */
[----:B--2---:R-:W-:Y:S03]  /*13720*/  HMMA.16816.F32 R16, R24, R18, R12 ;  /* 0x000000121810723c */ /* 0x004fe6000000180c */
[----:B------:R-:W2:Y:S04]  /*13730*/  LDL.LU.64 R14, [R1+0xb40] ;  /* 0x000b4000010e7983 */ /* 0x000ea80000300a00 */
[----:B------:R-:W2:-:S12]  /*13740*/  LDL.LU.64 R12, [R1+0xb38] ;  /* 0x000b3800010c7983 */ /* 0x000e980000300a00 */
        /* <DEDUP_REMOVED lines=8> */
[----:B0-----:R-:W2:Y:S01]  /*137d0*/  LDL.LU.64 R18, [R1+0xb20] ;  /* 0x000b200001127983 */ /* 0x001ea20000300a00 */
[----:B------:R-:W-:Y:S02]  /*137e0*/  IMAD.MOV.U32 R2, RZ, RZ, R22 ;  /* 0x000000ffff027224 */ /* 0x000fe400078e0016 */
[----:B------:R-:W-:-:S02]  /*137f0*/  IMAD.MOV.U32 R0, RZ, RZ, R23 ;  /* 0x000000ffff007224 */ /* 0x000fc400078e0017 */
[----:B---3--:R-:W-:Y:S01]  /*13800*/  HMMA.16816.F32 R20, R24, R10, R4 ;  /* 0x0000000a1814723c */ /* 0x008fe20000001804 */
[----:B------:R-:W-:Y:S02]  /*13810*/  IMAD.MOV.U32 R4, RZ, RZ, R10 ;  /* 0x000000ffff047224 */ /* 0x000fe400078e000a */
[----:B------:R-:W-:-:S15]  /*13820*/  IMAD.MOV.U32 R3, RZ, RZ, R11 ;  /* 0x000000ffff037224 */ /* 0x000fde00078e000b */
[----:B------:R-:W-:Y:S01]  /*13830*/  NOP ;  /* 0x0000000000007918 */ /* 0x000fe20000000000 */
[----:B------:R-:W-:Y:S04]  /*13840*/  STL.64 [R1+0x3f0], R20 ;  /* 0x0003f01401007387 */ /* 0x000fe80000100a00 */
[----:B------:R-:W-:Y:S01]  /*13850*/  STL.64 [R1+0x3f8], R22 ;  /* 0x0003f81601007387 */ /* 0x000fe20000100a00 */
[----:B--2---:R-:W-:Y:S03]  /*13860*/  HMMA.16816.F32 R8, R24, R18, R12 ;  /* 0x000000121808723c */ /* 0x004fe6000000180c */
[----:B------:R-:W2:-:S15]  /*13870*/  LDL.LU R12, [R1+0x120] ;  /* 0x00012000010c7983 */ /* 0x000e9e0000300800 */
[----:B------:R-:W-:Y:S01]  /*13880*/  NOP ;  /* 0x0000000000007918 */ /* 0x000fe20000000000 */
[----:B------:R-:W-:Y:S04]  /*13890*/  STL.64 [R1+0x3e0], R8 ;  /* 0x0003e00801007387 */ /* 0x000fe80000100a00 */
[----:B------:R-:W-:Y:S04]  /*138a0*/  STL.64 [R1+0x3e8], R10 ;  /* 0x0003e80a01007387 */ /* 0x000fe80000100a00 */
[----:B------:R-:W2:Y:S04]  /*138b0*/  LDL.LU R13, [R1+0x124] ;  /* 0x00012400010d7983 */ /* 0x000ea80000300800 */
[----:B------:R-:W3:Y:S04]  /*138c0*/  LDL.LU R14, [R1+0x128] ;  /* 0x00012800010e7983 */ /* 0x000ee80000300800 */
[----:B------:R-:W3:Y:S04]  /*138d0*/  LDL.LU R15, [R1+0x12c] ;  /* 0x00012c00010f7983 */ /* 0x000ee80000300800 */
[----:B---3--:R0:W-:Y:S04]  /*138e0*/  STL.64 [R1+0xaa8], R14 ;  /* 0x000aa80e01007387 */ /* 0x0081e80000100a00 */
[----:B--2---:R-:W-:Y:S04]  /*138f0*/  STL.64 [R1+0xaa0], R12 ;  /* 0x000aa00c01007387 */ /* 0x004fe80000100a00 */
[----:B0-----:R-:W2:Y:S04]  /*13900*/  LDL.64 R14, [R1+0x48] ;  /* 0x00004800010e7983 */ /* 0x001ea80000100a00 */
[----:B--2---:R0:W-:Y:S02]  /*13910*/  STL.64 [R1+0xab0], R14 ;  /* 0x000ab00e01007387 */ /* 0x0041e40000100a00 */
[----:B0-----:R-:W-:-:S02]  /*13920*/  IMAD.MOV.U32 R14, RZ, RZ, R4 ;  /* 0x000000ffff0e7224 */ /* 0x001fc400078e0004 */
[----:B------:R-:W-:-:S05]  /*13930*/  IMAD.MOV.U32 R15, RZ, RZ, R3 ;  /* 0x000000ffff0f7224 */ /* 0x000fca00078e0003 */
[----:B------:R0:W-:Y:S04]  /*13940*/  STL.64 [R1+0xac0], R14 ;  /* 0x000ac00e01007387 */ /* 0x0001e80000100a00 */
[----:B------:R-:W2:Y:S04]  /*13950*/  LDL.LU R20, [R1+0x270] ;  /* 0x0002700001147983 */ /* 0x000ea80000300800 */
[----:B------:R-:W2:Y:S04]  /*13960*/  LDL.LU R21, [R1+0x274] ;  /* 0x0002740001157983 */ /* 0x000ea80000300800 */
[----:B------:R-:W3:Y:S04]  /*13970*/  LDL.LU R22, [R1+0x278] ;  /* 0x0002780001167983 */ /* 0x000ee80000300800 */
[----:B------:R-:W3:Y:S04]  /*13980*/  LDL.LU R23, [R1+0x27c] ;  /* 0x00027c0001177983 */ /* 0x000ee80000300800 */
[----:B------:R-:W4:Y:S04]  /*13990*/  LDL.LU R4, [R1+0x1b0] ;  /* 0x0001b00001047983 */ /* 0x000f280000300800 */
[----:B------:R-:W4:Y:S04]  /*139a0*/  LDL.LU R5, [R1+0x1b4] ;  /* 0x0001b40001057983 */ /* 0x000f280000300800 */
[----:B------:R-:W2:Y:S04]  /*139b0*/  LDL.LU R6, [R1+0x1b8] ;  /* 0x0001b80001067983 */ /* 0x000ea80000300800 */
[----:B------:R-:W2:Y:S01]  /*139c0*/  LDL.LU R7, [R1+0x1bc] ;  /* 0x0001bc0001077983 */ /* 0x000ea20000300800 */
[----:B0-----:R-:W-:-:S02]  /*139d0*/  IMAD.MOV.U32 R14, RZ, RZ, R2 ;  /* 0x000000ffff0e7224 */ /* 0x001fc400078e0002 */
[----:B------:R-:W-:Y:S01]  /*139e0*/  IMAD.MOV.U32 R15, RZ, RZ, R0 ;  /* 0x000000ffff0f7224 */ /* 0x000fe200078e0000 */
[----:B--2---:R-:W-:Y:S04]  /*139f0*/  STL.64 [R1+0xb18], R6 ;  /* 0x000b180601007387 */ /* 0x004fe80000100a00 */
[----:B----4-:R0:W-:Y:S04]  /*13a00*/  STL.64 [R1+0xb10], R4 ;  /* 0x000b100401007387 */ /* 0x0101e80000100a00 */
[----:B0-----:R-:W2:Y:S04]  /*13a10*/  LDL.LU R4, [R1+0x1c0] ;  /* 0x0001c00001047983 */ /* 0x001ea80000300800 */
[----:B------:R-:W2:Y:S04]  /*13a20*/  LDL.LU R5, [R1+0x1c4] ;  /* 0x0001c40001057983 */ /* 0x000ea80000300800 */
[----:B------:R-:W2:Y:S04]  /*13a30*/  LDL.LU R6, [R1+0x1c8] ;  /* 0x0001c80001067983 */ /* 0x000ea80000300800 */
[----:B------:R-:W2:Y:S04]  /*13a40*/  LDL.LU R7, [R1+0x1cc] ;  /* 0x0001cc0001077983 */ /* 0x000ea80000300800 */
[----:B------:R-:W4:Y:S04]  /*13a50*/  LDL.64 R10, [R1+0x18] ;  /* 0x00001800010a7983 */ /* 0x000f280000100a00 */
[----:B------:R-:W2:Y:S04]  /*13a60*/  LDL.LU R16, [R1+0x1a0] ;  /* 0x0001a00001107983 */ /* 0x000ea80000300800 */
[----:B------:R-:W2:Y:S04]  /*13a70*/  LDL.LU R17, [R1+0x1a4] ;  /* 0x0001a40001117983 */ /* 0x000ea80000300800 */
[----:B------:R-:W2:Y:S04]  /*13a80*/  LDL.LU R18, [R1+0x1a8] ;  /* 0x0001a80001127983 */ /* 0x000ea80000300800 */
[----:B------:R-:W2:Y:S04]  /*13a90*/  LDL.LU R19, [R1+0x1ac] ;  /* 0x0001ac0001137983 */ /* 0x000ea80000300800 */
[----:B------:R-:W-:Y:S04]  /*13aa0*/  STL.64 [R1+0xad8], R14 ;  /* 0x000ad80e01007387 */ /* 0x000fe80000100a00 */
[----:B---3--:R-:W-:Y:S04]  /*13ab0*/  STL.64 [R1+0xa08], R22 ;  /* 0x000a081601007387 */ /* 0x008fe80000100a00 */
[----:B------:R0:W-:Y:S04]  /*13ac0*/  STL.64 [R1+0xa00], R20 ;  /* 0x000a001401007387 */ /* 0x0001e80000100a00 */
[----:B0-----:R-:W3:Y:S04]  /*13ad0*/  LDL.LU R20, [R1+0x260] ;  /* 0x0002600001147983 */ /* 0x001ee80000300800 */
[----:B------:R-:W3:Y:S04]  /*13ae0*/  LDL.LU R21, [R1+0x264] ;  /* 0x0002640001157983 */ /* 0x000ee80000300800 */
[----:B------:R-:W2:Y:S04]  /*13af0*/  LDL.LU R22, [R1+0x268] ;  /* 0x0002680001167983 */ /* 0x000ea80000300800 */
[----:B------:R-:W2:Y:S04]  /*13b00*/  LDL.LU R23, [R1+0x26c] ;  /* 0x00026c0001177983 */ /* 0x000ea80000300800 */
[----:B------:R-:W3:Y:S04]  /*13b10*/  LDL.64 R14, [R1+0x78] ;  /* 0x00007800010e7983 */ /* 0x000ee80000100a00 */
[----:B--2---:R0:W-:Y:S04]  /*13b20*/  STL.64 [R1+0xa18], R22 ;  /* 0x000a181601007387 */ /* 0x0041e80000100a00 */
[----:B---3--:R-:W-:Y:S04]  /*13b30*/  STL.64 [R1+0xa10], R20 ;  /* 0x000a101401007387 */ /* 0x008fe80000100a00 */
[----:B0-----:R-:W2:Y:S02]  /*13b40*/  LDL.64 R22, [R1+0x38] ;  /* 0x0000380001167983 */ /* 0x001ea40000100a00 */
[----:B--2---:R-:W-:-:S15]  /*13b50*/  HMMA.16816.F32 R4, R24, R22, R4 ;  /* 0x000000161804723c */ /* 0x004fde0000001804 */
[----:B------:R-:W-:-:S04]  /*13b60*/  NOP ;  /* 0x0000000000007918 */ /* 0x000fc80000000000 */
[----:B------:R-:W-:Y:S04]  /*13b70*/  STL.64 [R1+0x3d0], R4 ;  /* 0x0003d00401007387 */ /* 0x000fe80000100a00 */
[----:B------:R0:W-:Y:S04]  /*13b80*/  STL.64 [R1+0x3d8], R6 ;  /* 0x0003d80601007387 */ /* 0x0001e80000100a00 */
[----:B0-----:R-:W4:Y:S04]  /*13b90*/  LDL.LU.64 R6, [R1+0xb18] ;  /* 0x000b180001067983 */ /* 0x001f280000300a00 */
[----:B------:R-:W4:Y:S04]  /*13ba0*/  LDL.LU.64 R4, [R1+0xb10] ;  /* 0x000b100001047983 */ /* 0x000f280000300a00 */
[----:B------:R0:W-:Y:S04]  /*13bb0*/  STL.64 [R1+0xab8], R22 ;  /* 0x000ab81601007387 */ /* 0x0001e80000100a00 */
[----:B------:R-:W2:Y:S04]  /*13bc0*/  LDL.LU R20, [R1+0x140] ;  /* 0x0001400001147983 */ /* 0x000ea80000300800 */
[----:B------:R-:W2:Y:S04]  /*13bd0*/  LDL.LU R21, [R1+0x144] ;  /* 0x0001440001157983 */ /* 0x000ea80000300800 */
[----:B0-----:R-:W3:Y:S04]  /*13be0*/  LDL.LU R22, [R1+0x148] ;  /* 0x0001480001167983 */ /* 0x001ee80000300800 */
[----:B------:R-:W3:Y:S04]  /*13bf0*/  LDL.LU R23, [R1+0x14c] ;  /* 0x00014c0001177983 */ /* 0x000ee80000300800 */
[----:B---3--:R-:W-:Y:S04]  /*13c00*/  STL.64 [R1+0xad0], R22 ;  /* 0x000ad01601007387 */ /* 0x008fe80000100a00 */
[----:B--2---:R0:W-:Y:S04]  /*13c10*/  STL.64 [R1+0xac8], R20 ;  /* 0x000ac81401007387 */ /* 0x0041e80000100a00 */
[----:B0-----:R-:W2:Y:S04]  /*13c20*/  LDL.LU R20, [R1+0x150] ;  /* 0x0001500001147983 */ /* 0x001ea80000300800 */
[----:B------:R-:W2:Y:S04]  /*13c30*/  LDL.LU R21, [R1+0x154] ;  /* 0x0001540001157983 */ /* 0x000ea80000300800 */
[----:B------:R-:W3:Y:S04]  /*13c40*/  LDL.LU R22, [R1+0x158] ;  /* 0x0001580001167983 */ /* 0x000ee80000300800 */
[----:B------:R-:W3:Y:S01]  /*13c50*/  LDL.LU R23, [R1+0x15c] ;  /* 0x00015c0001177983 */ /* 0x000ee20000300800 */
[----:B----4-:R-:W-:Y:S01]  /*13c60*/  HMMA.16816.F32 R4, R24, R10, R4 ;  /* 0x0000000a1804723c */ /* 0x010fe20000001804 */
        /* <DEDUP_REMOVED lines=11> */
[----:B------:R-:W4:Y:S02]  /*13d20*/  LDL.LU.64 R10, [R1+0xb00] ;  /* 0x000b0000010a7983 */ /* 0x000f240000300a00 */
        /* <DEDUP_REMOVED lines=13> */
[----:B------:R-:W2:-:S15]  /*13e00*/  LDL.LU R8, [R1+0x110] ;  /* 0x0001100001087983 */ /* 0x000e9e0000300800 */
[----:B------:R-:W-:-:S03]  /*13e10*/  NOP ;  /* 0x0000000000007918 */ /* 0x000fc60000000000 */
[----:B------:R-:W-:Y:S04]  /*13e20*/  STL.64 [R1+0x380], R24 ;  /* 0x0003801801007387 */ /* 0x000fe80000100a00 */
[----:B------:R0:W-:Y:S04]  /*13e30*/  STL.64 [R1+0x388], R26 ;  /* 0x0003881a01007387 */ /* 0x0001e80000100a00 */
[----:B------:R-:W2:Y:S04]  /*13e40*/  LDL.LU R9, [R1+0x114] ;  /* 0x0001140001097983 */ /* 0x000ea80000300800 */
[----:B------:R-:W2:Y:S04]  /*13e50*/  LDL.LU R10, [R1+0x118] ;  /* 0x00011800010a7983 */ /* 0x000ea80000300800 */
[----:B------:R-:W2:Y:S04]  /*13e60*/  LDL.LU R11, [R1+0x11c] ;  /* 0x00011c00010b7983 */ /* 0x000ea80000300800 */
[----:B------:R1:W-:Y:S04]  /*13e70*/  STL.64 [R1+0xa90], R6 ;  /* 0x000a900601007387 */ /* 0x0003e80000100a00 */
[----:B------:R-:W3:Y:S04]  /*13e80*/  LDL.LU R4, [R1+0x130] ;  /* 0x0001300001047983 */ /* 0x000ee80000300800 */
[----:B------:R-:W3:Y:S01]  /*13e90*/  LDL.LU R5, [R1+0x134] ;  /* 0x0001340001057983 */ /* 0x000ee20000300800 */
[----:B0-----:R-:W-:-:S03]  /*13ea0*/  IMAD.MOV.U32 R26, RZ, RZ, R2 ;  /* 0x000000ffff1a7224 */ /* 0x001fc600078e0002 */
[----:B-1----:R-:W3:Y:S04]  /*13eb0*/  LDL.LU R6, [R1+0x138] ;  /* 0x0001380001067983 */ /* 0x002ee80000300800 */
[----:B------:R-:W3:Y:S04]  /*13ec0*/  LDL.LU R7, [R1+0x13c] ;  /* 0x00013c0001077983 */ /* 0x000ee80000300800 */
[----:B------:R-:W-:Y:S04]  /*13ed0*/  STL.64 [R1+0x370], R20 ;  /* 0x0003701401007387 */ /* 0x000fe80000100a00 */
[----:B------:R0:W-:Y:S01]  /*13ee0*/  STL.64 [R1+0x378], R22 ;  /* 0x0003781601007387 */ /* 0x0001e20000100a00 */
[----:B------:R-:W-:-:S02]  /*13ef0*/  IMAD.MOV.U32 R27, RZ, RZ, R0 ;  /* 0x000000ffff1b7224 */ /* 0x000fc400078e0000 */
[----:B------:R-:W-:Y:S02]  /*13f00*/  IMAD.MOV.U32 R2, RZ, RZ, R14 ;  /* 0x000000ffff027224 */ /* 0x000fe400078e000e */
[----:B------:R-:W-:Y:S01]  /*13f10*/  IMAD.MOV.U32 R0, RZ, RZ, R15 ;  /* 0x000000ffff007224 */ /* 0x000fe200078e000f */
        /* <DEDUP_REMOVED lines=14> */
[----:B0-----:R-:W3:Y:S02]  /*14000*/  LDL.LU.64 R14, [R1+0xab0] ;  /* 0x000ab000010e7983 */ /* 0x001ee40000300a00 */
[----:B---3--:R-:W-:Y:S01]  /*14010*/  HMMA.16816.F32 R4, R16, R14, R4 ;  /* 0x0000000e1004723c */ /* 0x008fe20000001804 */
[----:B------:R-:W-:-:S15]  /*14020*/  IMAD.MOV.U32 R3, RZ, RZ, R15 ;  /* 0x000000ffff037224 */ /* 0x000fde00078e000f */
[----:B------:R-:W-:-:S03]  /*14030*/  NOP ;  /* 0x0000000000007918 */ /* 0x000fc60000000000 */
[----:B------:R0:W-:Y:S04]  /*14040*/  STL.64 [R1+0x320], R4 ;  /* 0x0003200401007387 */ /* 0x0001e80000100a00 */
[----:B------:R-:W-:Y:S01]  /*14050*/  STL.64 [R1+0x328], R6 ;  /* 0x0003280601007387 */ /* 0x000fe20000100a00 */
[----:B0-----:R-:W-:-:S03]  /*14060*/  IMAD.MOV.U32 R4, RZ, RZ, R14 ;  /* 0x000000ffff047224 */ /* 0x001fc600078e000e */
[----:B------:R-:W3:Y:S04]  /*14070*/  LDL.LU.64 R14, [R1+0xaa8] ;  /* 0x000aa800010e7983 */ /* 0x000ee80000300a00 */
[----:B------:R-:W3:Y:S04]  /*14080*/  LDL.LU.64 R12, [R1+0xaa0] ;  /* 0x000aa000010c7983 */ /* 0x000ee80000300a00 */
[----:B----4-:R0:W-:Y:S01]  /*14090*/  STL.64 [R1+0xa28], R22 ;  /* 0x000a281601007387 */ /* 0x0101e20000100a00 */
[----:B---3--:R-:W-:Y:S01]  /*140a0*/  HMMA.16816.F32 R12, R16, R22, R12 ;  /* 0x00000016100c723c */ /* 0x008fe2000000180c */
[----:B0-----:R-:W-:-:S02]  /*140b0*/  IMAD.MOV.U32 R22, RZ, RZ, R4 ;  /* 0x000000ffff167224 */ /* 0x001fc400078e0004 */
[----:B------:R-:W-:-:S15]  /*140c0*/  IMAD.MOV.U32 R23, RZ, RZ, R3 ;  /* 0x000000ffff177224 */ /* 0x000fde00078e0003 */
[----:B------:R-:W-:Y:S01]  /*140d0*/  NOP ;  /* 0x0000000000007918 */ /* 0x000fe20000000000 */
[----:B------:R-:W-:Y:S04]  /*140e0*/  STL.64 [R1+0x310], R12 ;  /* 0x0003100c01007387 */ /* 0x000fe80000100a00 */
[----:B------:R-:W-:Y:S04]  /*140f0*/  STL.64 [R1+0x318], R14 ;  /* 0x0003180e01007387 */ /* 0x000fe80000100a00 */
[----:B------:R0:W-:Y:S04]  /*14100*/  STL.64 [R1+0xa40], R22 ;  /* 0x000a401601007387 */ /* 0x0001e80000100a00 */
[----:B------:R-:W3:Y:S04]  /*14110*/  LDL.LU R20, [R1+0x220] ;  /* 0x0002200001147983 */ /* 0x000ee80000300800 */
[----:B------:R-:W3:Y:S04]  /*14120*/  LDL.LU R21, [R1+0x224] ;  /* 0x0002240001157983 */ /* 0x000ee80000300800 */
[----:B0-----:R-:W4:Y:S04]  /*14130*/  LDL.LU R22, [R1+0x228] ;  /* 0x0002280001167983 */ /* 0x001f280000300800 */
[----:B------:R-:W4:Y:S04]  /*14140*/  LDL.LU R23, [R1+0x22c] ;  /* 0x00022c0001177983 */ /* 0x000f280000300800 */
[----:B------:R-:W3:Y:S04]  /*14150*/  LDL.LU R12, [R1+0xe0] ;  /* 0x0000e000010c7983 */ /* 0x000ee80000300800 */
[----:B------:R-:W3:Y:S04]  /*14160*/  LDL.LU R13, [R1+0xe4] ;  /* 0x0000e400010d7983 */ /* 0x000ee80000300800 */
[----:B------:R-:W3:Y:S04]  /*14170*/  LDL.LU R14, [R1+0xe8] ;  /* 0x0000e800010e7983 */ /* 0x000ee80000300800 */
[----:B------:R-:W3:Y:S04]  /*14180*/  LDL.LU R15, [R1+0xec] ;  /* 0x0000ec00010f7983 */ /* 0x000ee80000300800 */
[----:B------:R-:W3:Y:S04]  /*14190*/  LDL.LU R4, [R1+0x100] ;  /* 0x0001000001047983 */ /* 0x000ee80000300800 */
[----:B------:R-:W3:Y:S04]  /*141a0*/  LDL.LU R5, [R1+0x104] ;  /* 0x0001040001057983 */ /* 0x000ee80000300800 */
[----:B------:R-:W3:Y:S04]  /*141b0*/  LDL.LU R6, [R1+0x108] ;  /* 0x0001080001067983 */ /* 0x000ee80000300800 */
[----:B------:R-:W3:Y:S01]  /*141c0*/  LDL.LU R7, [R1+0x10c] ;  /* 0x00010c0001077983 */ /* 0x000ee20000300800 */
[C---:B--2---:R-:W-:Y:S03]  /*141d0*/  HMMA.16816.F32 R8, R16.reuse, R26, R8 ;  /* 0x0000001a1008723c */ /* 0x044fe60000001808 */
[----:B----4-:R0:W-:Y:S04]  /*141e0*/  STL.64 [R1+0xa50], R22 ;  /* 0x000a501601007387 */ /* 0x0101e80000100a00 */
[----:B---3--:R-:W-:Y:S04]  /*141f0*/  STL.64 [R1+0xa48], R20 ;  /* 0x000a481401007387 */ /* 0x008fe80000100a00 */
[----:B0-----:R-:W2:Y:S04]  /*14200*/  LDL.64 R22, [R1+0x68] ;  /* 0x0000680001167983 */ /* 0x001ea80000100a00 */
[----:B--2---:R-:W-:Y:S04]  /*14210*/  STL.64 [R1+0xa68], R22 ;  /* 0x000a681601007387 */ /* 0x004fe80000100a00 */
[----:B------:R-:W-:Y:S04]  /*14220*/  STL.64 [R1+0x300], R8 ;  /* 0x0003000801007387 */ /* 0x000fe80000100a00 */
[----:B------:R0:W-:Y:S04]  /*14230*/  STL.64 [R1+0x308], R10 ;  /* 0x0003080a01007387 */ /* 0x0001e80000100a00 */
[----:B0-----:R-:W2:Y:S04]  /*14240*/  LDL.LU.64 R10, [R1+0xa98] ;  /* 0x000a9800010a7983 */ /* 0x001ea80000300a00 */
[----:B------:R0:W-:Y:S04]  /*14250*/  STL.64 [R1+0xa20], R26 ;  /* 0x000a201a01007387 */ /* 0x0001e80000100a00 */
[----:B------:R-:W3:Y:S04]  /*14260*/  LDL.LU R24, [R1+0x250] ;  /* 0x0002500001187983 */ /* 0x000ee80000300800 */
[----:B------:R-:W3:Y:S04]  /*14270*/  LDL.LU R25, [R1+0x254] ;  /* 0x0002540001197983 */ /* 0x000ee80000300800 */
[----:B0-----:R-:W4:Y:S04]  /*14280*/  LDL.LU R26, [R1+0x258] ;  /* 0x00025800011a7983 */ /* 0x001f280000300800 */
[----:B------:R-:W4:Y:S04]  /*14290*/  LDL.LU R27, [R1+0x25c] ;  /* 0x00025c00011b7983 */ /* 0x000f280000300800 */
[----:B----4-:R-:W-:Y:S04]  /*142a0*/  STL.64 [R1+0xa38], R26 ;  /* 0x000a381a01007387 */ /* 0x010fe80000100a00 */
[----:B---3--:R0:W-:Y:S04]  /*142b0*/  STL.64 [R1+0xa30], R24 ;  /* 0x000a301801007387 */ /* 0x0081e80000100a00 */
[----:B0-----:R-:W3:Y:S04]  /*142c0*/  LDL.LU R24, [R1+0x230] ;  /* 0x0002300001187983 */ /* 0x001ee80000300800 */
[----:B------:R-:W3:Y:S04]  /*142d0*/  LDL.LU R25, [R1+0x234] ;  /* 0x0002340001197983 */ /* 0x000ee80000300800 */
[----:B------:R-:W4:Y:S04]  /*142e0*/  LDL.LU R26, [R1+0x238] ;  /* 0x00023800011a7983 */ /* 0x000f280000300800 */
[----:B------:R-:W4:Y:S01]  /*142f0*/  LDL.LU R27, [R1+0x23c] ;  /* 0x00023c00011b7983 */ /* 0x000f220000300800 */
[----:B--2---:R-:W-:Y:S03]  /*14300*/  HMMA.16816.F32 R4, R16, R10, R4 ;  /* 0x0000000a1004723c */ /* 0x004fe60000001804 */
[----:B----4-:R-:W-:Y:S04]  /*14310*/  STL.64 [R1+0xa60], R26 ;  /* 0x000a601a01007387 */ /* 0x010fe80000100a00 */
        /* <DEDUP_REMOVED lines=13> */
[----:B0-----:R-:W3:Y:S01]  /*143f0*/  LDL.LU.64 R6, [R1+0xa90] ;  /* 0x000a900001067983 */ /* 0x001ee20000300a00 */
[----:B------:R-:W-:-:S02]  /*14400*/  IMAD.MOV.U32 R22, RZ, RZ, R2 ;  /* 0x000000ffff167224 */ /* 0x000fc400078e0002 */
[----:B------:R-:W-:Y:S01]  /*14410*/  IMAD.MOV.U32 R23, RZ, RZ, R0 ;  /* 0x000000ffff177224 */ /* 0x000fe200078e0000 */
[----:B---3--:R-:W-:Y:S01]  /*14420*/  HMMA.16816.F32 R16, R16, R6, R12 ;  /* 0x000000061010723c */ /* 0x008fe2000000180c */
[----:B------:R-:W2:Y:S04]  /*14430*/  LDL.LU.64 R14, [R1+0xa88] ;  /* 0x000a8800010e7983 */ /* 0x000ea80000300a00 */
[----:B------:R-:W2:-:S14]  /*14440*/  LDL.LU.64 R12, [R1+0xa80] ;  /* 0x000a8000010c7983 */ /* 0x000e9c0000300a00 */
[----:B------:R-:W-:Y:S04]  /*14450*/  STL.64 [R1+0x1f0], R16 ;  /* 0x0001f01001007387 */ /* 0x000fe80000100a00 */
[----:B------:R0:W-:Y:S04]  /*14460*/  STL.64 [R1+0x1f8], R18 ;  /* 0x0001f81201007387 */ /* 0x0001e80000100a00 */
[----:B0-----:R-:W3:Y:S01]  /*14470*/  LDL.LU.64 R18, [R1+0x58] ;  /* 0x0000580001127983 */ /* 0x001ee20000300a00 */
[----:B--2---:R-:W-:Y:S03]  /*14480*/  HMMA.16816.F32 R20, R12, R22, R24 ;  /* 0x000000160c14723c */ /* 0x004fe60000001818 */
[----:B------:R-:W2:Y:S04]  /*14490*/  LDL.LU.64 R26, [R1+0xa78] ;  /* 0x000a7800011a7983 */ /* 0x000ea80000300a00 */
[----:B------:R-:W2:-:S12]  /*144a0*/  LDL.LU.64 R24, [R1+0xa70] ;  /* 0x000a700001187983 */ /* 0x000e980000300a00 */
[----:B------:R-:W-:Y:S04]  /*144b0*/  STL.64 [R1+0x1e0], R20 ;  /* 0x0001e01401007387 */ /* 0x000fe80000100a00 */
[----:B------:R0:W-:Y:S04]  /*144c0*/  STL.64 [R1+0x1e8], R22 ;  /* 0x0001e81601007387 */ /* 0x0001e80000100a00 */
        /* <DEDUP_REMOVED lines=13> */
[----:B------:R-:W-:Y:S04]  /*145a0*/  STL.64 [R1+0x1b0], R20 ;  /* 0x0001b01401007387 */ /* 0x000fe80000100a00 */
[----:B------:R0:W-:Y:S04]  /*145b0*/  STL.64 [R1+0x1b8], R22 ;  /* 0x0001b81601007387 */ /* 0x0001e80000100a00 */
[----:B0-----:R-:W2:Y:S04]  /*145c0*/  LDL.LU.64 R22, [R1+0xa40] ;  /* 0x000a400001167983 */ /* 0x001ea80000300a00 */
[----:B------:R0:W-:Y:S04]  /*145d0*/  STL.64 [R1+0x9c8], R18 ;  /* 0x0009c81201007387 */ /* 0x0001e80000100a00 */
[----:B------:R-:W3:Y:S04]  /*145e0*/  LDL.LU R16, [R1+0x280] ;  /* 0x0002800001107983 */ /* 0x000ee80000300800 */
[----:B------:R-:W3:Y:S04]  /*145f0*/  LDL.LU R17, [R1+0x284] ;  /* 0x0002840001117983 */ /* 0x000ee80000300800 */
[----:B0-----:R-:W3:Y:S04]  /*14600*/  LDL.LU R18, [R1+0x288] ;  /* 0x0002880001127983 */ /* 0x001ee80000300800 */
[----:B------:R-:W3:Y:S01]  /*14610*/  LDL.LU R19, [R1+0x28c] ;  /* 0x00028c0001137983 */ /* 0x000ee20000300800 */
        /* <DEDUP_REMOVED lines=19> */
[----:B0-----:R-:W2:Y:S04]  /*14750*/  LDL.LU.64 R22, [R1+0xa08] ;  /* 0x000a080001167983 */ /* 0x001ea80000300a00 */
[----:B------:R-:W2:Y:S04]  /*14760*/  LDL.LU.64 R20, [R1+0xa00] ;  /* 0x000a000001147983 */ /* 0x000ea80000300a00 */
[----:B------:R3:W-:Y:S02]  /*14770*/  STL.64 [R1+0x990], R26 ;  /* 0x0009901a01007387 */ /* 0x0007e40000100a00 */
[----:B---3--:R-:W-:Y:S01]  /*14780*/  HMMA.16816.F32 R24, R12, R10, R16 ;  /* 0x0000000a0c18723c */ /* 0x008fe20000001810 */
[----:B------:R-:W-:-:S02]  /*14790*/  IMAD.MOV.U32 R16, RZ, RZ, R10 ;  /* 0x000000ffff107224 */ /* 0x000fc400078e000a */
[----:B------:R-:W-:-:S15]  /*147a0*/  IMAD.MOV.U32 R5, RZ, RZ, R11 ;  /* 0x000000ffff057224 */ /* 0x000fde00078e000b */
[----:B------:R-:W-:Y:S01]  /*147b0*/  NOP ;  /* 0x0000000000007918 */ /* 0x000fe20000000000 */
[----:B------:R-:W-:Y:S04]  /*147c0*/  STL.64 [R1+0x170], R24 ;  /* 0x0001701801007387 */ /* 0x000fe80000100a00 */
[----:B------:R-:W-:Y:S04]  /*147d0*/  STL.64 [R1+0x178], R26 ;  /* 0x0001781a01007387 */ /* 0x000fe80000100a00 */
[----:B------:R-:W3:Y:S04]  /*147e0*/  LDL.LU.64 R10, [R1+0x9f8] ;  /* 0x0009f800010a7983 */ /* 0x000ee80000300a00 */
[----:B------:R-:W3:Y:S04]  /*147f0*/  LDL.LU.64 R8, [R1+0x9f0] ;  /* 0x0009f00001087983 */ /* 0x000ee80000300a00 */
[----:B------:R-:W-:Y:S01]  /*14800*/  STL.64 [R1+0x988], R6 ;  /* 0x0009880601007387 */ /* 0x000fe20000100a00 */
[----:B--2---:R-:W-:Y:S03]  /*14810*/  HMMA.16816.F32 R12, R12, R6, R20 ;  /* 0x000000060c0c723c */ /* 0x004fe60000001814 */
[----:B------:R-:W2:-:S15]  /*14820*/  LDL.LU R20, [R1+0x490] ;  /* 0x0004900001147983 */ /* 0x000e9e0000300800 */
[----:B------:R-:W-:Y:S01]  /*14830*/  NOP ;  /* 0x0000000000007918 */ /* 0x000fe20000000000 */
[----:B------:R-:W-:Y:S04]  /*14840*/  STL.64 [R1+0x140], R12 ;  /* 0x0001400c01007387 */ /* 0x000fe80000100a00 */
[----:B------:R-:W-:Y:S04]  /*14850*/  STL.64 [R1+0x148], R14 ;  /* 0x0001480e01007387 */ /* 0x000fe80000100a00 */
[----:B------:R-:W2:Y:S04]  /*14860*/  LDL.LU R21, [R1+0x494] ;  /* 0x0004940001157983 */ /* 0x000ea80000300800 */
[----:B------:R-:W4:Y:S04]  /*14870*/  LDL.LU R22, [R1+0x498] ;  /* 0x0004980001167983 */ /* 0x000f280000300800 */
[----:B------:R-:W4:Y:S04]  /*14880*/  LDL.LU R23, [R1+0x49c] ;  /* 0x00049c0001177983 */ /* 0x000f280000300800 */
[----:B----4-:R0:W-:Y:S04]  /*14890*/  STL.64 [R1+0x978], R22 ;  /* 0x0009781601007387 */ /* 0x0101e80000100a00 */
[----:B--2---:R-:W-:Y:S01]  /*148a0*/  STL.64 [R1+0x970], R20 ;  /* 0x0009701401007387 */ /* 0x004fe20000100a00 */
[----:B0-----:R-:W-:-:S02]  /*148b0*/  IMAD.MOV.U32 R22, RZ, RZ, R16 ;  /* 0x000000ffff167224 */ /* 0x001fc400078e0010 */
[----:B------:R-:W-:-:S05]  /*148c0*/  IMAD.MOV.U32 R23, RZ, RZ, R5 ;  /* 0x000000ffff177224 */ /* 0x000fca00078e0005 */
[----:B------:R-:W-:Y:S04]  /*148d0*/  STL.64 [R1+0x998], R22 ;  /* 0x0009981601007387 */ /* 0x000fe80000100a00 */
[----:B------:R-:W2:Y:S04]  /*148e0*/  LDL.LU R12, [R1+0x4e0] ;  /* 0x0004e000010c7983 */ /* 0x000ea80000300800 */
[----:B------:R-:W2:Y:S04]  /*148f0*/  LDL.LU R13, [R1+0x4e4] ;  /* 0x0004e400010d7983 */ /* 0x000ea80000300800 */
[----:B------:R-:W4:Y:S04]  /*14900*/  LDL.LU R14, [R1+0x4e8] ;  /* 0x0004e800010e7983 */ /* 0x000f280000300800 */
[----:B------:R-:W4:Y:S04]  /*14910*/  LDL.LU R15, [R1+0x4ec] ;  /* 0x0004ec00010f7983 */ /* 0x000f280000300800 */
[----:B------:R-:W2:Y:S04]  /*14920*/  LDL.LU R16, [R1+0x350] ;  /* 0x0003500001107983 */ /* 0x000ea80000300800 */
[----:B------:R-:W2:Y:S04]  /*14930*/  LDL.LU R17, [R1+0x354] ;  /* 0x0003540001117983 */ /* 0x000ea80000300800 */
[----:B------:R-:W2:Y:S04]  /*14940*/  LDL.LU R18, [R1+0x358] ;  /* 0x0003580001127983 */ /* 0x000ea80000300800 */
[----:B------:R-:W2:Y:S01]  /*14950*/  LDL.LU R19, [R1+0x35c] ;  /* 0x00035c0001137983 */ /* 0x000ea20000300800 */
[----:B------:R-:W-:-:S02]  /*14960*/  IMAD.MOV.U32 R26, RZ, RZ, R4 ;  /* 0x000000ffff1a7224 */ /* 0x000fc400078e0004 */
[----:B------:R-:W-:Y:S01]  /*14970*/  IMAD.MOV.U32 R27, RZ, RZ, R3 ;  /* 0x000000ffff1b7224 */ /* 0x000fe200078e0003 */
[----:B--2---:R0:W-:Y:S04]  /*14980*/  STL.64 [R1+0x9d8], R18 ;  /* 0x0009d81201007387 */ /* 0x0041e80000100a00 */
[----:B------:R-:W-:Y:S04]  /*14990*/  STL.64 [R1+0x9d0], R16 ;  /* 0x0009d01001007387 */ /* 0x000fe80000100a00 */
[----:B0-----:R-:W2:Y:S04]  /*149a0*/  LDL.64 R18, [R1+0x78] ;  /* 0x0000780001127983 */ /* 0x001ea80000100a00 */
[----:B------:R-:W-:Y:S04]  /*149b0*/  STL.64 [R1+0x9a0], R26 ;  /* 0x0009a01a01007387 */ /* 0x000fe80000100a00 */
        /* <DEDUP_REMOVED lines=18> */
[----:B0-----:R-:W3:Y:S04]  /*14ae0*/  LDL.LU R20, [R1+0x340] ;  /* 0x0003400001147983 */ /* 0x001ee80000300800 */
[----:B------:R-:W3:Y:S04]  /*14af0*/  LDL.LU R21, [R1+0x344] ;  /* 0x0003440001157983 */ /* 0x000ee80000300800 */
[----:B------:R-:W3:Y:S04]  /*14b00*/  LDL.LU R22, [R1+0x348] ;  /* 0x0003480001167983 */ /* 0x000ee80000300800 */
[----:B------:R-:W3:Y:S04]  /*14b10*/  LDL.LU R23, [R1+0x34c] ;  /* 0x00034c0001177983 */ /* 0x000ee80000300800 */
[----:B------:R-:W2:Y:S04]  /*14b20*/  LDL.64 R26, [R1+0x48] ;  /* 0x00004800011a7983 */ /* 0x000ea80000100a00 */
[----:B------:R-:W2:Y:S04]  /*14b30*/  LDL.LU R4, [R1+0x480] ;  /* 0x0004800001047983 */ /* 0x000ea80000300800 */
[----:B------:R-:W2:Y:S04]  /*14b40*/  LDL.LU R5, [R1+0x484] ;  /* 0x0004840001057983 */ /* 0x000ea80000300800 */
[----:B------:R-:W2:Y:S04]  /*14b50*/  LDL.LU R6, [R1+0x488] ;  /* 0x0004880001067983 */ /* 0x000ea80000300800 */
[----:B------:R-:W2:Y:S04]  /*14b60*/  LDL.LU R7, [R1+0x48c] ;  /* 0x00048c0001077983 */ /* 0x000ea80000300800 */
[----:B----4-:R0:W-:Y:S04]  /*14b70*/  STL.64 [R1+0x938], R14 ;  /* 0x0009380e01007387 */ /* 0x0101e80000100a00 */
[----:B------:R-:W-:Y:S01]  /*14b80*/  STL.64 [R1+0x930], R12 ;  /* 0x0009300c01007387 */ /* 0x000fe20000100a00 */
[----:B0-----:R-:W-:-:S02]  /*14b90*/  IMAD.MOV.U32 R14, RZ, RZ, R2 ;  /* 0x000000ffff0e7224 */ /* 0x001fc400078e0002 */
[----:B------:R-:W-:Y:S02]  /*14ba0*/  IMAD.MOV.U32 R15, RZ, RZ, R0 ;  /* 0x000000ffff0f7224 */ /* 0x000fe400078e0000 */
[----:B------:R-:W-:Y:S02]  /*14bb0*/  IMAD.MOV.U32 R2, RZ, RZ, R18 ;  /* 0x000000ffff027224 */ /* 0x000fe400078e0012 */
[----:B------:R-:W-:Y:S01]  /*14bc0*/  IMAD.MOV.U32 R0, RZ, RZ, R19 ;  /* 0x000000ffff007224 */ /* 0x000fe200078e0013 */
[----:B---3--:R-:W-:-:S15]  /*14bd0*/  HMMA.16816.F32 R20, R8, R18, R20 ;  /* 0x000000120814723c */ /* 0x008fde0000001814 */
[----:B------:R-:W-:-:S04]  /*14be0*/  NOP ;  /* 0x0000000000007918 */ /* 0x000fc80000000000 */
[----:B------:R-:W-:Y:S04]  /*14bf0*/  STL.64 [R1+0x130], R20 ;  /* 0x0001301401007387 */ /* 0x000fe80000100a00 */
[----:B------:R0:W-:Y:S04]  /*14c00*/  STL.64 [R1+0x138], R22 ;  /* 0x0001381601007387 */ /* 0x0001e80000100a00 */
[----:B0-----:R-:W3:Y:S04]  /*14c10*/  LDL.LU.64 R22, [R1+0x9e8] ;  /* 0x0009e80001167983 */ /* 0x001ee80000300a00 */
[----:B------:R-:W3:Y:S04]  /*14c20*/  LDL.LU.64 R20, [R1+0x9e0] ;  /* 0x0009e00001147983 */ /* 0x000ee80000300a00 */
[----:B------:R-:W4:Y:S04]  /*14c30*/  LDL.LU.64 R18, [R1+0x9d8] ;  /* 0x0009d80001127983 */ /* 0x000f280000300a00 */
[----:B------:R-:W4:Y:S02]  /*14c40*/  LDL.LU.64 R16, [R1+0x9d0] ;  /* 0x0009d00001107983 */ /* 0x000f240000300a00 */
[----:B----4-:R-:W-:-:S15]  /*14c50*/  HMMA.16816.F32 R16, R8, R14, R16 ;  /* 0x0000000e0810723c */ /* 0x010fde0000001810 */
[----:B------:R-:W-:-:S04]  /*14c60*/  NOP ;  /* 0x0000000000007918 */ /* 0x000fc80000000000 */
[----:B------:R-:W-:Y:S04]  /*14c70*/  STL.64 [R1+0x120], R16 ;  /* 0x0001201001007387 */ /* 0x000fe80000100a00 */
[----:B------:R0:W-:Y:S04]  /*14c80*/  STL.64 [R1+0x128], R18 ;  /* 0x0001281201007387 */ /* 0x0001e80000100a00 */
[----:B0-----:R-:W3:Y:S04]  /*14c90*/  LDL.LU.64 R18, [R1+0x9c8] ;  /* 0x0009c80001127983 */ /* 0x001ee80000300a00 */
[----:B------:R0:W-:Y:S02]  /*14ca0*/  STL.64 [R1+0x948], R14 ;  /* 0x0009480e01007387 */ /* 0x0001e40000100a00 */
[----:B0-----:R-:W-:-:S02]  /*14cb0*/  IMAD.MOV.U32 R14, RZ, RZ, R2 ;  /* 0x000000ffff0e7224 */ /* 0x001fc400078e0002 */
[----:B------:R-:W-:-:S05]  /*14cc0*/  IMAD.MOV.U32 R15, RZ, RZ, R0 ;  /* 0x000000ffff0f7224 */ /* 0x000fca00078e0000 */
[----:B------:R0:W-:Y:S04]  /*14cd0*/  STL.64 [R1+0x980], R14 ;  /* 0x0009800e01007387 */ /* 0x0001e80000100a00 */
[----:B------:R-:W4:Y:S04]  /*14ce0*/  LDL.LU R12, [R1+0x4a0] ;  /* 0x0004a000010c7983 */ /* 0x000f280000300800 */
[----:B------:R-:W4:Y:S04]  /*14cf0*/  LDL.LU R13, [R1+0x4a4] ;  /* 0x0004a400010d7983 */ /* 0x000f280000300800 */
[----:B0-----:R-:W4:Y:S04]  /*14d00*/  LDL.LU R14, [R1+0x4a8] ;  /* 0x0004a800010e7983 */ /* 0x001f280000300800 */
[----:B------:R-:W4:Y:S01]  /*14d10*/  LDL.LU R15, [R1+0x4ac] ;  /* 0x0004ac00010f7983 */ /* 0x000f220000300800 */
[----:B---3--:R-:W-:-:S15]  /*14d20*/  HMMA.16816.F32 R20, R8, R18, R20 ;  /* 0x000000120814723c */ /* 0x008fde0000001814 */
[----:B------:R-:W-:-:S04]  /*14d30*/  NOP ;  /* 0x0000000000007918 */ /* 0x000fc80000000000 */
[----:B------:R-:W-:Y:S04]  /*14d40*/  STL.64 [R1+0x110], R20 ;  /* 0x0001101401007387 */ /* 0x000fe80000100a00 */
[----:B------:R0:W-:Y:S04]  /*14d50*/  STL.64 [R1+0x118], R22 ;  /* 0x0001181601007387 */ /* 0x0001e80000100a00 */
[----:B0-----:R-:W3:Y:S04]  /*14d60*/  LDL.LU.64 R22, [R1+0x9c0] ;  /* 0x0009c00001167983 */ /* 0x001ee80000300a00 */
[----:B------:R-:W3:Y:S04]  /*14d70*/  LDL.LU.64 R20, [R1+0x9b8] ;  /* 0x0009b80001147983 */ /* 0x000ee80000300a00 */
[----:B------:R0:W-:Y:S04]  /*14d80*/  STL.64 [R1+0x940], R18 ;  /* 0x0009401201007387 */ /* 0x0001e80000100a00 */
[----:B------:R-:W4:Y:S04]  /*14d90*/  LDL.LU R16, [R1+0x4d0] ;  /* 0x0004d00001107983 */ /* 0x000f280000300800 */
[----:B------:R-:W4:Y:S04]  /*14da0*/  LDL.LU R17, [R1+0x4d4] ;  /* 0x0004d40001117983 */ /* 0x000f280000300800 */
[----:B0-----:R-:W4:Y:S04]  /*14db0*/  LDL.LU R18, [R1+0x4d8] ;  /* 0x0004d80001127983 */ /* 0x001f280000300800 */
[----:B------:R-:W4:Y:S01]  /*14dc0*/  LDL.LU R19, [R1+0x4dc] ;  /* 0x0004dc0001137983 */ /* 0x000f220000300800 */
[----:B--2---:R-:W-:-:S02]  /*14dd0*/  IMAD.MOV.U32 R2, RZ, RZ, R26 ;  /* 0x000000ffff027224 */ /* 0x004fc400078e001a */
[----:B------:R-:W-:Y:S01]  /*14de0*/  IMAD.MOV.U32 R0, RZ, RZ, R27 ;  /* 0x000000ffff007224 */ /* 0x000fe200078e001b */
[C---:B---3--:R-:W-:Y:S01]  /*14df0*/  HMMA.16816.F32 R20, R8.reuse, R26, R20 ;  /* 0x0000001a0814723c */ /* 0x048fe20000001814 */
[----:B----4-:R-:W-:Y:S04]  /*14e00*/  STL.64 [R1+0x958], R18 ;  /* 0x0009581201007387 */ /* 0x010fe80000100a00 */
[----:B------:R0:W-:Y:S04]  /*14e10*/  STL.64 [R1+0x950], R16 ;  /* 0x0009501001007387 */ /* 0x0001e80000100a00 */
        /* <DEDUP_REMOVED lines=8> */
[----:B------:R-:W3:Y:S02]  /*14ea0*/  LDL.LU.64 R26, [R1+0x9a0] ;  /* 0x0009a000011a7983 */ /* 0x000ee40000300a00 */
[----:B---3--:R-:W-:Y:S02]  /*14eb0*/  HMMA.16816.F32 R24, R8, R26, R20 ;  /* 0x0000001a0818723c */ /* 0x008fe40000001814 */
[----:B------:R-:W3:-:S15]  /*14ec0*/  LDL.LU.64 R22, [R1+0x998] ;  /* 0x0009980001167983 */ /* 0x000ede0000300a00 */
[----:B------:R-:W-:Y:S02]  /*14ed0*/  NOP ;  /* 0x0000000000007918 */ /* 0x000fe40000000000 */
[----:B------:R-:W-:Y:S04]  /*14ee0*/  STL.64 [R1+0xf0], R24 ;  /* 0x0000f01801007387 */ /* 0x000fe80000100a00 */
[----:B------:R0:W-:Y:S04]  /*14ef0*/  STL.64 [R1+0xf8], R26 ;  /* 0x0000f81a01007387 */ /* 0x0001e80000100a00 */
[----:B0-----:R-:W4:Y:S01]  /*14f00*/  LDL.LU.64 R26, [R1+0x990] ;  /* 0x00099000011a7983 */ /* 0x001f220000300a00 */
[C---:B---3--:R-:W-:Y:S08]  /*14f10*/  HMMA.16816.F32 R20, R8.reuse, R22, R12 ;  /* 0x000000160814723c */ /* 0x048ff0000000180c */
[----:B----4-:R-:W-:Y:S01]  /*14f20*/  HMMA.16816.F32 R24, R8, R26, R4 ;  /* 0x0000001a0818723c */ /* 0x010fe20000001804 */
[----:B------:R-:W3:-:S15]  /*14f30*/  LDL.LU.64 R6, [R1+0x988] ;  /* 0x0009880001067983 */ /* 0x000ede0000300a00 */
[----:B------:R-:W-:-:S03]  /*14f40*/  NOP ;  /* 0x0000000000007918 */ /* 0x000fc60000000000 */
[----:B------:R-:W-:Y:S04]  /*14f50*/  STL.64 [R1+0xe0], R24 ;  /* 0x0000e01801007387 */ /* 0x000fe80000100a00 */
[----:B------:R0:W-:Y:S04]  /*14f60*/  STL.64 [R1+0xe8], R26 ;  /* 0x0000e81a01007387 */ /* 0x0001e80000100a00 */
[----:B0-----:R-:W4:Y:S04]  /*14f70*/  LDL.LU.64 R26, [R1+0x670] ;  /* 0x00067000011a7983 */ /* 0x001f280000300a00 */
[----:B------:R-:W2:Y:S04]  /*14f80*/  LDL.LU.64 R4, [R1+0x678] ;  /* 0x0006780001047983 */ /* 0x000ea80000300a00 */
[----:B------:R-:W2:Y:S04]  /*14f90*/  LDL.LU.64 R14, [R1+0x980] ;  /* 0x00098000010e7983 */ /* 0x000ea80000300a00 */
[----:B------:R-:W-:Y:S04]  /*14fa0*/  STL.64 [R1+0x160], R20 ;  /* 0x0001601401007387 */ /* 0x000fe80000100a00 */
[----:B------:R0:W-:Y:S04]  /*14fb0*/  STL.64 [R1+0x168], R22 ;  /* 0x0001681601007387 */ /* 0x0001e80000100a00 */
[----:B0-----:R-:W3:Y:S04]  /*14fc0*/  LDL.LU.64 R22, [R1+0x978] ;  /* 0x0009780001167983 */ /* 0x001ee80000300a00 */
[----:B------:R-:W3:Y:S02]  /*14fd0*/  LDL.LU.64 R20, [R1+0x970] ;  /* 0x0009700001147983 */ /* 0x000ee40000300a00 */
[----:B---3--:R-:W-:Y:S02]  /*14fe0*/  HMMA.16816.F32 R8, R8, R6, R20 ;  /* 0x000000060808723c */ /* 0x008fe40000001814 */
[----:B------:R-:W3:Y:S04]  /*14ff0*/  LDL.LU.64 R22, [R1+0x968] ;  /* 0x0009680001167983 */ /* 0x000ee80000300a00 */
[----:B------:R-:W3:-:S13]  /*15000*/  LDL.LU.64 R20, [R1+0x960] ;  /* 0x0009600001147983 */ /* 0x000eda0000300a00 */
[----:B------:R-:W-:Y:S04]  /*15010*/  STL.64 [R1+0x150], R8 ;  /* 0x0001500801007387 */ /* 0x000fe80000100a00 */
[----:B------:R-:W-:Y:S04]  /*15020*/  STL.64 [R1+0x158], R10 ;  /* 0x0001580a01007387 */ /* 0x000fe80000100a00 */
[----:B------:R0:W-:Y:S04]  /*15030*/  STL.64 [R1+0x910], R6 ;  /* 0x0009100601007387 */ /* 0x0001e80000100a00 */
[----:B--2---:R1:W-:Y:S04]  /*15040*/  STL.64 [R1+0x908], R4 ;  /* 0x0009080401007387 */ /* 0x0043e80000100a00 */
[----:B0-----:R-:W2:Y:S01]  /*15050*/  LDL.64 R6, [R1+0x38] ;  /* 0x0000380001067983 */ /* 0x001ea20000100a00 */
[C---:B---3--:R-:W-:Y:S03]  /*15060*/  HMMA.16816.F32 R12, R20.reuse, R14, R16 ;  /* 0x0000000e140c723c */ /* 0x048fe60000001810 */
[----:B--2---:R0:W-:Y:S04]  /*15070*/  STL.64 [R1+0x928], R6 ;  /* 0x0009280601007387 */ /* 0x0041e80000100a00 */
[----:B-1----:R-:W2:Y:S04]  /*15080*/  LDL.LU R4, [R1+0x500] ;  /* 0x0005000001047983 */ /* 0x002ea80000300800 */
[----:B------:R-:W2:Y:S04]  /*15090*/  LDL.LU R5, [R1+0x504] ;  /* 0x0005040001057983 */ /* 0x000ea80000300800 */
[----:B0-----:R-:W2:Y:S04]  /*150a0*/  LDL.LU R6, [R1+0x508] ;  /* 0x0005080001067983 */ /* 0x001ea80000300800 */
[----:B------:R-:W2:Y:S04]  /*150b0*/  LDL.LU R7, [R1+0x50c] ;  /* 0x00050c0001077983 */ /* 0x000ea80000300800 */
[----:B------:R-:W3:Y:S04]  /*150c0*/  LDL.LU.64 R18, [R1+0x958] ;  /* 0x0009580001127983 */ /* 0x000ee80000300a00 */
[----:B------:R-:W3:Y:S04]  /*150d0*/  LDL.LU.64 R16, [R1+0x950] ;  /* 0x0009500001107983 */ /* 0x000ee80000300a00 */
[----:B------:R-:W-:Y:S04]  /*150e0*/  STL.64 [R1+0x210], R12 ;  /* 0x0002100c01007387 */ /* 0x000fe80000100a00 */
[----:B------:R0:W-:Y:S04]  /*150f0*/  STL.64 [R1+0x218], R14 ;  /* 0x0002180e01007387 */ /* 0x0001e80000100a00 */
[----:B0-----:R-:W3:Y:S02]  /*15100*/  LDL.LU.64 R14, [R1+0x948] ;  /* 0x00094800010e7983 */ /* 0x001ee40000300a00 */
[----:B---3--:R-:W-:Y:S02]  /*15110*/  HMMA.16816.F32 R12, R20, R14, R16 ;  /* 0x0000000e140c723c */ /* 0x008fe40000001810 */
[----:B------:R-:W3:-:S15]  /*15120*/  LDL.LU.64 R18, [R1+0x940] ;  /* 0x0009400001127983 */ /* 0x000ede0000300a00 */
[----:B------:R-:W-:Y:S02]  /*15130*/  NOP ;  /* 0x0000000000007918 */ /* 0x000fe40000000000 */
[----:B------:R-:W-:Y:S04]  /*15140*/  STL.64 [R1+0x230], R12 ;  /* 0x0002300c01007387 */ /* 0x000fe80000100a00 */
[----:B------:R0:W-:Y:S04]  /*15150*/  STL.64 [R1+0x238], R14 ;  /* 0x0002380e01007387 */ /* 0x0001e80000100a00 */
[----:B0-----:R-:W4:Y:S04]  /*15160*/  LDL.LU.64 R14, [R1+0x938] ;  /* 0x00093800010e7983 */ /* 0x001f280000300a00 */
[----:B------:R-:W4:Y:S01]  /*15170*/  LDL.LU.64 R12, [R1+0x930] ;  /* 0x00093000010c7983 */ /* 0x000f220000300a00 */
[----:B------:R-:W-:-:S02]  /*15180*/  IMAD.MOV.U32 R10, RZ, RZ, R2 ;  /* 0x000000ffff0a7224 */ /* 0x000fc400078e0002 */
[----:B------:R-:W-:-:S07]  /*15190*/  IMAD.MOV.U32 R11, RZ, RZ, R0 ;  /* 0x000000ffff0b7224 */ /* 0x000fce00078e0000 */
[----:B--2---:R-:W-:Y:S01]  /*151a0*/  HMMA.16816.F32 R8, R20, R10, R4 ;  /* 0x0000000a1408723c */ /* 0x004fe20000001804 */
[----:B---3--:R-:W-:Y:S02]  /*151b0*/  IMAD.MOV.U32 R25, RZ, RZ, R18 ;  /* 0x000000ffff197224 */ /* 0x008fe400078e0012 */
[----:B------:R-:W-:-:S05]  /*151c0*/  IMAD.MOV.U32 R24, RZ, RZ, R19 ;  /* 0x000000ffff187224 */ /* 0x000fca00078e0013 */
[----:B----4-:R-:W-:Y:S01]  /*151d0*/  HMMA.16816.F32 R12, R20, R18, R12 ;  /* 0x00000012140c723c */ /* 0x010fe2000000180c */
[----:B------:R-:W0:-:S15]  /*151e0*/  LDC R19, c[0x0][0x3ac] ;  /* 0x0000eb00ff137b82 */ /* 0x000e1e0000000800 */
[----:B------:R-:W-:-:S03]  /*151f0*/  NOP ;  /* 0x0000000000007918 */ /* 0x000fc60000000000 */
[----:B------:R-:W-:Y:S04]  /*15200*/  STL.64 [R1+0x250], R12 ;  /* 0x0002500c01007387 */ /* 0x000fe80000100a00 */
[----:B------:R-:W-:Y:S04]  /*15210*/  STL.64 [R1+0x258], R14 ;  /* 0x0002580e01007387 */ /* 0x000fe80000100a00 */
[----:B------:R-:W-:Y:S04]  /*15220*/  STL.64 [R1+0x920], R26 ;  /* 0x0009201a01007387 */ /* 0x000fe80000100a00 */
[----:B------:R1:W-:Y:S04]  /*15230*/  STL.64 [R1+0x918], R24 ;  /* 0x0009181801007387 */ /* 0x0003e80000100a00 */
[----:B-1----:R-:W2:Y:S04]  /*15240*/  LDL.LU R24, [R1+0x530] ;  /* 0x0005300001187983 */ /* 0x002ea80000300800 */
[----:B------:R-:W2:Y:S04]  /*15250*/  LDL.LU R25, [R1+0x534] ;  /* 0x0005340001197983 */ /* 0x000ea80000300800 */
[----:B------:R-:W2:Y:S04]  /*15260*/  LDL.LU R26, [R1+0x538] ;  /* 0x00053800011a7983 */ /* 0x000ea80000300800 */
[----:B------:R-:W2:Y:S04]  /*15270*/  LDL.LU R27, [R1+0x53c] ;  /* 0x00053c00011b7983 */ /* 0x000ea80000300800 */
[----:B------:R-:W3:Y:S04]  /*15280*/  LDL.LU.64 R14, [R1+0x680] ;  /* 0x00068000010e7983 */ /* 0x000ee80000300a00 */
[----:B------:R-:W2:Y:S04]  /*15290*/  LDL.LU.64 R6, [R1+0x928] ;  /* 0x0009280001067983 */ /* 0x000ea80000300a00 */
[----:B------:R-:W4:Y:S04]  /*152a0*/  LDL.LU.64 R2, [R1+0x690] ;  /* 0x0006900001027983 */ /* 0x000f280000300a00 */
[----:B------:R-:W2:Y:S04]  /*152b0*/  LDL.LU.64 R16, [R1+0x6a0] ;  /* 0x0006a00001107983 */ /* 0x000ea80000300a00 */
[----:B------:R-:W-:Y:S04]  /*152c0*/  STL.64 [R1+0x270], R8 ;  /* 0x0002700801007387 */ /* 0x000fe80000100a00 */
[----:B------:R-:W-:Y:S04]  /*152d0*/  STL.64 [R1+0x278], R10 ;  /* 0x0002780a01007387 */ /* 0x000fe80000100a00 */
[----:B------:R-:W1:Y:S04]  /*152e0*/  LDSM.16.MT88.4 R8, [R28+0xc380] ;  /* 0x00c380001c08783b */ /* 0x000e680000004200 */
[----:B-1----:R-:W-:Y:S04]  /*152f0*/  STL.64 [R1+0x8c0], R10 ;  /* 0x0008c00a01007387 */ /* 0x002fe80000100a00 */
[----:B------:R1:W-:Y:S04]  /*15300*/  STL.64 [R1+0x8b8], R8 ;  /* 0x0008b80801007387 */ /* 0x0003e80000100a00 */
[----:B-1----:R-:W2:Y:S04]  /*15310*/  LDL.LU R8, [R1+0x5d0] ;  /* 0x0005d00001087983 */ /* 0x002ea80000300800 */
[----:B------:R-:W2:Y:S04]  /*15320*/  LDL.LU R9, [R1+0x5d4] ;  /* 0x0005d40001097983 */ /* 0x000ea80000300800 */
[----:B------:R-:W2:Y:S04]  /*15330*/  LDL.LU R10, [R1+0x5d8] ;  /* 0x0005d800010a7983 */ /* 0x000ea80000300800 */
[----:B------:R-:W2:Y:S04]  /*15340*/  LDL.LU R11, [R1+0x5dc] ;  /* 0x0005dc00010b7983 */ /* 0x000ea80000300800 */
[----:B--2---:R-:W-:Y:S04]  /*15350*/  STL.64 [R1+0x8d0], R10 ;  /* 0x0008d00a01007387 */ /* 0x004fe80000100a00 */
[----:B------:R1:W-:Y:S04]  /*15360*/  STL.64 [R1+0x8c8], R8 ;  /* 0x0008c80801007387 */ /* 0x0003e80000100a00 */
[----:B-1----:R-:W2:Y:S04]  /*15370*/  LDL.LU.64 R8, [R1+0x688] ;  /* 0x0006880001087983 */ /* 0x002ea80000300a00 */
[----:B------:R-:W2:Y:S01]  /*15380*/  LDL.LU.64 R10, [R1+0x8] ;  /* 0x00000800010a7983 */ /* 0x000ea20000300a00 */
[----:B------:R-:W-:Y:S01]  /*15390*/  HMMA.16816.F32 R24, R20, R6, R24 ;  /* 0x000000061418723c */ /* 0x000fe20000001818 */
[----:B------:R-:W-:-:S02]  /*153a0*/  IMAD.MOV.U32 R0, RZ, RZ, R7 ;  /* 0x000000ffff007224 */ /* 0x000fc400078e0007 */
[----:B--2---:R1:W-:Y:S04]  /*153b0*/  STL.64 [R1+0x8f0], R10 ;  /* 0x0008f00a01007387 */ /* 0x0043e80000100a00 */
[----:B------:R-:W-:Y:S04]  /*153c0*/  STL.64 [R1+0x8e8], R8 ;  /* 0x0008e80801007387 */ /* 0x000fe80000100a00 */
[----:B-1----:R-:W2:Y:S08]  /*153d0*/  LDL.LU.64 R10, [R1+0x18] ;  /* 0x00001800010a7983 */ /* 0x002eb00000300a00 */
[----:B------:R-:W-:Y:S04]  /*153e0*/  STL.64 [R1+0x290], R24 ;  /* 0x0002901801007387 */ /* 0x000fe80000100a00 */
[----:B------:R1:W-:Y:S04]  /*153f0*/  STL.64 [R1+0x298], R26 ;  /* 0x0002981a01007387 */ /* 0x0003e80000100a00 */
[----:B-1----:R-:W2:Y:S04]  /*15400*/  LDL.LU.64 R26, [R1+0x920] ;  /* 0x00092000011a7983 */ /* 0x002ea80000300a00 */
[----:B------:R-:W3:Y:S04]  /*15410*/  LDL.LU.64 R24, [R1+0x918] ;  /* 0x0009180001187983 */ /* 0x000ee80000300a00 */
[----:B------:R-:W3:Y:S04]  /*15420*/  LDL.LU.64 R6, [R1+0x910] ;  /* 0x0009100001067983 */ /* 0x000ee80000300a00 */
[----:B------:R-:W3:Y:S01]  /*15430*/  LDL.LU.64 R4, [R1+0x908] ;  /* 0x0009080001047983 */ /* 0x000ee20000300a00 */
[----:B0-----:R-:W-:-:S05]  /*15440*/  IMAD.SHL.U32 R19, R19, 0x40, RZ ;  /* 0x0000004013137824 */ /* 0x001fca00078e00ff */
[----:B------:R-:W-:Y:S04]  /*15450*/  STL [R1+0x900], R19 ;  /* 0x0009001301007387 */ /* 0x000fe80000100800 */
[----:B------:R0:W-:Y:S04]  /*15460*/  STL.64 [R1+0x8f8], R16 ;  /* 0x0008f81001007387 */ /* 0x0001e80000100a00 */
[----:B0-----:R-:W4:Y:S04]  /*15470*/  LDL.LU R16, [R1+0x5f0] ;  /* 0x0005f00001107983 */ /* 0x001f280000300800 */
[----:B------:R-:W4:Y:S04]  /*15480*/  LDL.LU R17, [R1+0x5f4] ;  /* 0x0005f40001117983 */ /* 0x000f280000300800 */
[----:B------:R-:W4:Y:S01]  /*15490*/  LDL.LU R18, [R1+0x5f8] ;  /* 0x0005f80001127983 */ /* 0x000f220000300800 */
[----:B--2---:R-:W-:-:S04]  /*154a0*/  IMAD.WIDE R12, R19, 0x2, R26 ;  /* 0x00000002130c7825 */ /* 0x004fc800078e021a */
[----:B---3--:R-:W-:Y:S02]  /*154b0*/  IMAD.WIDE R4, R19, 0x2, R4 ;  /* 0x0000000213047825 */ /* 0x008fe400078e0204 */
[----:B------:R-:W4:Y:S04]  /*154c0*/  LDL.LU R19, [R1+0x5fc] ;  /* 0x0005fc0001137983 */ /* 0x000f280000300800 */
[----:B------:R-:W2:Y:S01]  /*154d0*/  LDL.LU.64 R26, [R1+0x6a8] ;  /* 0x0006a800011a7983 */ /* 0x000ea20000300a00 */
[----:B------:R-:W-:Y:S01]  /*154e0*/  IMAD.MOV.U32 R29, RZ, RZ, R10 ;  /* 0x000000ffff1d7224 */ /* 0x000fe200078e000a */
[----:B----4-:R-:W-:Y:S02]  /*154f0*/  HMMA.16816.F32 R16, R20, R10, R16 ;  /* 0x0000000a1410723c */ /* 0x010fe40000001810 */
[----:B--2---:R-:W-:Y:S04]  /*15500*/  STL.64 [R1+0x8e0], R26 ;  /* 0x0008e01a01007387 */ /* 0x004fe80000100a00 */
[----:B------:R0:W-:Y:S04]  /*15510*/  STL.64 [R1+0x8d8], R24 ;  /* 0x0008d81801007387 */ /* 0x0001e80000100a00 */
[----:B0-----:R-:W2:Y:S04]  /*15520*/  LDL.LU R24, [R1+0x620] ;  /* 0x0006200001187983 */ /* 0x001ea80000300800 */
[----:B------:R-:W2:Y:S04]  /*15530*/  LDL.LU R25, [R1+0x624] ;  /* 0x0006240001197983 */ /* 0x000ea80000300800 */
[----:B------:R-:W2:Y:S04]  /*15540*/  LDL.LU R26, [R1+0x628] ;  /* 0x00062800011a7983 */ /* 0x000ea80000300800 */
[----:B------:R-:W2:Y:S04]  /*15550*/  LDL.LU R27, [R1+0x62c] ;  /* 0x00062c00011b7983 */ /* 0x000ea80000300800 */
[----:B------:R-:W-:Y:S04]  /*15560*/  STL [R1+0x670], R12 ;  /* 0x0006700c01007387 */ /* 0x000fe80000100800 */
[----:B------:R-:W-:Y:S04]  /*15570*/  STL.64 [R1+0x2b0], R16 ;  /* 0x0002b01001007387 */ /* 0x000fe80000100a00 */
[----:B------:R0:W-:Y:S04]  /*15580*/  STL.64 [R1+0x2b8], R18 ;  /* 0x0002b81201007387 */ /* 0x0001e80000100a00 */
[----:B0-----:R-:W3:Y:S04]  /*15590*/  LDL.LU R19, [R1+0x900] ;  /* 0x0009000001137983 */ /* 0x001ee80000300800 */
[----:B------:R-:W4:Y:S01]  /*155a0*/  LDL.LU.64 R16, [R1+0x8f8] ;  /* 0x0008f80001107983 */ /* 0x000f220000300a00 */
[----:B------:R-:W-:-:S03]  /*155b0*/  IMAD.MOV.U32 R18, RZ, RZ, R11 ;  /* 0x000000ffff127224 */ /* 0x000fc600078e000b */
[----:B------:R-:W2:Y:S04]  /*155c0*/  LDL.LU.64 R10, [R1+0x8f0] ;  /* 0x0008f000010a7983 */ /* 0x000ea80000300a00 */
[----:B------:R-:W4:Y:S04]  /*155d0*/  LDL.LU.64 R8, [R1+0x8e8] ;  /* 0x0008e80001087983 */ /* 0x000f280000300a00 */
[----:B------:R-:W-:Y:S04]  /*155e0*/  STL [R1+0x5f4], R13 ;  /* 0x0005f40d01007387 */ /* 0x000fe80000100800 */
[----:B------:R-:W-:Y:S04]  /*155f0*/  STL [R1+0x5f0], R4 ;  /* 0x0005f00401007387 */ /* 0x000fe80000100800 */
[----:B------:R0:W-:Y:S01]  /*15600*/  STL [R1+0x53c], R5 ;  /* 0x00053c0501007387 */ /* 0x0001e20000100800 */
[----:B--2---:R-:W-:Y:S01]  /*15610*/  HMMA.16816.F32 R24, R20, R10, R24 ;  /* 0x0000000a1418723c */ /* 0x004fe20000001818 */
[----:B---3--:R-:W-:-:S04]  /*15620*/  IMAD.WIDE R14, R19, 0x2, R14 ;  /* 0x00000002130e7825 */ /* 0x008fc800078e020e */
[C---:B0-----:R-:W-:Y:S01]  /*15630*/  IMAD.WIDE R4, R19.reuse, 0x2, R2 ;  /* 0x0000000213047825 */ /* 0x041fe200078e0202 */
[----:B------:R-:W-:Y:S03]  /*15640*/  STL [R1+0x538], R14 ;  /* 0x0005380e01007387 */ /* 0x000fe60000100800 */
[----:B------:R-:W-:Y:S02]  /*15650*/  IMAD.MOV.U32 R3, RZ, RZ, R10 ;  /* 0x000000ffff037224 */ /* 0x000fe400078e000a */
[----:B------:R-:W-:Y:S02]  /*15660*/  IMAD.MOV.U32 R2, RZ, RZ, R11 ;  /* 0x000000ffff027224 */ /* 0x000fe400078e000b */
[----:B----4-:R-:W-:-:S06]  /*15670*/  IMAD.WIDE R12, R19, 0x2, R8 ;  /* 0x00000002130c7825 */ /* 0x010fcc00078e0208 */
[----:B------:R-:W-:Y:S04]  /*15680*/  STL.64 [R1+0x2e0], R24 ;  /* 0x0002e01801007387 */ /* 0x000fe80000100a00 */
[----:B------:R0:W-:Y:S04]  /*15690*/  STL.64 [R1+0x2e8], R26 ;  /* 0x0002e81a01007387 */ /* 0x0001e80000100a00 */
[----:B0-----:R-:W2:Y:S04]  /*156a0*/  LDL.LU.64 R26, [R1+0x8e0] ;  /* 0x0008e000011a7983 */ /* 0x001ea80000300a00 */
[----:B------:R-:W3:Y:S04]  /*156b0*/  LDL.LU.64 R24, [R1+0x8d8] ;  /* 0x0008d80001187983 */ /* 0x000ee80000300a00 */
[----:B------:R-:W4:Y:S04]  /*156c0*/  LDL.LU.64 R10, [R1+0x8d0] ;  /* 0x0008d000010a7983 */ /* 0x000f280000300a00 */
[----:B------:R-:W4:Y:S04]  /*156d0*/  LDL.LU.64 R8, [R1+0x8c8] ;  /* 0x0008c80001087983 */ /* 0x000f280000300a00 */
[----:B------:R0:W-:Y:S04]  /*156e0*/  STL [R1+0x534], R15 ;  /* 0x0005340f01007387 */ /* 0x0001e80000100800 */
[----:B0-----:R-:W2:Y:S04]  /*156f0*/  LDL.LU.64 R14, [R1+0x698] ;  /* 0x00069800010e7983 */ /* 0x001ea80000300a00 */
[----:B------:R-:W-:Y:S04]  /*15700*/  STL [R1+0x530], R12 ;  /* 0x0005300c01007387 */ /* 0x000fe80000100800 */
[----:B------:R0:W-:Y:S04]  /*15710*/  STL [R1+0x50c], R13 ;  /* 0x00050c0d01007387 */ /* 0x0001e80000100800 */
[----:B------:R-:W-:Y:S04]  /*15720*/  STL [R1+0x508], R4 ;  /* 0x0005080401007387 */ /* 0x000fe80000100800 */
[----:B------:R-:W-:Y:S01]  /*15730*/  STL [R1+0x504], R5 ;  /* 0x0005040501007387 */ /* 0x000fe20000100800 */
[----:B0-----:R-:W-:-:S03]  /*15740*/  IMAD.WIDE R12, R19, 0x2, R16 ;  /* 0x00000002130c7825 */ /* 0x001fc600078e0210 */
[----:B------:R-:W2:Y:S01]  /*15750*/  LDL.LU.64 R16, [R1+0x6c8] ;  /* 0x0006c80001107983 */ /* 0x000ea20000300a00 */
[----:B----4-:R-:W-:Y:S03]  /*15760*/  HMMA.16816.F32 R20, R20, R6, R8 ;  /* 0x000000061414723c */ /* 0x010fe60000001808 */
[----:B------:R-:W4:Y:S04]  /*15770*/  LDL.LU.64 R10, [R1+0x8c0] ;  /* 0x0008c000010a7983 */ /* 0x000f280000300a00 */
[----:B------:R-:W4:-:S12]  /*15780*/  LDL.LU.64 R8, [R1+0x8b8] ;  /* 0x0008b80001087983 */ /* 0x000f180000300a00 */
[----:B------:R-:W-:Y:S04]  /*15790*/  STL.64 [R1+0x2d0], R20 ;  /* 0x0002d01401007387 */ /* 0x000fe80000100a00 */
[----:B------:R0:W-:Y:S04]  /*157a0*/  STL.64 [R1+0x2d8], R22 ;  /* 0x0002d81601007387 */ /* 0x0001e80000100a00 */
[----:B0-----:R-:W3:Y:S04]  /*157b0*/  LDL.LU.64 R22, [R1+0x6c0] ;  /* 0x0006c00001167983 */ /* 0x001ee80000300a00 */
[----:B------:R-:W4:Y:S01]  /*157c0*/  LDL.LU.64 R20, [R1+0x6d8] ;  /* 0x0006d80001147983 */ /* 0x000f220000300a00 */
[----:B--2---:R-:W-:-:S04]  /*157d0*/  IMAD.WIDE R14, R19, 0x2, R14 ;  /* 0x00000002130e7825 */ /* 0x004fc800078e020e */
[C---:B------:R-:W-:Y:S01]  /*157e0*/  IMAD.WIDE R4, R19.reuse, 0x2, R26 ;  /* 0x0000000213047825 */ /* 0x040fe200078e021a */
[----:B---3--:R-:W-:Y:S04]  /*157f0*/  STL.64 [R1+0x8a0], R22 ;  /* 0x0008a01601007387 */ /* 0x008fe80000100a00 */
[----:B----4-:R0:W-:Y:S04]  /*15800*/  STL.64 [R1+0x898], R20 ;  /* 0x0008981401007387 */ /* 0x0101e80000100a00 */
[----:B0-----:R-:W2:Y:S04]  /*15810*/  LDL.LU.64 R20, [R1+0x6b8] ;  /* 0x0006b80001147983 */ /* 0x001ea80000300a00 */
[----:B------:R-:W3:Y:S04]  /*15820*/  LDL.LU R22, [R1+0x78] ;  /* 0x0000780001167983 */ /* 0x000ee80000300800 */
[----:B------:R-:W3:Y:S04]  /*15830*/  LDL.LU R23, [R1+0x7c] ;  /* 0x00007c0001177983 */ /* 0x000ee80000300800 */
[----:B------:R-:W-:Y:S04]  /*15840*/  STL [R1+0x500], R14 ;  /* 0x0005000e01007387 */ /* 0x000fe80000100800 */
[----:B------:R0:W-:Y:S04]  /*15850*/  STL [R1+0x4ec], R15 ;  /* 0x0004ec0f01007387 */ /* 0x0001e80000100800 */
[----:B0-----:R-:W4:Y:S04]  /*15860*/  LDL.LU.64 R14, [R1+0x6b0] ;  /* 0x0006b000010e7983 */ /* 0x001f280000300a00 */
[----:B------:R-:W-:Y:S04]  /*15870*/  STL [R1+0x4e8], R12 ;  /* 0x0004e80c01007387 */ /* 0x000fe80000100800 */
[----:B------:R-:W2:Y:S04]  /*15880*/  LDL.LU.64 R26, [R1+0x6e0] ;  /* 0x0006e000011a7983 */ /* 0x000ea80000300a00 */
[----:B--2---:R-:W-:Y:S04]  /*15890*/  STL.64 [R1+0x880], R26 ;  /* 0x0008801a01007387 */ /* 0x004fe80000100a00 */
[----:B------:R0:W-:Y:S04]  /*158a0*/  STL.64 [R1+0x878], R24 ;  /* 0x0008781801007387 */ /* 0x0001e80000100a00 */
[----:B0-----:R-:W2:Y:S04]  /*158b0*/  LDL.LU.64 R24, [R1+0x6d0] ;  /* 0x0006d00001187983 */ /* 0x001ea80000300a00 */
        /* <DEDUP_REMOVED lines=8> */
[----:B------:R0:W-:Y:S02]  /*15940*/  STL [R1+0x4e4], R13 ;  /* 0x0004e40d01007387 */ /* 0x0001e40000100800 */
[----:B0-----:R-:W-:-:S02]  /*15950*/  IMAD.WIDE R12, R19, 0x2, R20 ;  /* 0x00000002130c7825 */ /* 0x001fc400078e0214 */
[----:B------:R-:W-:Y:S04]  /*15960*/  STL [R1+0x4e0], R4 ;  /* 0x0004e00401007387 */ /* 0x000fe80000100800 */
[----:B------:R-:W-:Y:S01]  /*15970*/  STL [R1+0x4dc], R5 ;  /* 0x0004dc0501007387 */ /* 0x000fe20000100800 */
[----:B---3--:R-:W-:Y:S03]  /*15980*/  HMMA.16816.F32 R20, R8, R22, R24 ;  /* 0x000000160814723c */ /* 0x008fe60000001818 */
[----:B------:R-:W2:Y:S04]  /*15990*/  LDL.LU.64 R26, [R1+0x8b0] ;  /* 0x0008b000011a7983 */ /* 0x000ea80000300a00 */
[----:B------:R-:W3:-:S12]  /*159a0*/  LDL.LU.64 R24, [R1+0x8a8] ;  /* 0x0008a80001187983 */ /* 0x000ed80000300a00 */
[----:B------:R-:W-:Y:S04]  /*159b0*/  STL.64 [R1+0x2c0], R20 ;  /* 0x0002c01401007387 */ /* 0x000fe80000100a00 */
[----:B------:R0:W-:Y:S04]  /*159c0*/  STL.64 [R1+0x2c8], R22 ;  /* 0x0002c81601007387 */ /* 0x0001e80000100a00 */
[----:B0-----:R-:W2:Y:S01]  /*159d0*/  LDL.LU.64 R22, [R1+0x8a0] ;  /* 0x0008a00001167983 */ /* 0x001ea20000300a00 */
[----:B----4-:R-:W-:-:S03]  /*159e0*/  IMAD.WIDE R14, R19, 0x2, R14 ;  /* 0x00000002130e7825 */ /* 0x010fc600078e020e */
[----:B------:R-:W4:Y:S04]  /*159f0*/  LDL.LU.64 R20, [R1+0x898] ;  /* 0x0008980001147983 */ /* 0x000f280000300a00 */
[----:B------:R-:W-:Y:S04]  /*15a00*/  STL [R1+0x4d8], R14 ;  /* 0x0004d80e01007387 */ /* 0x000fe80000100800 */
[----:B------:R-:W-:Y:S04]  /*15a10*/  STL [R1+0x4d4], R15 ;  /* 0x0004d40f01007387 */ /* 0x000fe80000100800 */
[----:B------:R-:W-:Y:S01]  /*15a20*/  STL [R1+0x4d0], R12 ;  /* 0x0004d00c01007387 */ /* 0x000fe20000100800 */
[----:B--2---:R-:W-:-:S03]  /*15a30*/  IMAD.WIDE R4, R19, 0x2, R22 ;  /* 0x0000000213047825 */ /* 0x004fc600078e0216 */
[----:B------:R-:W2:Y:S04]  /*15a40*/  LDL.LU.64 R22, [R1+0x6f8] ;  /* 0x0006f80001167983 */ /* 0x000ea80000300a00 */
[----:B--2---:R-:W-:Y:S04]  /*15a50*/  STL.64 [R1+0x890], R22 ;  /* 0x0008901601007387 */ /* 0x004fe80000100a00 */
[----:B----4-:R0:W-:Y:S04]  /*15a60*/  STL.64 [R1+0x888], R20 ;  /* 0x0008881401007387 */ /* 0x0101e80000100a00 */
[----:B0-----:R-:W2:Y:S04]  /*15a70*/  LDL.LU R20, [R1+0x5a0] ;  /* 0x0005a00001147983 */ /* 0x001ea80000300800 */
[----:B------:R-:W2:Y:S04]  /*15a80*/  LDL.LU R21, [R1+0x5a4] ;  /* 0x0005a40001157983 */ /* 0x000ea80000300800 */
[----:B------:R-:W2:Y:S04]  /*15a90*/  LDL.LU R22, [R1+0x5a8] ;  /* 0x0005a80001167983 */ /* 0x000ea80000300800 */
[----:B------:R-:W2:Y:S04]  /*15aa0*/  LDL.LU R23, [R1+0x5ac] ;  /* 0x0005ac0001177983 */ /* 0x000ea80000300800 */
[----:B------:R3:W-:Y:S01]  /*15ab0*/  STL [R1+0x4bc], R13 ;  /* 0x0004bc0d01007387 */ /* 0x0007e20000100800 */
[----:B------:R-:W-:-:S03]  /*15ac0*/  IMAD.WIDE R14, R19, 0x2, R16 ;  /* 0x00000002130e7825 */ /* 0x000fc600078e0210 */
[----:B------:R-:W-:Y:S04]  /*15ad0*/  STL [R1+0x4b8], R4 ;  /* 0x0004b80401007387 */ /* 0x000fe80000100800 */
[----:B------:R-:W4:Y:S04]  /*15ae0*/  LDL.LU.64 R16, [R1+0x708] ;  /* 0x0007080001107983 */ /* 0x000f280000300a00 */
[----:B------:R-:W-:Y:S01]  /*15af0*/  STL [R1+0x4b4], R5 ;  /* 0x0004b40501007387 */ /* 0x000fe20000100800 */
[----:B---3--:R-:W-:Y:S02]  /*15b00*/  IMAD.WIDE R12, R19, 0x2, R24 ;  /* 0x00000002130c7825 */ /* 0x008fe400078e0218 */
[----:B--2---:R-:W-:Y:S01]  /*15b10*/  HMMA.16816.F32 R24, R8, R26, R20 ;  /* 0x0000001a0818723c */ /* 0x004fe20000001814 */
[----:B------:R-:W2:Y:S04]  /*15b20*/  LDL.LU.64 R22, [R1+0x890] ;  /* 0x0008900001167983 */ /* 0x000ea80000300a00 */
[----:B------:R-:W3:-:S14]  /*15b30*/  LDL.LU.64 R20, [R1+0x888] ;  /* 0x0008880001147983 */ /* 0x000edc0000300a00 */
[----:B------:R-:W-:Y:S04]  /*15b40*/  STL.64 [R1+0x2a0], R24 ;  /* 0x0002a01801007387 */ /* 0x000fe80000100a00 */
[----:B------:R0:W-:Y:S04]  /*15b50*/  STL.64 [R1+0x2a8], R26 ;  /* 0x0002a81a01007387 */ /* 0x0001e80000100a00 */
[----:B0-----:R-:W4:Y:S04]  /*15b60*/  LDL.LU.64 R26, [R1+0x880] ;  /* 0x00088000011a7983 */ /* 0x001f280000300a00 */
[----:B------:R-:W4:Y:S04]  /*15b70*/  LDL.LU.64 R24, [R1+0x878] ;  /* 0x0008780001187983 */ /* 0x000f280000300a00 */
[----:B------:R-:W-:Y:S01]  /*15b80*/  STL [R1+0x4b0], R14 ;  /* 0x0004b00e01007387 */ /* 0x000fe20000100800 */
[----:B---3--:R-:W-:-:S03]  /*15b90*/  IMAD.WIDE R4, R19, 0x2, R20 ;  /* 0x0000000213047825 */ /* 0x008fc600078e0214 */
[----:B------:R-:W3:Y:S04]  /*15ba0*/  LDL.LU.64 R20, [R1+0x710] ;  /* 0x0007100001147983 */ /* 0x000ee80000300a00 */
[----:B--2---:R4:W-:Y:S02]  /*15bb0*/  STL.64 [R1+0x860], R22 ;  /* 0x0008601601007387 */ /* 0x0049e40000100a00 */
[----:B----4-:R-:W-:Y:S02]  /*15bc0*/  IMAD.MOV.U32 R22, RZ, RZ, R25 ;  /* 0x000000ffff167224 */ /* 0x010fe400078e0019 */
[----:B------:R-:W-:Y:S01]  /*15bd0*/  IMAD.MOV.U32 R23, RZ, RZ, R24 ;  /* 0x000000ffff177224 */ /* 0x000fe200078e0018 */
[----:B---3--:R0:W-:Y:S04]  /*15be0*/  STL.64 [R1+0x858], R20 ;  /* 0x0008581401007387 */ /* 0x0081e80000100a00 */
[----:B0-----:R-:W2:Y:S04]  /*15bf0*/  LDL.LU.64 R20, [R1+0x6e8] ;  /* 0x0006e80001147983 */ /* 0x001ea80000300a00 */
[----:B------:R-:W-:Y:S04]  /*15c00*/  STL [R1+0x4ac], R15 ;  /* 0x0004ac0f01007387 */ /* 0x000fe80000100800 */
[----:B------:R-:W3:Y:S04]  /*15c10*/  LDL.LU.64 R24, [R1+0x720] ;  /* 0x0007200001187983 */ /* 0x000ee80000300a00 */
[----:B------:R-:W-:Y:S04]  /*15c20*/  STL [R1+0x4a8], R12 ;  /* 0x0004a80c01007387 */ /* 0x000fe80000100800 */
[----:B------:R-:W-:Y:S04]  /*15c30*/  STL [R1+0x4a4], R13 ;  /* 0x0004a40d01007387 */ /* 0x000fe80000100800 */
[----:B------:R-:W-:Y:S04]  /*15c40*/  STL [R1+0x4a0], R4 ;  /* 0x0004a00401007387 */ /* 0x000fe80000100800 */
[----:B------:R0:W-:Y:S04]  /*15c50*/  STL [R1+0x49c], R5 ;  /* 0x00049c0501007387 */ /* 0x0001e80000100800 */
[----:B0-----:R-:W4:Y:S04]  /*15c60*/  LDL.LU.64 R4, [R1+0x6f0] ;  /* 0x0006f00001047983 */ /* 0x001f280000300a00 */
[----:B------:R-:W-:Y:S01]  /*15c70*/  STL.64 [R1+0x870], R6 ;  /* 0x0008700601007387 */ /* 0x000fe20000100a00 */
[----:B------:R-:W-:-:S03]  /*15c80*/  IMAD.WIDE R14, R19, 0x2, R26 ;  /* 0x00000002130e7825 */ /* 0x000fc600078e021a */
[----:B----4-:R0:W-:Y:S04]  /*15c90*/  STL.64 [R1+0x868], R4 ;  /* 0x0008680401007387 */ /* 0x0101e80000100a00 */
[----:B0-----:R-:W4:Y:S04]  /*15ca0*/  LDL.LU R4, [R1+0x590] ;  /* 0x0005900001047983 */ /* 0x001f280000300800 */
[----:B------:R-:W4:Y:S04]  /*15cb0*/  LDL.LU R5, [R1+0x594] ;  /* 0x0005940001057983 */ /* 0x000f280000300800 */
[----:B------:R-:W4:Y:S04]  /*15cc0*/  LDL.LU R6, [R1+0x598] ;  /* 0x0005980001067983 */ /* 0x000f280000300800 */
[----:B------:R-:W4:Y:S04]  /*15cd0*/  LDL.LU R7, [R1+0x59c] ;  /* 0x00059c0001077983 */ /* 0x000f280000300800 */
[----:B------:R-:W3:Y:S01]  /*15ce0*/  LDL.LU.64 R26, [R1+0x718] ;  /* 0x00071800011a7983 */ /* 0x000ee20000300a00 */
[----:B--2---:R-:W-:-:S02]  /*15cf0*/  IMAD.WIDE R12, R19, 0x2, R20 ;  /* 0x00000002130c7825 */ /* 0x004fc400078e0214 */
[----:B----4-:R-:W-:Y:S01]  /*15d00*/  HMMA.16816.F32 R20, R8, R22, R4 ;  /* 0x000000160814723c */ /* 0x010fe20000001804 */
[----:B---3--:R-:W-:Y:S04]  /*15d10*/  STL.64 [R1+0x838], R26 ;  /* 0x0008381a01007387 */ /* 0x008fe80000100a00 */
[----:B------:R0:W-:Y:S04]  /*15d20*/  STL.64 [R1+0x830], R24 ;  /* 0x0008301801007387 */ /* 0x0001e80000100a00 */
[----:B0-----:R-:W2:Y:S04]  /*15d30*/  LDL.LU.64 R24, [R1+0x700] ;  /* 0x0007000001187983 */ /* 0x001ea80000300a00 */
[----:B------:R-:W3:Y:S04]  /*15d40*/  LDL.LU R26, [R1+0x48] ;  /* 0x00004800011a7983 */ /* 0x000ee80000300800 */
[----:B------:R-:W3:Y:S04]  /*15d50*/  LDL.LU R27, [R1+0x4c] ;  /* 0x00004c00011b7983 */ /* 0x000ee80000300800 */
[----:B------:R-:W4:Y:S04]  /*15d60*/  LDL.LU.64 R6, [R1+0x870] ;  /* 0x0008700001067983 */ /* 0x000f280000300a00 */
[----:B------:R-:W2:Y:S04]  /*15d70*/  LDL.LU.64 R4, [R1+0x868] ;  /* 0x0008680001047983 */ /* 0x000ea80000300a00 */
[----:B------:R-:W-:Y:S04]  /*15d80*/  STL.64 [R1+0x280], R20 ;  /* 0x0002801401007387 */ /* 0x000fe80000100a00 */
[----:B------:R0:W-:Y:S04]  /*15d90*/  STL.64 [R1+0x288], R22 ;  /* 0x0002881601007387 */ /* 0x0001e80000100a00 */
[----:B0-----:R-:W3:Y:S04]  /*15da0*/  LDL.LU.64 R22, [R1+0x860] ;  /* 0x0008600001167983 */ /* 0x001ee80000300a00 */
[----:B------:R-:W4:Y:S04]  /*15db0*/  LDL.LU.64 R20, [R1+0x858] ;  /* 0x0008580001147983 */ /* 0x000f280000300a00 */
[----:B------:R-:W-:Y:S04]  /*15dc0*/  STL [R1+0x498], R14 ;  /* 0x0004980e01007387 */ /* 0x000fe80000100800 */
[----:B------:R3:W-:Y:S04]  /*15dd0*/  STL [R1+0x494], R15 ;  /* 0x0004940f01007387 */ /* 0x0007e80000100800 */
[----:B------:R-:W-:Y:S04]  /*15de0*/  STL [R1+0x490], R12 ;  /* 0x0004900c01007387 */ /* 0x000fe80000100800 */
[----:B------:R-:W-:Y:S01]  /*15df0*/  STL [R1+0x48c], R13 ;  /* 0x00048c0d01007387 */ /* 0x000fe20000100800 */
[----:B--2---:R-:W-:-:S05]  /*15e00*/  IMAD.WIDE R4, R19, 0x2, R4 ;  /* 0x0000000213047825 */ /* 0x004fca00078e0204 */
[----:B------:R-:W-:Y:S01]  /*15e10*/  STL [R1+0x488], R4 ;  /* 0x0004880401007387 */ /* 0x000fe20000100800 */
[----:B---3--:R-:W-:-:S03]  /*15e20*/  IMAD.WIDE R14, R19, 0x2, R22 ;  /* 0x00000002130e7825 */ /* 0x008fc600078e0216 */
[----:B------:R-:W2:Y:S04]  /*15e30*/  LDL.LU.64 R22, [R1+0x728] ;  /* 0x0007280001167983 */ /* 0x000ea80000300a00 */
[----:B--2---:R0:W-:Y:S04]  /*15e40*/  STL.64 [R1+0x820], R22 ;  /* 0x0008201601007387 */ /* 0x0041e80000100a00 */
[----:B0-----:R-:W2:Y:S01]  /*15e50*/  LDL.LU R22, [R1+0x38] ;  /* 0x0000380001167983 */ /* 0x001ea20000300800 */
[----:B------:R-:W-:-:S03]  /*15e60*/  IMAD.MOV.U32 R23, RZ, RZ, R0 ;  /* 0x000000ffff177224 */ /* 0x000fc600078e0000 */
[----:B------:R-:W3:Y:S04]  /*15e70*/  LDL.LU R0, [R1+0x850] ;  /* 0x0008500001007983 */ /* 0x000ee80000300800 */
[----:B--2---:R-:W-:Y:S04]  /*15e80*/  STL.64 [R1+0x848], R22 ;  /* 0x0008481601007387 */ /* 0x004fe80000100a00 */
[----:B----4-:R0:W-:Y:S04]  /*15e90*/  STL.64 [R1+0x840], R20 ;  /* 0x0008401401007387 */ /* 0x0101e80000100a00 */
[----:B0-----:R-:W2:Y:S04]  /*15ea0*/  LDL.LU R20, [R1+0x580] ;  /* 0x0005800001147983 */ /* 0x001ea80000300800 */
[----:B------:R-:W2:Y:S04]  /*15eb0*/  LDL.LU R21, [R1+0x584] ;  /* 0x0005840001157983 */ /* 0x000ea80000300800 */
[----:B------:R-:W2:Y:S04]  /*15ec0*/  LDL.LU R22, [R1+0x588] ;  /* 0x0005880001167983 */ /* 0x000ea80000300800 */
[----:B------:R-:W2:Y:S01]  /*15ed0*/  LDL.LU R23, [R1+0x58c] ;  /* 0x00058c0001177983 */ /* 0x000ea20000300800 */
[----:B------:R-:W-:-:S03]  /*15ee0*/  IMAD.WIDE R12, R19, 0x2, R24 ;  /* 0x00000002130c7825 */ /* 0x000fc600078e0218 */
[----:B------:R0:W-:Y:S02]  /*15ef0*/  STL [R1+0x484], R5 ;  /* 0x0004840501007387 */ /* 0x0001e40000100800 */
[----:B0-----:R-:W-:Y:S01]  /*15f00*/  IMAD.WIDE R4, R19, 0x2, R16 ;  /* 0x0000000213047825 */ /* 0x001fe200078e0210 */
[----:B--2---:R-:W-:Y:S01]  /*15f10*/  HMMA.16816.F32 R24, R8, R26, R20 ;  /* 0x0000001a0818723c */ /* 0x004fe20000001814 */
[----:B------:R-:W2:Y:S04]  /*15f20*/  LDL.LU.64 R22, [R1+0x848] ;  /* 0x0008480001167983 */ /* 0x000ea80000300a00 */
[----:B------:R-:W4:-:S14]  /*15f30*/  LDL.LU.64 R20, [R1+0x840] ;  /* 0x0008400001147983 */ /* 0x000f1c0000300a00 */
[----:B------:R-:W-:Y:S04]  /*15f40*/  STL.64 [R1+0x260], R24 ;  /* 0x0002601801007387 */ /* 0x000fe80000100a00 */
[----:B------:R0:W-:Y:S04]  /*15f50*/  STL.64 [R1+0x268], R26 ;  /* 0x0002681a01007387 */ /* 0x0001e80000100a00 */
[----:B0-----:R-:W2:Y:S04]  /*15f60*/  LDL.LU.64 R26, [R1+0x838] ;  /* 0x00083800011a7983 */ /* 0x001ea80000300a00 */
[----:B------:R-:W3:Y:S04]  /*15f70*/  LDL.LU.64 R24, [R1+0x830] ;  /* 0x0008300001187983 */ /* 0x000ee80000300a00 */
[----:B------:R-:W-:Y:S04]  /*15f80*/  STL [R1+0x480], R14 ;  /* 0x0004800e01007387 */ /* 0x000fe80000100800 */
[----:B------:R-:W-:Y:S04]  /*15f90*/  STL [R1+0x44c], R15 ;  /* 0x00044c0f01007387 */ /* 0x000fe80000100800 */
[----:B------:R-:W-:Y:S04]  /*15fa0*/  STL [R1+0x448], R12 ;  /* 0x0004480c01007387 */ /* 0x000fe80000100800 */
[----:B------:R-:W3:Y:S04]  /*15fb0*/  LDL.LU.64 R16, [R1+0x730] ;  /* 0x0007300001107983 */ /* 0x000ee80000300a00 */
[----:B------:R-:W-:Y:S04]  /*15fc0*/  STL [R1+0x444], R13 ;  /* 0x0004440d01007387 */ /* 0x000fe80000100800 */
[----:B------:R0:W-:Y:S04]  /*15fd0*/  STL [R1+0x440], R4 ;  /* 0x0004400401007387 */ /* 0x0001e80000100800 */
[----:B------:R1:W-:Y:S04]  /*15fe0*/  STL [R1+0x3ac], R5 ;  /* 0x0003ac0501007387 */ /* 0x0003e80000100800 */
[----:B------:R1:W-:Y:S04]  /*15ff0*/  STL.64 [R1+0x828], R6 ;  /* 0x0008280601007387 */ /* 0x0003e80000100a00 */
[----:B0-----:R-:W3:Y:S04]  /*16000*/  LDL.LU R4, [R1+0x570] ;  /* 0x0005700001047983 */ /* 0x001ee80000300800 */
[----:B-1----:R-:W3:Y:S04]  /*16010*/  LDL.LU R5, [R1+0x574] ;  /* 0x0005740001057983 */ /* 0x002ee80000300800 */
[----:B------:R-:W3:Y:S04]  /*16020*/  LDL.LU R6, [R1+0x578] ;  /* 0x0005780001067983 */ /* 0x000ee80000300800 */
[----:B------:R-:W3:Y:S01]  /*16030*/  LDL.LU R7, [R1+0x57c] ;  /* 0x00057c0001077983 */ /* 0x000ee20000300800 */
[----:B----4-:R-:W-:-:S04]  /*16040*/  IMAD.WIDE R14, R19, 0x2, R20 ;  /* 0x00000002130e7825 */ /* 0x010fc800078e0214 */
[C---:B--2---:R-:W-:Y:S02]  /*16050*/  IMAD.WIDE R12, R19.reuse, 0x2, R26 ;  /* 0x00000002130c7825 */ /* 0x044fe400078e021a */
[----:B------:R-:W2:Y:S01]  /*16060*/  LDL.LU.64 R26, [R1+0x750] ;  /* 0x00075000011a7983 */ /* 0x000ea20000300a00 */
[----:B---3--:R-:W-:Y:S03]  /*16070*/  HMMA.16816.F32 R20, R8, R22, R4 ;  /* 0x000000160814723c */ /* 0x008fe60000001804 */
[----:B------:R-:W3:Y:S01]  /*16080*/  LDL.LU.64 R6, [R1+0x828] ;  /* 0x0008280001067983 */ /* 0x000ee20000300a00 */
[----:B------:R-:W-:-:S15]  /*16090*/  IMAD.WIDE R4, R19, 0x2, R24 ;  /* 0x0000000213047825 */ /* 0x000fde00078e0218 */
[----:B------:R-:W-:Y:S04]  /*160a0*/  STL.64 [R1+0x240], R20 ;  /* 0x0002401401007387 */ /* 0x000fe80000100a00 */
[----:B------:R0:W-:Y:S04]  /*160b0*/  STL.64 [R1+0x248], R22 ;  /* 0x0002481601007387 */ /* 0x0001e80000100a00 */
[----:B0-----:R-:W4:Y:S04]  /*160c0*/  LDL.LU.64 R22, [R1+0x820] ;  /* 0x0008200001167983 */ /* 0x001f280000300a00 */
[----:B------:R-:W-:Y:S04]  /*160d0*/  STL [R1+0x3a8], R14 ;  /* 0x0003a80e01007387 */ /* 0x000fe80000100800 */
[----:B------:R-:W-:Y:S04]  /*160e0*/  STL [R1+0x3a4], R15 ;  /* 0x0003a40f01007387 */ /* 0x000fe80000100800 */
[----:B------:R-:W-:Y:S04]  /*160f0*/  STL [R1+0x3a0], R12 ;  /* 0x0003a00c01007387 */ /* 0x000fe80000100800 */
[----:B------:R-:W3:Y:S04]  /*16100*/  LDL.LU.64 R24, [R1+0x760] ;  /* 0x0007600001187983 */ /* 0x000ee80000300a00 */
[----:B--2---:R-:W-:Y:S04]  /*16110*/  STL.64 [R1+0x7c0], R26 ;  /* 0x0007c01a01007387 */ /* 0x004fe80000100a00 */
[----:B---3--:R0:W-:Y:S04]  /*16120*/  STL.64 [R1+0x7b8], R24 ;  /* 0x0007b81801007387 */ /* 0x0081e80000100a00 */
[----:B0-----:R-:W2:Y:S01]  /*16130*/  LDL.LU.64 R24, [R1+0x740] ;  /* 0x0007400001187983 */ /* 0x001ea20000300a00 */
[----:B------:R-:W-:-:S02]  /*16140*/  IMAD.MOV.U32 R26, RZ, RZ, R3 ;  /* 0x000000ffff1a7224 */ /* 0x000fc400078e0003 */
[----:B------:R-:W-:Y:S01]  /*16150*/  IMAD.MOV.U32 R27, RZ, RZ, R2 ;  /* 0x000000ffff1b7224 */ /* 0x000fe200078e0002 */
[----:B------:R-:W3:Y:S04]  /*16160*/  LDL.LU R3, [R1+0x818] ;  /* 0x0008180001037983 */ /* 0x000ee80000300800 */
[----:B------:R-:W3:Y:S04]  /*16170*/  LDL.LU R2, [R1+0x814] ;  /* 0x0008140001027983 */ /* 0x000ee80000300800 */
[----:B------:R0:W-:Y:S01]  /*16180*/  STL.64 [R1+0x7f0], R26 ;  /* 0x0007f01a01007387 */ /* 0x0001e20000100a00 */
[----:B----4-:R-:W-:-:S04]  /*16190*/  IMAD.WIDE R14, R19, 0x2, R22 ;  /* 0x00000002130e7825 */ /* 0x010fc800078e0216 */
[----:B0-----:R-:W-:Y:S01]  /*161a0*/  IMAD.MOV.U32 R26, RZ, RZ, R29 ;  /* 0x000000ffff1a7224 */ /* 0x001fe200078e001d */
[----:B--2---:R-:W-:Y:S04]  /*161b0*/  STL.64 [R1+0x7e8], R24 ;  /* 0x0007e81801007387 */ /* 0x004fe80000100a00 */
[----:B------:R-:W2:Y:S04]  /*161c0*/  LDL.LU R29, [R1+0x810] ;  /* 0x00081000011d7983 */ /* 0x000ea80000300800 */
[----:B------:R-:W-:Y:S04]  /*161d0*/  STL [R1+0x39c], R13 ;  /* 0x00039c0d01007387 */ /* 0x000fe80000100800 */
[----:B------:R0:W-:Y:S04]  /*161e0*/  STL [R1+0x398], R4 ;  /* 0x0003980401007387 */ /* 0x0001e80000100800 */
[----:B------:R1:W-:Y:S04]  /*161f0*/  STL [R1+0x394], R5 ;  /* 0x0003940501007387 */ /* 0x0003e80000100800 */
[----:B------:R4:W-:Y:S04]  /*16200*/  STL.64 [R1+0x7f8], R6 ;  /* 0x0007f80601007387 */ /* 0x0009e80000100a00 */
[----:B0-----:R-:W2:Y:S04]  /*16210*/  LDL.LU R4, [R1+0x560] ;  /* 0x0005600001047983 */ /* 0x001ea80000300800 */
[----:B-1----:R-:W2:Y:S04]  /*16220*/  LDL.LU R5, [R1+0x564] ;  /* 0x0005640001057983 */ /* 0x002ea80000300800 */
[----:B----4-:R-:W2:Y:S04]  /*16230*/  LDL.LU R6, [R1+0x568] ;  /* 0x0005680001067983 */ /* 0x010ea80000300800 */
[----:B------:R-:W2:Y:S04]  /*16240*/  LDL.LU R7, [R1+0x56c] ;  /* 0x00056c0001077983 */ /* 0x000ea80000300800 */
[----:B------:R-:W4:Y:S04]  /*16250*/  LDL.LU.64 R22, [R1+0x768] ;  /* 0x0007680001167983 */ /* 0x000f280000300a00 */
[----:B----4-:R0:W-:Y:S04]  /*16260*/  STL.64 [R1+0x7a8], R22 ;  /* 0x0007a81601007387 */ /* 0x0101e80000100a00 */
[----:B------:R-:W4:Y:S04]  /*16270*/  LDL.LU R20, [R1+0x510] ;  /* 0x0005100001147983 */ /* 0x000f280000300800 */
[----:B------:R-:W4:Y:S04]  /*16280*/  LDL.LU R21, [R1+0x514] ;  /* 0x0005140001157983 */ /* 0x000f280000300800 */
[----:B0-----:R-:W3:Y:S04]  /*16290*/  LDL.LU R22, [R1+0x518] ;  /* 0x0005180001167983 */ /* 0x001ee80000300800 */
[----:B------:R-:W3:Y:S01]  /*162a0*/  LDL.LU R23, [R1+0x51c] ;  /* 0x00051c0001177983 */ /* 0x000ee20000300800 */
[----:B------:R-:W-:-:S02]  /*162b0*/  IMAD.MOV.U32 R27, RZ, RZ, R18 ;  /* 0x000000ffff1b7224 */ /* 0x000fc400078e0012 */
[----:B------:R-:W-:Y:S01]  /*162c0*/  IMAD.WIDE R12, R19, 0x2, R16 ;  /* 0x00000002130c7825 */ /* 0x000fe200078e0210 */
[----:B------:R-:W0:Y:S04]  /*162d0*/  LDC R18, c[0x0][0x3a8] ;  /* 0x0000ea00ff127b82 */ /* 0x000e280000000800 */
[----:B--2---:R-:W-:Y:S01]  /*162e0*/  HMMA.16816.F32 R24, R8, R26, R4 ;  /* 0x0000001a0818723c */ /* 0x004fe20000001804 */
[----:B---3--:R-:W-:Y:S04]  /*162f0*/  STL.64 [R1+0x7d0], R22 ;  /* 0x0007d01601007387 */ /* 0x008fe80000100a00 */
[----:B----4-:R1:W-:Y:S02]  /*16300*/  STL.64 [R1+0x7c8], R20 ;  /* 0x0007c81401007387 */ /* 0x0103e40000100a00 */
[----:B-1----:R-:W-:-:S02]  /*16310*/  IMAD.MOV.U32 R20, RZ, RZ, R29 ;  /* 0x000000ffff147224 */ /* 0x002fc400078e001d */
[----:B------:R-:W-:Y:S01]  /*16320*/  IMAD.MOV.U32 R21, RZ, RZ, R2 ;  /* 0x000000ffff157224 */ /* 0x000fe200078e0002 */
[----:B------:R1:W5:Y:S04]  /*16330*/  LDL.LU R29, [R1+0x80c] ;  /* 0x00080c00011d7983 */ /* 0x0003680000300800 */
[----:B------:R-:W2:Y:S01]  /*16340*/  LDL.LU R2, [R1+0x808] ;  /* 0x0008080001027983 */ /* 0x000ea20000300800 */
[----:B------:R-:W-:-:S03]  /*16350*/  IMAD.MOV.U32 R22, RZ, RZ, R3 ;  /* 0x000000ffff167224 */ /* 0x000fc600078e0003 */
[----:B------:R-:W2:Y:S01]  /*16360*/  LDL.LU R3, [R1+0x804] ;  /* 0x0008040001037983 */ /* 0x000ea20000300800 */
[----:B------:R-:W-:-:S03]  /*16370*/  IMAD.MOV.U32 R23, RZ, RZ, R0 ;  /* 0x000000ffff177224 */ /* 0x000fc600078e0000 */
[----:B------:R-:W3:Y:S04]  /*16380*/  LDL.LU R0, [R1+0x800] ;  /* 0x0008000001007983 */ /* 0x000ee80000300800 */
[----:B------:R-:W4:Y:S04]  /*16390*/  LDL.LU.64 R6, [R1+0x7f8] ;  /* 0x0007f80001067983 */ /* 0x000f280000300a00 */
[----:B------:R-:W-:Y:S01]  /*163a0*/  STL.64 [R1+0x220], R24 ;  /* 0x0002201801007387 */ /* 0x000fe20000100a00 */
[----:B------:R-:W-:-:S03]  /*163b0*/  IMAD.MOV.U32 R17, RZ, RZ, R26 ;  /* 0x000000ffff117224 */ /* 0x000fc600078e001a */
[----:B------:R0:W-:Y:S01]  /*163c0*/  STL.64 [R1+0x228], R26 ;  /* 0x0002281a01007387 */ /* 0x0001e20000100a00 */
[----:B------:R-:W-:-:S03]  /*163d0*/  IMAD.MOV.U32 R16, RZ, RZ, R27 ;  /* 0x000000ffff107224 */ /* 0x000fc600078e001b */
[----:B0-----:R-:W3:Y:S04]  /*163e0*/  LDL.LU.64 R26, [R1+0x7f0] ;  /* 0x0007f000011a7983 */ /* 0x001ee80000300a00 */
[----:B------:R-:W3:Y:S01]  /*163f0*/  LDL.LU.64 R24, [R1+0x7e8] ;  /* 0x0007e80001187983 */ /* 0x000ee20000300a00 */
[----:B--2---:R-:W-:-:S03]  /*16400*/  IMAD.WIDE R4, R19, 0x2, R2 ;  /* 0x0000000213047825 */ /* 0x004fc600078e0202 */
[----:B------:R-:W2:Y:S04]  /*16410*/  LDL.LU.64 R2, [R1+0x7e0] ;  /* 0x0007e00001027983 */ /* 0x000ea80000300a00 */
[----:B------:R-:W-:Y:S04]  /*16420*/  STL [R1+0x390], R14 ;  /* 0x0003900e01007387 */ /* 0x000fe80000100800 */
[----:B------:R3:W-:Y:S04]  /*16430*/  STL [R1+0x35c], R15 ;  /* 0x00035c0f01007387 */ /* 0x0007e80000100800 */
[----:B------:R-:W-:Y:S01]  /*16440*/  STL [R1+0x358], R12 ;  /* 0x0003580c01007387 */ /* 0x000fe20000100800 */
[----:B---3--:R-:W-:-:S02]  /*16450*/  IMAD.WIDE R14, R19, 0x2, R24 ;  /* 0x00000002130e7825 */ /* 0x008fc400078e0218 */
[----:B------:R-:W-:Y:S01]  /*16460*/  HMMA.16816.F32 R24, R8, R26, R20 ;  /* 0x0000001a0818723c */ /* 0x000fe20000001814 */
[----:B------:R2:W-:Y:S04]  /*16470*/  STL [R1+0x354], R13 ;  /* 0x0003540d01007387 */ /* 0x0005e80000100800 */
[----:B------:R-:W-:Y:S04]  /*16480*/  STL [R1+0x350], R4 ;  /* 0x0003500401007387 */ /* 0x000fe80000100800 */
[----:B------:R-:W-:Y:S01]  /*16490*/  STL [R1+0x34c], R5 ;  /* 0x00034c0501007387 */ /* 0x000fe20000100800 */
[----:B--2---:R-:W-:-:S03]  /*164a0*/  IMAD.WIDE R12, R19, 0x2, R2 ;  /* 0x00000002130c7825 */ /* 0x004fc600078e0202 */
[----:B------:R-:W2:Y:S04]  /*164b0*/  LDL.LU.64 R2, [R1+0x7d8] ;  /* 0x0007d80001027983 */ /* 0x000ea80000300a00 */
[----:B------:R-:W4:Y:S04]  /*164c0*/  LDL.LU.64 R22, [R1+0x7d0] ;  /* 0x0007d00001167983 */ /* 0x000f280000300a00 */
[----:B------:R-:W4:Y:S04]  /*164d0*/  LDL.LU.64 R20, [R1+0x7c8] ;  /* 0x0007c80001147983 */ /* 0x000f280000300a00 */
[----:B------:R-:W-:Y:S04]  /*164e0*/  STL.64 [R1+0x200], R24 ;  /* 0x0002001801007387 */ /* 0x000fe80000100a00 */
[----:B------:R0:W-:Y:S04]  /*164f0*/  STL.64 [R1+0x208], R26 ;  /* 0x0002081a01007387 */ /* 0x0001e80000100a00 */
[----:B0-----:R-:W3:Y:S04]  /*16500*/  LDL.LU.64 R26, [R1+0x7c0] ;  /* 0x0007c000011a7983 */ /* 0x001ee80000300a00 */
[----:B------:R-:W4:Y:S04]  /*16510*/  LDL.LU.64 R24, [R1+0x7b8] ;  /* 0x0007b80001187983 */ /* 0x000f280000300a00 */
[----:B------:R-:W-:Y:S04]  /*16520*/  STL [R1+0x348], R14 ;  /* 0x0003480e01007387 */ /* 0x000fe80000100800 */
[----:B------:R-:W-:Y:S04]  /*16530*/  STL [R1+0x344], R15 ;  /* 0x0003440f01007387 */ /* 0x000fe80000100800 */
[----:B------:R-:W-:Y:S04]  /*16540*/  STL [R1+0x8], R12 ;  /* 0x0000080c01007387 */ /* 0x000fe80000100800 */
[----:B------:R2:W-:Y:S02]  /*16550*/  STL [R1+0x4], R13 ;  /* 0x0000040d01007387 */ /* 0x0005e40000100800 */
[----:B--2---:R-:W-:-:S02]  /*16560*/  IMAD.WIDE R12, R19, 0x2, R2 ;  /* 0x00000002130c7825 */ /* 0x004fc400078e0202 */
[----:B------:R-:W2:Y:S02]  /*16570*/  LDL.LU.64 R2, [R1+0x7b0] ;  /* 0x0007b00001027983 */ /* 0x000ea40000300a00 */
[----:B---3--:R-:W-:-:S04]  /*16580*/  IMAD.WIDE R4, R19, 0x2, R26 ;  /* 0x0000000213047825 */ /* 0x008fc800078e021a */
[----:B------:R-:W-:Y:S01]  /*16590*/  IMAD.MOV.U32 R27, RZ, RZ, R5 ;  /* 0x000000ffff1b7224 */ /* 0x000fe200078e0005 */
[----:B------:R4:W-:Y:S02]  /*165a0*/  STL [R1], R4 ;  /* 0x0000000401007387 */ /* 0x0009e40000100800 */
[----:B----4-:R-:W-:Y:S02]  /*165b0*/  HMMA.16816.F32 R4, R8, R6, R20 ;  /* 0x000000060804723c */ /* 0x010fe40000001814 */
[----:B------:R-:W3:Y:S01]  /*165c0*/  LDL.LU.64 R22, [R1+0x7a8] ;  /* 0x0007a80001167983 */ /* 0x000ee20000300a00 */
[----:B------:R-:W-:Y:S01]  /*165d0*/  UIADD3 UR6, UPT, UPT, UR6, -0x1, URZ ;  /* 0xffffffff06067890 */ /* 0x000fe2000fffe0ff */
[----:B------:R-:W-:-:S03]  /*165e0*/  IMAD.SHL.U32 R18, R18, 0x40, RZ ;  /* 0x0000004012127824 */ /* 0x000fc600078e00ff */
[----:B------:R-:W-:Y:S01]  /*165f0*/  UISETP.NE.U32.AND UP0, UPT, UR6, URZ, UPT ;  /* 0x000000ff0600728c */ /* 0x000fe2000bf05070 */
[----:B------:R-:W-:Y:S02]  /*16600*/  IMAD.MOV.U32 R26, RZ, RZ, R12 ;  /* 0x000000ffff1a7224 */ /* 0x000fe400078e000c */
[----:B------:R-:W-:-:S09]  /*16610*/  VIADD R0, R0, 0xffffffc0 ;  /* 0xffffffc000007836 */ /* 0x000fd20000000000 */
[----:B------:R-:W-:Y:S01]  /*16620*/  STL.64 [R1+0x1d0], R4 ;  /* 0x0001d00401007387 */ /* 0x000fe20000100a00 */
[----:B------:R-:W-:-:S03]  /*16630*/  IMAD.MOV.U32 R9, RZ, RZ, R6 ;  /* 0x000000ffff097224 */ /* 0x000fc600078e0006 */
[----:B------:R0:W-:Y:S01]  /*16640*/  STL.64 [R1+0x1d8], R6 ;  /* 0x0001d80601007387 */ /* 0x0001e20000100a00 */
[----:B------:R-:W-:Y:S02]  /*16650*/  IMAD.MOV.U32 R8, RZ, RZ, R7 ;  /* 0x000000ffff087224 */ /* 0x000fe400078e0007 */
[----:B0-----:R-:W-:-:S04]  /*16660*/  IMAD.WIDE R6, R19, 0x2, R24 ;  /* 0x0000000213067825 */ /* 0x001fc800078e0218 */
[----:B------:R-:W-:Y:S02]  /*16670*/  IMAD.MOV.U32 R25, RZ, RZ, R13 ;  /* 0x000000ffff197224 */ /* 0x000fe400078e000d */
[----:B------:R-:W-:Y:S02]  /*16680*/  IMAD.MOV.U32 R24, RZ, RZ, R6 ;  /* 0x000000ffff187224 */ /* 0x000fe400078e0006 */
[----:B--2---:R-:W-:-:S04]  /*16690*/  IMAD.WIDE R2, R18, 0x2, R2 ;  /* 0x0000000212027825 */ /* 0x004fc800078e0202 */
[----:B---3--:R-:W-:-:S04]  /*166a0*/  IMAD.WIDE R4, R19, 0x2, R22 ;  /* 0x0000000213047825 */ /* 0x008fc800078e0216 */
[----:B------:R-:W-:Y:S02]  /*166b0*/  IMAD.MOV.U32 R23, RZ, RZ, R7 ;  /* 0x000000ffff177224 */ /* 0x000fe400078e0007 */
[----:B------:R-:W-:Y:S02]  /*166c0*/  IMAD.MOV.U32 R22, RZ, RZ, R4 ;  /* 0x000000ffff167224 */ /* 0x000fe400078e0004 */
[----:B------:R-:W-:Y:S02]  /*166d0*/  IMAD.MOV.U32 R4, RZ, RZ, R2 ;  /* 0x000000ffff047224 */ /* 0x000fe400078e0002 */
[----:B------:R-:W-:Y:S02]  /*166e0*/  IMAD.MOV.U32 R21, RZ, RZ, R5 ;  /* 0x000000ffff157224 */ /* 0x000fe400078e0005 */
[----:B------:R-:W-:Y:S01]  /*166f0*/  IMAD.MOV.U32 R2, RZ, RZ, R3 ;  /* 0x000000ffff027224 */ /* 0x000fe200078e0003 */
[----:B-1----:R-:W-:Y:S06]  /*16700*/  BRA.U UP0, `(.L_x_2) ;  /* 0xfffffee100cc7547 */ /* 0x002fec000b83ffff */
[----:B------:R0:W-:Y:S04]  /*16710*/  STL [R1+0x94c], R17 ;  /* 0x00094c1101007387 */ /* 0x0001e80000100800 */
[----:B0-----:R-:W2:Y:S04]  /*16720*/  LDL.LU R17, [R1+0x200] ;  /* 0x0002000001117983 */ /* 0x001ea80000300800 */
[----:B--2---:R0:W-:Y:S04]  /*16730*/  STL [R1+0x954], R17 ;  /* 0x0009541101007387 */ /* 0x0041e80000100800 */
        /* <DEDUP_REMOVED lines=32> */
[----:B------:R1:W-:Y:S01]  /*16940*/  STL [R1+0x948], R16 ;  /* 0x0009481001007387 */ /* 0x0003e20000100800 */
[----:B0-----:R-:W-:-:S03]  /*16950*/  IMAD.MOV.U32 R17, RZ, RZ, R9 ;  /* 0x000000ffff117224 */ /* 0x001fc600078e0009 */
[----:B-1----:R-:W2:Y:S04]  /*16960*/  LDL.LU R16, [R1+0x2ec] ;  /* 0x0002ec0001107983 */ /* 0x002ea80000300800 */
        /* <DEDUP_REMOVED lines=35> */
[----:B------:R-:W2:Y:S04]  /*16ba0*/  LDL.LU R0, [R1+0x2e8] ;  /* 0x0002e80001007983 */ /* 0x000ea80000300800 */
[----:B------:R-:W3:Y:S01]  /*16bb0*/  LDL.LU R28, [R1+0x2e4] ;  /* 0x0002e400011c7983 */ /* 0x000ee20000300800 */
[----:B0-----:R-:W-:-:S03]  /*16bc0*/  IMAD.MOV.U32 R16, RZ, RZ, R8 ;  /* 0x000000ffff107224 */ /* 0x001fc600078e0008 */
[----:B------:R-:W3:Y:S04]  /*16bd0*/  LDL.LU R4, [R1+0x2e0] ;  /* 0x0002e00001047983 */ /* 0x000ee80000300800 */
[----:B------:R-:W4:Y:S04]  /*16be0*/  LDL.LU R2, [R1+0x16c] ;  /* 0x00016c0001027983 */ /* 0x000f280000300800 */
[----:B------:R-:W4:Y:S04]  /*16bf0*/  LDL.LU R26, [R1+0x168] ;  /* 0x00016800011a7983 */ /* 0x000f280000300800 */
[----:B------:R-:W2:Y:S04]  /*16c00*/  LDL.LU R24, [R1+0x164] ;  /* 0x0001640001187983 */ /* 0x000ea80000300800 */
[----:B------:R-:W2:Y:S04]  /*16c10*/  LDL.LU R22, [R1+0x160] ;  /* 0x0001600001167983 */ /* 0x000ea80000300800 */
[----:B------:R-:W2:Y:S04]  /*16c20*/  LDL.LU R27, [R1+0x17c] ;  /* 0x00017c00011b7983 */ /* 0x000ea80000300800 */
[----:B------:R-:W2:Y:S04]  /*16c30*/  LDL.LU R25, [R1+0x178] ;  /* 0x0001780001197983 */ /* 0x000ea80000300800 */
[----:B------:R-:W2:Y:S04]  /*16c40*/  LDL.LU R23, [R1+0x174] ;  /* 0x0001740001177983 */ /* 0x000ea80000300800 */
[----:B------:R-:W2:Y:S04]  /*16c50*/  LDL.LU R21, [R1+0x170] ;  /* 0x0001700001157983 */ /* 0x000ea80000300800 */
[----:B-----5:R-:W2:Y:S04]  /*16c60*/  LDL.LU R29, [R1+0x2fc] ;  /* 0x0002fc00011d7983 */ /* 0x020ea80000300800 */
        /* <DEDUP_REMOVED lines=8> */
[----:B------:R-:W-:-:S03]  /*16cf0*/  F2FP.F16.F32.PACK_AB R17, R16, R17 ;  /* 0x000000111011723e */ /* 0x000fc600000000ff */
        /* <DEDUP_REMOVED lines=8> */
[----:B------:R0:W-:Y:S04]  /*16d80*/  STL [R1+0x3ac], R17 ;  /* 0x0003ac1101007387 */ /* 0x0001e80000100800 */
[----:B0-----:R-:W2:Y:S02]  /*16d90*/  LDL.LU R17, [R1+0x9d4] ;  /* 0x0009d40001117983 */ /* 0x001ea40000300800 */
[----:B--2---:R-:W-:-:S02]  /*16da0*/  F2FP.F16.F32.PACK_AB R17, R16, R17 ;  /* 0x000000111011723e */ /* 0x004fc400000000ff */
        /* <DEDUP_REMOVED lines=64> */
[----:B------:R-:W2:Y:S01]  /*171b0*/  LDL.LU R16, [R1+0x950] ;  /* 0x0009500001107983 */ /* 0x000ea20000300800 */
[----:B---3--:R-:W-:-:S03]  /*171c0*/  F2FP.F16.F32.PACK_AB R28, R28, R4 ;  /* 0x000000041c1c723e */ /* 0x008fc600000000ff */
[----:B------:R0:W-:Y:S01]  /*171d0*/  STL [R1+0x2d8], R17 ;  /* 0x0002d81101007387 */ /* 0x0001e20000100800 */
[----:B------:R-:W-:-:S03]  /*171e0*/  F2FP.F16.F32.PACK_AB R4, R24, R22 ;  /* 0x000000161804723e */ /* 0x000fc600000000ff */
[----:B0-----:R-:W3:Y:S01]  /*171f0*/  LDL.LU R17, [R1+0x94c] ;  /* 0x00094c0001117983 */ /* 0x001ee20000300800 */
[----:B------:R-:W-:Y:S02]  /*17200*/  F2FP.F16.F32.PACK_AB R3, R29, R3 ;  /* 0x000000031d03723e */ /* 0x000fe400000000ff */
[----:B--2---:R-:W-:Y:S02]  /*17210*/  F2FP.F16.F32.PACK_AB R0, R16, R0 ;  /* 0x000000001000723e */ /* 0x004fe400000000ff */
[----:B------:R-:W2:Y:S04]  /*17220*/  LDL.LU R16, [R1+0x948] ;  /* 0x0009480001107983 */ /* 0x000ea80000300800 */
[----:B------:R4:W-:Y:S04]  /*17230*/  STL [R1+0x2d4], R0 ;  /* 0x0002d40001007387 */ /* 0x0009e80000100800 */
[----:B------:R-:W-:Y:S01]  /*17240*/  STL [R1+0x2d0], R28 ;  /* 0x0002d01c01007387 */ /* 0x000fe20000100800 */
[----:B----4-:R-:W-:-:S02]  /*17250*/  F2FP.F16.F32.PACK_AB R0, R2, R26 ;  /* 0x0000001a0200723e */ /* 0x010fc400000000ff */
[----:B------:R-:W-:-:S03]  /*17260*/  F2FP.F16.F32.PACK_AB R2, R27, R25 ;  /* 0x000000191b02723e */ /* 0x000fc600000000ff */
[----:B------:R0:W-:Y:S04]  /*17270*/  STL [R1+0x20c], R0 ;  /* 0x00020c0001007387 */ /* 0x0001e80000100800 */
[----:B------:R-:W-:Y:S01]  /*17280*/  STL [R1+0x208], R4 ;  /* 0x0002080401007387 */ /* 0x000fe20000100800 */
[----:B0-----:R-:W-:-:S03]  /*17290*/  F2FP.F16.F32.PACK_AB R0, R23, R21 ;  /* 0x000000151700723e */ /* 0x001fc600000000ff */
[----:B------:R0:W-:Y:S04]  /*172a0*/  STL [R1+0x204], R2 ;  /* 0x0002040201007387 */ /* 0x0001e80000100800 */
[----:B------:R1:W-:Y:S01]  /*172b0*/  STL [R1+0x200], R0 ;  /* 0x0002000001007387 */ /* 0x0003e20000100800 */
[----:B0-----:R-:W-:-:S03]  /*172c0*/  F2FP.F16.F32.PACK_AB R2, R5, R6 ;  /* 0x000000060502723e */ /* 0x001fc600000000ff */
[----:B------:R0:W-:Y:S01]  /*172d0*/  STL [R1+0x1fc], R3 ;  /* 0x0001fc0301007387 */ /* 0x0001e20000100800 */
[----:B-1----:R-:W-:-:S03]  /*172e0*/  F2FP.F16.F32.PACK_AB R0, R7, R12 ;  /* 0x0000000c0700723e */ /* 0x002fc600000000ff */
[----:B------:R1:W-:Y:S04]  /*172f0*/  STL [R1+0x1f8], R2 ;  /* 0x0001f80201007387 */ /* 0x0003e80000100800 */
[----:B------:R4:W-:Y:S01]  /*17300*/  STL [R1+0x1f4], R0 ;  /* 0x0001f40001007387 */ /* 0x0009e20000100800 */
[----:B0-----:R-:W-:Y:S02]  /*17310*/  F2FP.F16.F32.PACK_AB R3, R13, R8 ;  /* 0x000000080d03723e */ /* 0x001fe400000000ff */
[----:B-1----:R-:W-:-:S03]  /*17320*/  F2FP.F16.F32.PACK_AB R2, R9, R10 ;  /* 0x0000000a0902723e */ /* 0x002fc600000000ff */
[----:B------:R-:W-:Y:S01]  /*17330*/  STL [R1+0x1f0], R3 ;  /* 0x0001f00301007387 */ /* 0x000fe20000100800 */
[----:B----4-:R-:W-:-:S03]  /*17340*/  F2FP.F16.F32.PACK_AB R0, R11, R14 ;  /* 0x0000000e0b00723e */ /* 0x010fc600000000ff */
[----:B------:R-:W-:Y:S04]  /*17350*/  STL [R1+0x1dc], R2 ;  /* 0x0001dc0201007387 */ /* 0x000fe80000100800 */
[----:B------:R0:W-:Y:S04]  /*17360*/  STL [R1+0x1d8], R0 ;  /* 0x0001d80001007387 */ /* 0x0001e80000100800 */
[----:B0-----:R-:W4:Y:S01]  /*17370*/  LDL.LU R0, [R1+0x240] ;  /* 0x0002400001007983 */ /* 0x001f220000300800 */
[----:B------:R-:W-:Y:S02]  /*17380*/  F2FP.F16.F32.PACK_AB R3, R15, R20 ;  /* 0x000000140f03723e */ /* 0x000fe400000000ff */
[----:B------:R-:W-:-:S03]  /*17390*/  F2FP.F16.F32.PACK_AB R2, R18, R19 ;  /* 0x000000131202723e */ /* 0x000fc600000000ff */
[----:B------:R-:W-:Y:S04]  /*173a0*/  STL [R1+0x1d4], R3 ;  /* 0x0001d40301007387 */ /* 0x000fe80000100800 */
[----:B----4-:R0:W-:Y:S04]  /*173b0*/  STL [R1+0x8c0], R0 ;  /* 0x0008c00001007387 */ /* 0x0101e80000100800 */
[----:B------:R-:W-:Y:S04]  /*173c0*/  STL [R1+0x1d0], R2 ;  /* 0x0001d00201007387 */ /* 0x000fe80000100800 */
[----:B0-----:R-:W4:Y:S04]  /*173d0*/  LDL.LU R0, [R1+0x248] ;  /* 0x0002480001007983 */ /* 0x001f280000300800 */
[----:B----4-:R0:W-:Y:S04]  /*173e0*/  STL [R1+0x8c8], R0 ;  /* 0x0008c80001007387 */ /* 0x0101e80000100800 */
        /* <DEDUP_REMOVED lines=29> */
[----:B----4-:R-:W-:Y:S04]  /*175c0*/  STL [R1+0x940], R0 ;  /* 0x0009400001007387 */ /* 0x010fe80000100800 */
[----:B------:R-:W4:Y:S04]  /*175d0*/  LDL.LU R28, [R1+0x29c] ;  /* 0x00029c00011c7983 */ /* 0x000f280000300800 */
        /* <DEDUP_REMOVED lines=33> */
[----:B0-----:R-:W4:Y:S01]  /*177f0*/  LDL.LU R28, [R1+0x224] ;  /* 0x00022400011c7983 */ /* 0x001f220000300800 */
[----:B---3--:R-:W-:-:S03]  /*17800*/  IMAD.MOV.U32 R0, RZ, RZ, R17 ;  /* 0x000000ffff007224 */ /* 0x008fc600078e0011 */
[----:B----4-:R2:W-:Y:S04]  /*17810*/  STL [R1+0x944], R28 ;  /* 0x0009441c01007387 */ /* 0x0105e80000100800 */
[----:B------:R-:W3:Y:S04]  /*17820*/  LDL.LU R4, [R1+0x298] ;  /* 0x0002980001047983 */ /* 0x000ee80000300800 */
[----:B------:R-:W4:Y:S04]  /*17830*/  LDL.LU R2, [R1+0x294] ;  /* 0x0002940001027983 */ /* 0x000f280000300800 */
        /* <DEDUP_REMOVED lines=13> */
[----:B--2---:R-:W-:-:S03]  /*17910*/  IMAD.MOV.U32 R28, RZ, RZ, R16 ;  /* 0x000000ffff1c7224 */ /* 0x004fc600078e0010 */
        /* <DEDUP_REMOVED lines=82> */
[----:B----4-:R-:W-:-:S03]  /*17e40*/  F2FP.F16.F32.PACK_AB R2, R2, R26 ;  /* 0x0000001a0202723e */ /* 0x010fc600000000ff */
[----:B------:R3:W-:Y:S02]  /*17e50*/  STL [R1+0xe8], R0 ;  /* 0x0000e80001007387 */ /* 0x0007e40000100800 */
[----:B---3--:R-:W-:Y:S02]  /*17e60*/  F2FP.F16.F32.PACK_AB R0, R24, R22 ;  /* 0x000000161800723e */ /* 0x008fe400000000ff */
[----:B--2---:R-:W-:-:S05]  /*17e70*/  F2FP.F16.F32.PACK_AB R4, R28, R4 ;  /* 0x000000041c04723e */ /* 0x004fca00000000ff */
[----:B------:R0:W-:Y:S04]  /*17e80*/  STL [R1+0xe4], R4 ;  /* 0x0000e40401007387 */ /* 0x0001e80000100800 */
[----:B------:R1:W-:Y:S04]  /*17e90*/  STL [R1+0xe0], R2 ;  /* 0x0000e00201007387 */ /* 0x0003e80000100800 */
[----:B------:R2:W-:Y:S01]  /*17ea0*/  STL [R1+0xdc], R0 ;  /* 0x0000dc0001007387 */ /* 0x0005e20000100800 */
[----:B0-----:R-:W-:Y:S02]  /*17eb0*/  F2FP.F16.F32.PACK_AB R4, R27, R25 ;  /* 0x000000191b04723e */ /* 0x001fe400000000ff */
[----:B-1----:R-:W-:-:S03]  /*17ec0*/  F2FP.F16.F32.PACK_AB R2, R23, R21 ;  /* 0x000000151702723e */ /* 0x002fc600000000ff */
[----:B------:R-:W-:Y:S01]  /*17ed0*/  STL [R1+0xd8], R4 ;  /* 0x0000d80401007387 */ /* 0x000fe20000100800 */
[----:B--2---:R-:W-:-:S03]  /*17ee0*/  F2FP.F16.F32.PACK_AB R0, R29, R3 ;  /* 0x000000031d00723e */ /* 0x004fc600000000ff */
[----:B------:R0:W-:Y:S01]  /*17ef0*/  STL [R1+0xd4], R2 ;  /* 0x0000d40201007387 */ /* 0x0001e20000100800 */
[----:B------:R-:W-:-:S03]  /*17f00*/  F2FP.F16.F32.PACK_AB R3, R5, R6 ;  /* 0x000000060503723e */ /* 0x000fc600000000ff */
        /* <DEDUP_REMOVED lines=9> */
[----:B--2---:R-:W-:-:S03]  /*17fa0*/  F2FP.F16.F32.PACK_AB R0, R15, R20 ;  /* 0x000000140f00723e */ /* 0x004fc600000000ff */
[----:B------:R-:W-:Y:S04]  /*17fb0*/  STL [R1+0xbc], R2 ;  /* 0x0000bc0201007387 */ /* 0x000fe80000100800 */
[----:B------:R0:W-:Y:S04]  /*17fc0*/  STL [R1+0xb8], R0 ;  /* 0x0000b80001007387 */ /* 0x0001e80000100800 */
[----:B0-----:R-:W2:Y:S01]  /*17fd0*/  LDL.LU R0, [R1+0x280] ;  /* 0x0002800001007983 */ /* 0x001ea20000300800 */
[----:B------:R-:W-:Y:S02]  /*17fe0*/  F2FP.F16.F32.PACK_AB R3, R16, R17 ;  /* 0x000000111003723e */ /* 0x000fe400000000ff */
[----:B------:R-:W-:-:S03]  /*17ff0*/  F2FP.F16.F32.PACK_AB R2, R18, R19 ;  /* 0x000000131202723e */ /* 0x000fc600000000ff */
[----:B------:R-:W-:Y:S04]  /*18000*/  STL [R1+0xb4], R3 ;  /* 0x0000b40301007387 */ /* 0x000fe80000100800 */
[----:B--2---:R0:W-:Y:S04]  /*18010*/  STL [R1+0x834], R0 ;  /* 0x0008340001007387 */ /* 0x0041e80000100800 */
[----:B------:R-:W-:Y:S04]  /*18020*/  STL [R1+0xb0], R2 ;  /* 0x0000b00201007387 */ /* 0x000fe80000100800 */
        /* <DEDUP_REMOVED lines=33> */
[----:B------:R-:W3:Y:S04]  /*18240*/  LDL.LU R28, [R1+0x25c] ;  /* 0x00025c00011c7983 */ /* 0x000ee80000300800 */
[----:B---3--:R0:W-:Y:S04]  /*18250*/  STL [R1+0x830], R28 ;  /* 0x0008301c01007387 */ /* 0x0081e80000100800 */
[----:B0-----:R-:W3:Y:S04]  /*18260*/  LDL.LU R28, [R1+0x284] ;  /* 0x00028400011c7983 */ /* 0x001ee80000300800 */
        /* <DEDUP_REMOVED lines=33> */
[----:B0-----:R-:W2:Y:S04]  /*18480*/  LDL.LU R28, [R1+0x26c] ;  /* 0x00026c00011c7983 */ /* 0x001ea80000300800 */
        /* <DEDUP_REMOVED lines=27> */
[----:B--2---:R-:W-:-:S03]  /*18640*/  F2FP.F16.F32.PACK_AB R0, R28, R0 ;  /* 0x000000001c00723e */ /* 0x004fc600000000ff */
        /* <DEDUP_REMOVED lines=69> */
[----:B------:R4:W-:Y:S01]  /*18aa0*/  STL [R1+0x68], R0 ;  /* 0x0000680001007387 */ /* 0x0009e20000100800 */
[----:B---3--:R-:W-:Y:S02]  /*18ab0*/  F2FP.F16.F32.PACK_AB R3, R29, R3 ;  /* 0x000000031d03723e */ /* 0x008fe400000000ff */
[----:B----4-:R-:W-:Y:S02]  /*18ac0*/  F2FP.F16.F32.PACK_AB R0, R2, R26 ;  /* 0x0000001a0200723e */ /* 0x010fe400000000ff */
[----:B------:R-:W-:Y:S02]  /*18ad0*/  F2FP.F16.F32.PACK_AB R2, R27, R25 ;  /* 0x000000191b02723e */ /* 0x000fe400000000ff */
[----:B--2---:R-:W-:-:S02]  /*18ae0*/  F2FP.F16.F32.PACK_AB R28, R28, R4 ;  /* 0x000000041c1c723e */ /* 0x004fc400000000ff */
[----:B------:R-:W-:-:S03]  /*18af0*/  F2FP.F16.F32.PACK_AB R4, R24, R22 ;  /* 0x000000161804723e */ /* 0x000fc600000000ff */
[----:B------:R-:W-:Y:S04]  /*18b00*/  STL [R1+0x64], R28 ;  /* 0x0000641c01007387 */ /* 0x000fe80000100800 */
[----:B------:R0:W-:Y:S04]  /*18b10*/  STL [R1+0x60], R0 ;  /* 0x0000600001007387 */ /* 0x0001e80000100800 */
[----:B------:R-:W-:Y:S01]  /*18b20*/  STL [R1+0x5c], R4 ;  /* 0x00005c0401007387 */ /* 0x000fe20000100800 */
[----:B0-----:R-:W-:-:S03]  /*18b30*/  F2FP.F16.F32.PACK_AB R0, R23, R21 ;  /* 0x000000151700723e */ /* 0x001fc600000000ff */
[----:B------:R0:W-:Y:S04]  /*18b40*/  STL [R1+0x58], R2 ;  /* 0x0000580201007387 */ /* 0x0001e80000100800 */
[----:B------:R1:W-:Y:S04]  /*18b50*/  STL [R1+0x54], R0 ;  /* 0x0000540001007387 */ /* 0x0003e80000100800 */
[----:B------:R2:W-:Y:S01]  /*18b60*/  STL [R1+0x50], R3 ;  /* 0x0000500301007387 */ /* 0x0005e20000100800 */
[----:B0-----:R-:W-:Y:S02]  /*18b70*/  F2FP.F16.F32.PACK_AB R2, R5, R6 ;  /* 0x000000060502723e */ /* 0x001fe400000000ff */
[----:B-1----:R-:W-:-:S03]  /*18b80*/  F2FP.F16.F32.PACK_AB R0, R7, R12 ;  /* 0x0000000c0700723e */ /* 0x002fc600000000ff */
[----:B------:R0:W-:Y:S01]  /*18b90*/  STL [R1+0x4c], R2 ;  /* 0x00004c0201007387 */ /* 0x0001e20000100800 */
[----:B--2---:R-:W-:-:S03]  /*18ba0*/  F2FP.F16.F32.PACK_AB R3, R13, R8 ;  /* 0x000000080d03723e */ /* 0x004fc600000000ff */
[----:B------:R1:W-:Y:S04]  /*18bb0*/  STL [R1+0x48], R0 ;  /* 0x0000480001007387 */ /* 0x0003e80000100800 */
[----:B------:R2:W-:Y:S01]  /*18bc0*/  STL [R1+0x44], R3 ;  /* 0x0000440301007387 */ /* 0x0005e20000100800 */
[----:B0-----:R-:W-:Y:S02]  /*18bd0*/  F2FP.F16.F32.PACK_AB R2, R9, R10 ;  /* 0x0000000a0902723e */ /* 0x001fe400000000ff */
[----:B-1----:R-:W-:-:S03]  /*18be0*/  F2FP.F16.F32.PACK_AB R0, R11, R14 ;  /* 0x0000000e0b00723e */ /* 0x002fc600000000ff */
[----:B------:R0:W-:Y:S01]  /*18bf0*/  STL [R1+0x40], R2 ;  /* 0x0000400201007387 */ /* 0x0001e20000100800 */
[----:B--2---:R-:W-:-:S03]  /*18c00*/  F2FP.F16.F32.PACK_AB R3, R15, R20 ;  /* 0x000000140f03723e */ /* 0x004fc600000000ff */
[----:B------:R1:W-:Y:S04]  /*18c10*/  STL [R1+0x3c], R0 ;  /* 0x00003c0001007387 */ /* 0x0003e80000100800 */
[----:B------:R-:W-:Y:S04]  /*18c20*/  STL [R1+0x38], R3 ;  /* 0x0000380301007387 */ /* 0x000fe80000100800 */
[----:B------:R-:W2:Y:S01]  /*18c30*/  LDL.LU R7, [R1+0x4c8] ;  /* 0x0004c80001077983 */ /* 0x000ea20000300800 */
[----:B0-----:R-:W-:Y:S02]  /*18c40*/  F2FP.F16.F32.PACK_AB R2, R16, R17 ;  /* 0x000000111002723e */ /* 0x001fe400000000ff */
[----:B-1----:R-:W-:-:S03]  /*18c50*/  F2FP.F16.F32.PACK_AB R0, R18, R19 ;  /* 0x000000131200723e */ /* 0x002fc600000000ff */
        /* <DEDUP_REMOVED lines=54> */
[----:B---3--:R0:W-:Y:S04]  /*18fc0*/  STL [R1+0x7c8], R5 ;  /* 0x0007c80501007387 */ /* 0x0081e80000100800 */
[----:B0-----:R-:W3:Y:S04]  /*18fd0*/  LDL.LU R5, [R1+0x4c4] ;  /* 0x0004c40001057983 */ /* 0x001ee80000300800 */
[----:B------:R-:W4:Y:S04]  /*18fe0*/  LDL.LU R4, [R1+0x610] ;  /* 0x0006100001047983 */ /* 0x000f280000300800 */
[----:B----4-:R0:W-:Y:S04]  /*18ff0*/  STL [R1+0x7c4], R4 ;  /* 0x0007c40401007387 */ /* 0x0101e80000100800 */
[----:B0-----:R-:W4:Y:S04]  /*19000*/  LDL.LU R4, [R1+0x61c] ;  /* 0x00061c0001047983 */ /* 0x001f280000300800 */
[----:B------:R-:W2:Y:S04]  /*19010*/  LDL.LU R11, [R1+0x2c8] ;  /* 0x0002c800010b7983 */ /* 0x000ea80000300800 */
[----:B--2---:R0:W-:Y:S04]  /*19020*/  STL [R1+0x7c0], R11 ;  /* 0x0007c00b01007387 */ /* 0x0041e80000100800 */
[----:B0-----:R-:W2:Y:S04]  /*19030*/  LDL.LU R11, [R1+0x614] ;  /* 0x00061400010b7983 */ /* 0x001ea80000300800 */
        /* <DEDUP_REMOVED lines=18> */
[----:B------:R-:W2:Y:S01]  /*19160*/  LDL.LU R0, [R1+0x1e4] ;  /* 0x0001e40001007983 */ /* 0x000ea20000300800 */
[----:B------:R-:W-:-:S03]  /*19170*/  F2FP.F16.F32.PACK_AB R7, R6, R7 ;  /* 0x000000070607723e */ /* 0x000fc600000000ff */
[----:B--2---:R0:W-:Y:S04]  /*19180*/  STL [R1+0x7a4], R0 ;  /* 0x0007a40001007387 */ /* 0x0041e80000100800 */
        /* <DEDUP_REMOVED lines=63> */
[----:B------:R0:W-:Y:S04]  /*19580*/  STL [R1], R7 ;  /* 0x0000000701007387 */ /* 0x0001e80000100800 */
[----:B0-----:R-:W2:Y:S02]  /*19590*/  LDL.LU R7, [R1+0x7d0] ;  /* 0x0007d00001077983 */ /* 0x001ea40000300800 */
[----:B--2---:R-:W-:-:S02]  /*195a0*/  F2FP.F16.F32.PACK_AB R7, R6, R7 ;  /* 0x000000070607723e */ /* 0x004fc400000000ff */
[----:B------:R-:W3:Y:S02]  /*195b0*/  LDL.LU R6, [R1+0x7cc] ;  /* 0x0007cc0001067983 */ /* 0x000ee40000300800 */
[----:B---3--:R-:W-:Y:S02]  /*195c0*/  F2FP.F16.F32.PACK_AB R6, R5, R6 ;  /* 0x000000060506723e */ /* 0x008fe400000000ff */
[----:B------:R-:W4:Y:S02]  /*195d0*/  LDL.LU R5, [R1+0x7c8] ;  /* 0x0007c80001057983 */ /* 0x000f240000300800 */
[----:B----4-:R-:W-:Y:S02]  /*195e0*/  F2FP.F16.F32.PACK_AB R5, R4, R5 ;  /* 0x000000050405723e */ /* 0x010fe400000000ff */
[----:B------:R-:W2:Y:S02]  /*195f0*/  LDL.LU R4, [R1+0x7c4] ;  /* 0x0007c40001047983 */ /* 0x000ea40000300800 */
[----:B--2---:R-:W-:-:S02]  /*19600*/  F2FP.F16.F32.PACK_AB R4, R11, R4 ;  /* 0x000000040b04723e */ /* 0x004fc400000000ff */
[----:B------:R-:W2:Y:S02]  /*19610*/  LDL.LU R11, [R1+0x7c0] ;  /* 0x0007c000010b7983 */ /* 0x000ea40000300800 */
[----:B--2---:R-:W-:Y:S02]  /*19620*/  F2FP.F16.F32.PACK_AB R11, R10, R11 ;  /* 0x0000000b0a0b723e */ /* 0x004fe400000000ff */
[----:B------:R-:W2:Y:S02]  /*19630*/  LDL.LU R10, [R1+0x7bc] ;  /* 0x0007bc00010a7983 */ /* 0x000ea40000300800 */
[----:B--2---:R-:W-:Y:S02]  /*19640*/  F2FP.F16.F32.PACK_AB R10, R9, R10 ;  /* 0x0000000a090a723e */ /* 0x004fe400000000ff */
        /* <DEDUP_REMOVED lines=10> */
[----:B------:R-:W2:Y:S01]  /*196f0*/  LDL.LU R0, [R1+0x7a4] ;  /* 0x0007a40001007983 */ /* 0x000ea20000300800 */
[----:B------:R-:W-:Y:S02]  /*19700*/  F2FP.F16.F32.PACK_AB R23, R22, R23 ;  /* 0x000000171617723e */ /* 0x000fe400000000ff */
[----:B------:R-:W-:Y:S02]  /*19710*/  F2FP.F16.F32.PACK_AB R19, R28, R19 ;  /* 0x000000131c13723e */ /* 0x000fe400000000ff */
[----:B------:R-:W-:Y:S02]  /*19720*/  F2FP.F16.F32.PACK_AB R18, R2, R18 ;  /* 0x000000120212723e */ /* 0x000fe400000000ff */
[----:B------:R-:W-:-:S02]  /*19730*/  F2FP.F16.F32.PACK_AB R17, R26, R17 ;  /* 0x000000111a11723e */ /* 0x000fc400000000ff */
[----:B------:R-:W-:Y:S02]  /*19740*/  F2FP.F16.F32.PACK_AB R16, R24, R16 ;  /* 0x000000101810723e */ /* 0x000fe400000000ff */
[----:B------:R-:W-:Y:S02]  /*19750*/  F2FP.F16.F32.PACK_AB R22, R27, R25 ;  /* 0x000000191b16723e */ /* 0x000fe400000000ff */
[----:B------:R-:W-:Y:S02]  /*19760*/  F2FP.F16.F32.PACK_AB R21, R21, R29 ;  /* 0x0000001d1515723e */ /* 0x000fe400000000ff */
[----:B------:R-:W-:Y:S02]  /*19770*/  F2FP.F16.F32.PACK_AB R20, R3, R20 ;  /* 0x000000140314723e */ /* 0x000fe400000000ff */
[----:B--2---:R-:W-:-:S07]  /*19780*/  F2FP.F16.F32.PACK_AB R12, R0, R12 ;  /* 0x0000000c000c723e */ /* 0x004fce00000000ff */
.L_x_1:
[----:B0-----:R-:W2:Y:S01]  /*19790*/  LDL.LU R25, [R1+0x79c] ;  /* 0x00079c0001197983 */ /* 0x001ea20000300800 */
[----:B------:R-:W0:Y:S01]  /*197a0*/  LDCU UR77, c[0x0][0x3b4] ;  /* 0x00007680ff4d77ac */ /* 0x000e220008000800 */
[----:B------:R-:W3:Y:S01]  /*197b0*/  S2R R3, SR_TID.X ;  /* 0x0000000000037919 */ /* 0x000ee20000002100 */
[----:B------:R-:W4:Y:S01]  /*197c0*/  LDCU UR69, c[0x0][0x3b8] ;  /* 0x00007700ff4577ac */ /* 0x000f220008000800 */
[----:B------:R-:W-:Y:S01]  /*197d0*/  STL.64 [R1+0x8a8], R6 ;  /* 0x0008a80601007387 */ /* 0x000fe20000100a00 */
[----:B------:R-:W5:Y:S03]  /*197e0*/  LDCU.64 UR6, c[0x0][0x390] ;  /* 0x00007200ff0677ac */ /* 0x000f660008000a00 */
[----:B------:R-:W-:Y:S01]  /*197f0*/  STL.64 [R1+0x8a0], R4 ;  /* 0x0008a00401007387 */ /* 0x000fe20000100a00 */
[----:B------:R-:W1:Y:S01]  /*19800*/  LDCU UR54, c[0x0][0x39c] ;  /* 0x00007380ff3677ac */ /* 0x000e620008000800 */
[----:B------:R-:W0:Y:S01]  /*19810*/  S2R R24, SR_TID.X ;  /* 0x0000000000187919 */ /* 0x000e220000002100 */
[----:B------:R-:W0:Y:S01]  /*19820*/  LDCU UR44, c[0x0][0x39c] ;  /* 0x00007380ff2c77ac */ /* 0x000e220008000800 */
[----:B------:R-:W0:Y:S01]  /*19830*/  LDCU UR76, c[0x0][0x3b8] ;  /* 0x00007700ff4c77ac */ /* 0x000e220008000800 */
[----:B------:R-:W0:Y:S01]  /*19840*/  LDCU UR41, c[0x0][0x39c] ;  /* 0x00007380ff2977ac */ /* 0x000e220008000800 */
[----:B------:R-:W0:Y:S01]  /*19850*/  LDCU UR68, c[0x0][0x39c] ;  /* 0x00007380ff4477ac */ /* 0x000e220008000800 */
[----:B------:R-:W0:Y:S01]  /*19860*/  LDCU UR24, c[0x0][0x39c] ;  /* 0x00007380ff1877ac */ /* 0x000e220008000800 */
[C---:B---3--:R-:W-:Y:S01]  /*19870*/  IMAD.SHL.U32 R2, R3.reuse, 0x100, RZ ;  /* 0x0000010003027824 */ /* 0x048fe200078e00ff */
[----:B------:R-:W3:Y:S01]  /*19880*/  LDCU UR45, c[0x0][0x3b8] ;  /* 0x00007700ff2d77ac */ /* 0x000ee20008000800 */
[----:B-1----:R-:W-:-:S02]  /*19890*/  IMAD.SHL.U32 R0, R3, 0x40, RZ ;  /* 0x0000004003007824 */ /* 0x002fc400078e00ff */
[----:B------:R-:W-:Y:S01]  /*198a0*/  IMAD.SHL.U32 R3, R3, 0x10, RZ ;  /* 0x0000001003037824 */ /* 0x000fe200078e00ff */
[----:B------:R-:W-:Y:S01]  /*198b0*/  LOP3.LUT R2, R2, 0x6000, RZ, 0xc0, !PT ;  /* 0x0000600002027812 */ /* 0x000fe200078ec0ff */
[----:B------:R-:W1:Y:S01]  /*198c0*/  LDCU UR67, c[0x0][0x39c] ;  /* 0x00007380ff4377ac */ /* 0x000e620008000800 */
[----:B------:R-:W-:Y:S02]  /*198d0*/  LOP3.LUT R0, R0, 0x400, RZ, 0xc0, !PT ;  /* 0x0000040000007812 */ /* 0x000fe400078ec0ff */
[----:B------:R-:W-:Y:S01]  /*198e0*/  LOP3.LUT R3, R3, 0xf0, RZ, 0xc0, !PT ;  /* 0x000000f003037812 */ /* 0x000fe200078ec0ff */
[----:B------:R-:W1:Y:S01]  /*198f0*/  LDCU UR42, c[0x0][0x3b8] ;  /* 0x00007700ff2a77ac */ /* 0x000e620008000800 */
[----:B------:R-:W-:Y:S02]  /*19900*/  IADD3 R0, PT, PT, R2, UR5, R0 ;  /* 0x0000000502007c10 */ /* 0x000fe4000fffe000 */
[----:B0-----:R-:W-:Y:S01]  /*19910*/  LOP3.LUT R24, R24, 0x1ff, RZ, 0xc0, !PT ;  /* 0x000001ff18187812 */ /* 0x001fe200078ec0ff */
[----:B------:R-:W0:Y:S03]  /*19920*/  LDCU UR66, c[0x0][0x39c] ;  /* 0x00007380ff4277ac */ /* 0x000e260008000800 */
[----:B------:R-:W-:Y:S01]  /*19930*/  LEA R28, R24, UR5, 0x4 ;  /* 0x00000005181c7c11 */ /* 0x000fe2000f8e20ff */
[----:B------:R-:W-:Y:S06]  /*19940*/  BAR.SYNC.DEFER_BLOCKING 0x0 ;  /* 0x0000000000007b1d */ /* 0x000fec0000010000 */
[----:B------:R-:W0:Y:S01]  /*19950*/  LDCU.64 UR4, c[0x0][0x398] ;  /* 0x00007300ff0477ac */ /* 0x000e220008000a00 */
[----:B------:R-:W0:Y:S01]  /*19960*/  LDCU UR36, c[0x0][0x39c] ;  /* 0x00007380ff2477ac */ /* 0x000e220008000800 */
        /* <DEDUP_REMOVED lines=55> */
[----:B--2---:R-:W-:-:S04]  /*19ce0*/  LOP3.LUT R2, R25, 0x300, RZ, 0xc0, !PT ;  /* 0x0000030019027812 */ /* 0x004fc800078ec0ff */
[----:B------:R-:W-:-:S05]  /*19cf0*/  IADD3 R0, PT, PT, R2, R0, R3 ;  /* 0x0000000002007210 */ /* 0x000fca0007ffe003 */
[----:B------:R2:W-:Y:S04]  /*19d00*/  STSM.16.M88.4 [R0], R20 ;  /* 0x0000001400007844 */ /* 0x0005e80000000200 */
[----:B------:R0:W-:Y:S04]  /*19d10*/  STSM.16.M88.4 [R0+0x800], R16 ;  /* 0x0008001000007844 */ /* 0x0001e80000000200 */
[----:B--2---:R-:W2:Y:S04]  /*19d20*/  LDL.LU R20, [R1+0xa0] ;  /* 0x0000a00001147983 */ /* 0x004ea80000300800 */
[----:B------:R-:W2:Y:S04]  /*19d30*/  LDL.LU R21, [R1+0xa4] ;  /* 0x0000a40001157983 */ /* 0x000ea80000300800 */
[----:B------:R-:W2:Y:S04]  /*19d40*/  LDL.LU R22, [R1+0xa8] ;  /* 0x0000a80001167983 */ /* 0x000ea80000300800 */
[----:B------:R-:W2:Y:S04]  /*19d50*/  LDL.LU R23, [R1+0xac] ;  /* 0x0000ac0001177983 */ /* 0x000ea80000300800 */
[----:B--2---:R-:W-:Y:S04]  /*19d60*/  STL.64 [R1+0x858], R22 ;  /* 0x0008581601007387 */ /* 0x004fe80000100a00 */
[----:B------:R-:W-:Y:S04]  /*19d70*/  STL.64 [R1+0x850], R20 ;  /* 0x0008501401007387 */ /* 0x000fe80000100a00 */
[----:B0-----:R-:W2:Y:S04]  /*19d80*/  LDL.LU R16, [R1+0x90] ;  /* 0x0000900001107983 */ /* 0x001ea80000300800 */
[----:B------:R-:W2:Y:S04]  /*19d90*/  LDL.LU R17, [R1+0x94] ;  /* 0x0000940001117983 */ /* 0x000ea80000300800 */
[----:B------:R-:W2:Y:S04]  /*19da0*/  LDL.LU R18, [R1+0x98] ;  /* 0x0000980001127983 */ /* 0x000ea80000300800 */
[----:B------:R-:W2:Y:S04]  /*19db0*/  LDL.LU R19, [R1+0x9c] ;  /* 0x00009c0001137983 */ /* 0x000ea80000300800 */
[----:B------:R0:W-:Y:S04]  /*19dc0*/  STSM.16.M88.4 [R0+0x1000], R12 ;  /* 0x0010000c00007844 */ /* 0x0001e80000000200 */
[----:B--2---:R-:W-:Y:S04]  /*19dd0*/  STL.64 [R1+0x868], R18 ;  /* 0x0008681201007387 */ /* 0x004fe80000100a00 */
[----:B------:R2:W-:Y:S04]  /*19de0*/  STL.64 [R1+0x860], R16 ;  /* 0x0008601001007387 */ /* 0x0005e80000100a00 */
[----:B0-----:R-:W2:Y:S04]  /*19df0*/  LDL.LU R12, [R1+0x80] ;  /* 0x00008000010c7983 */ /* 0x001ea80000300800 */
[----:B------:R-:W2:Y:S04]  /*19e00*/  LDL.LU R13, [R1+0x84] ;  /* 0x00008400010d7983 */ /* 0x000ea80000300800 */
[----:B------:R-:W2:Y:S04]  /*19e10*/  LDL.LU R14, [R1+0x88] ;  /* 0x00008800010e7983 */ /* 0x000ea80000300800 */
[----:B------:R-:W2:Y:S04]  /*19e20*/  LDL.LU R15, [R1+0x8c] ;  /* 0x00008c00010f7983 */ /* 0x000ea80000300800 */
[----:B--2---:R-:W-:Y:S04]  /*19e30*/  STL.64 [R1+0x878], R14 ;  /* 0x0008780e01007387 */ /* 0x004fe80000100a00 */
[----:B------:R-:W-:Y:S04]  /*19e40*/  STL.64 [R1+0x870], R12 ;  /* 0x0008700c01007387 */ /* 0x000fe80000100a00 */
[----:B------:R-:W2:Y:S04]  /*19e50*/  LDL.LU R20, [R1+0x40] ;  /* 0x0000400001147983 */ /* 0x000ea80000300800 */
[----:B------:R-:W2:Y:S04]  /*19e60*/  LDL.LU R21, [R1+0x44] ;  /* 0x0000440001157983 */ /* 0x000ea80000300800 */
[----:B------:R-:W2:Y:S04]  /*19e70*/  LDL.LU R22, [R1+0x48] ;  /* 0x0000480001167983 */ /* 0x000ea80000300800 */
[----:B------:R-:W2:Y:S04]  /*19e80*/  LDL.LU R23, [R1+0x4c] ;  /* 0x00004c0001177983 */ /* 0x000ea80000300800 */
[----:B------:R-:W-:Y:S01]  /*19e90*/  STSM.16.M88.4 [R0+0x1800], R8 ;  /* 0x0018000800007844 */ /* 0x000fe20000000200 */
[----:B------:R-:W-:Y:S06]  /*19ea0*/  BAR.SYNC.DEFER_BLOCKING 0x0 ;  /* 0x0000000000007b1d */ /* 0x000fec0000010000 */
[----:B------:R-:W0:Y:S04]  /*19eb0*/  LDS.128 R24, [R28] ;  /* 0x000000001c187984 */ /* 0x000e280000000c00 */
[----:B------:R-:W0:Y:S04]  /*19ec0*/  LDS.128 R8, [R28+0x2000] ;  /* 0x002000001c087984 */ /* 0x000e280000000c00 */
[----:B------:R-:W0:Y:S04]  /*19ed0*/  LDS.128 R4, [R28+0x4000] ;  /* 0x004000001c047984 */ /* 0x000e280000000c00 */
[----:B--2---:R-:W-:Y:S04]  /*19ee0*/  STL.64 [R1+0x888], R22 ;  /* 0x0008881601007387 */ /* 0x004fe80000100a00 */
[----:B------:R2:W-:Y:S04]  /*19ef0*/  STL.64 [R1+0x880], R20 ;  /* 0x0008801401007387 */ /* 0x0005e80000100a00 */
[----:B------:R-:W2:Y:S04]  /*19f00*/  LDL.LU R16, [R1+0x30] ;  /* 0x0000300001107983 */ /* 0x000ea80000300800 */
[----:B------:R-:W2:Y:S04]  /*19f10*/  LDL.LU R17, [R1+0x34] ;  /* 0x0000340001117983 */ /* 0x000ea80000300800 */
[----:B------:R-:W2:Y:S04]  /*19f20*/  LDL.LU R18, [R1+0x38] ;  /* 0x0000380001127983 */ /* 0x000ea80000300800 */
[----:B------:R-:W2:Y:S04]  /*19f30*/  LDL.LU R19, [R1+0x3c] ;  /* 0x00003c0001137983 */ /* 0x000ea80000300800 */
[----:B--2---:R-:W-:Y:S04]  /*19f40*/  STL.64 [R1+0x898], R18 ;  /* 0x0008981201007387 */ /* 0x004fe80000100a00 */
[----:B------:R2:W-:Y:S04]  /*19f50*/  STL.64 [R1+0x890], R16 ;  /* 0x0008901001007387 */ /* 0x0005e80000100a00 */
[----:B------:R-:W3:Y:S04]  /*19f60*/  LDL.LU R20, [R1+0x10] ;  /* 0x0000100001147983 */ /* 0x000ee80000300800 */
[----:B------:R-:W3:Y:S04]  /*19f70*/  LDL.LU R21, [R1+0x14] ;  /* 0x0000140001157983 */ /* 0x000ee80000300800 */
[----:B------:R-:W3:Y:S04]  /*19f80*/  LDL.LU R22, [R1+0x18] ;  /* 0x0000180001167983 */ /* 0x000ee80000300800 */
[----:B------:R-:W3:Y:S04]  /*19f90*/  LDL.LU R23, [R1+0x1c] ;  /* 0x00001c0001177983 */ /* 0x000ee80000300800 */
[----:B--2---:R-:W2:Y:S04]  /*19fa0*/  LDL.LU R16, [R1] ;  /* 0x0000000001107983 */ /* 0x004ea80000300800 */
[----:B------:R-:W2:Y:S04]  /*19fb0*/  LDL.LU R17, [R1+0x4] ;  /* 0x0000040001117983 */ /* 0x000ea80000300800 */
[----:B------:R-:W2:Y:S04]  /*19fc0*/  LDL.LU R18, [R1+0x8] ;  /* 0x0000080001127983 */ /* 0x000ea80000300800 */
[----:B------:R-:W2:Y:S04]  /*19fd0*/  LDL.LU R19, [R1+0xc] ;  /* 0x00000c0001137983 */ /* 0x000ea80000300800 */
[----:B------:R-:W2:Y:S04]  /*19fe0*/  LDL.LU R12, [R1+0x20] ;  /* 0x00002000010c7983 */ /* 0x000ea80000300800 */
[----:B------:R-:W2:Y:S04]  /*19ff0*/  LDL.LU R13, [R1+0x24] ;  /* 0x00002400010d7983 */ /* 0x000ea80000300800 */
[----:B------:R-:W2:Y:S04]  /*1a000*/  LDL.LU R14, [R1+0x28] ;  /* 0x00002800010e7983 */ /* 0x000ea80000300800 */
[----:B------:R-:W2:Y:S04]  /*1a010*/  LDL.LU R15, [R1+0x2c] ;  /* 0x00002c00010f7983 */ /* 0x000ea80000300800 */
[----:B------:R-:W-:Y:S04]  /*1a020*/  STL [R1+0x180], R28 ;  /* 0x0001801c01007387 */ /* 0x000fe80000100800 */
[----:B0-----:R-:W-:Y:S04]  /*1a030*/  STL [R1+0x7b0], R25 ;  /* 0x0007b01901007387 */ /* 0x001fe80000100800 */
[----:B------:R-:W-:Y:S04]  /*1a040*/  STL [R1+0x7a8], R27 ;  /* 0x0007a81b01007387 */ /* 0x000fe80000100800 */
[----:B------:R-:W-:Y:S04]  /*1a050*/  STL [R1+0x7ac], R26 ;  /* 0x0007ac1a01007387 */ /* 0x000fe80000100800 */
[----:B------:R0:W-:Y:S04]  /*1a060*/  STL [R1+0x7c8], R24 ;  /* 0x0007c81801007387 */ /* 0x0001e80000100800 */
[----:B0-----:R-:W2:Y:S04]  /*1a070*/  LDL.LU R24, [R1+0x70] ;  /* 0x0000700001187983 */ /* 0x001ea80000300800 */
[----:B------:R-:W2:Y:S04]  /*1a080*/  LDL.LU R25, [R1+0x74] ;  /* 0x0000740001197983 */ /* 0x000ea80000300800 */
[----:B------:R-:W2:Y:S04]  /*1a090*/  LDL.LU R26, [R1+0x78] ;  /* 0x00007800011a7983 */ /* 0x000ea80000300800 */
[----:B------:R-:W2:Y:S04]  /*1a0a0*/  LDL.LU R27, [R1+0x7c] ;  /* 0x00007c00011b7983 */ /* 0x000ea80000300800 */
[----:B------:R-:W-:Y:S04]  /*1a0b0*/  STL [R1+0x7a4], R11 ;  /* 0x0007a40b01007387 */ /* 0x000fe80000100800 */
[----:B------:R-:W-:Y:S04]  /*1a0c0*/  STL [R1+0x7d8], R10 ;  /* 0x0007d80a01007387 */ /* 0x000fe80000100800 */
[----:B------:R0:W-:Y:S04]  /*1a0d0*/  STL.64 [R1+0x7d0], R8 ;  /* 0x0007d00801007387 */ /* 0x0001e80000100a00 */
[----:B0-----:R-:W2:Y:S04]  /*1a0e0*/  LDL.LU R8, [R1+0x60] ;  /* 0x0000600001087983 */ /* 0x001ea80000300800 */
[----:B------:R-:W2:Y:S04]  /*1a0f0*/  LDL.LU R9, [R1+0x64] ;  /* 0x0000640001097983 */ /* 0x000ea80000300800 */
[----:B------:R-:W2:Y:S04]  /*1a100*/  LDL.LU R10, [R1+0x68] ;  /* 0x00006800010a7983 */ /* 0x000ea80000300800 */
[----:B------:R-:W2:Y:S04]  /*1a110*/  LDL.LU R11, [R1+0x6c] ;  /* 0x00006c00010b7983 */ /* 0x000ea80000300800 */
[----:B------:R-:W-:Y:S04]  /*1a120*/  STL.64 [R1+0xf0], R4 ;  /* 0x0000f00401007387 */ /* 0x000fe80000100a00 */
[----:B------:R-:W-:Y:S04]  /*1a130*/  STL.64 [R1+0xf8], R6 ;  /* 0x0000f80601007387 */ /* 0x000fe80000100a00 */
[----:B------:R-:W0:Y:S04]  /*1a140*/  LDS.128 R4, [R28+0x6000] ;  /* 0x006000001c047984 */ /* 0x000e280000000c00 */
[----:B0-----:R-:W-:Y:S04]  /*1a150*/  STL.64 [R1+0x100], R4 ;  /* 0x0001000401007387 */ /* 0x001fe80000100a00 */
[----:B------:R0:W-:Y:S04]  /*1a160*/  STL.64 [R1+0x108], R6 ;  /* 0x0001080601007387 */ /* 0x0001e80000100a00 */
[----:B0-----:R-:W2:Y:S04]  /*1a170*/  LDL.LU.64 R6, [R1+0x8a8] ;  /* 0x0008a80001067983 */ /* 0x001ea80000300a00 */
[----:B------:R-:W2:Y:S01]  /*1a180*/  LDL.LU.64 R4, [R1+0x8a0] ;  /* 0x0008a00001047983 */ /* 0x000ea20000300a00 */
[----:B------:R-:W-:Y:S06]  /*1a190*/  BAR.SYNC.DEFER_BLOCKING 0x0 ;  /* 0x0000000000007b1d */ /* 0x000fec0000010000 */
[----:B--2---:R0:W-:Y:S04]  /*1a1a0*/  STSM.16.M88.4 [R0], R4 ;  /* 0x0000000400007844 */ /* 0x0041e80000000200 */
[----:B------:R2:W-:Y:S04]  /*1a1b0*/  STSM.16.M88.4 [R0+0x800], R16 ;  /* 0x0008001000007844 */ /* 0x0005e80000000200 */
[----:B---3--:R3:W-:Y:S04]  /*1a1c0*/  STSM.16.M88.4 [R0+0x1000], R20 ;  /* 0x0010001400007844 */ /* 0x0087e80000000200 */
[----:B0-----:R-:W4:Y:S04]  /*1a1d0*/  LDL.LU R4, [R1+0x50] ;  /* 0x0000500001047983 */ /* 0x001f280000300800 */
[----:B------:R-:W4:Y:S04]  /*1a1e0*/  LDL.LU R5, [R1+0x54] ;  /* 0x0000540001057983 */ /* 0x000f280000300800 */
[----:B------:R-:W4:Y:S04]  /*1a1f0*/  LDL.LU R6, [R1+0x58] ;  /* 0x0000580001067983 */ /* 0x000f280000300800 */
[----:B------:R-:W4:Y:S04]  /*1a200*/  LDL.LU R7, [R1+0x5c] ;  /* 0x00005c0001077983 */ /* 0x000f280000300800 */
[----:B--2---:R-:W2:Y:S04]  /*1a210*/  LDL.LU.64 R18, [R1+0x898] ;  /* 0x0008980001127983 */ /* 0x004ea80000300a00 */
[----:B------:R-:W2:Y:S04]  /*1a220*/  LDL.LU.64 R16, [R1+0x890] ;  /* 0x0008900001107983 */ /* 0x000ea80000300a00 */
[----:B---3--:R-:W3:Y:S04]  /*1a230*/  LDL.LU.64 R22, [R1+0x888] ;  /* 0x0008880001167983 */ /* 0x008ee80000300a00 */
[----:B------:R-:W3:Y:S04]  /*1a240*/  LDL.LU.64 R20, [R1+0x880] ;  /* 0x0008800001147983 */ /* 0x000ee80000300a00 */
[----:B------:R-:W-:Y:S01]  /*1a250*/  STSM.16.M88.4 [R0+0x1800], R12 ;  /* 0x0018000c00007844 */ /* 0x000fe20000000200 */
[----:B------:R-:W-:Y:S06]  /*1a260*/  BAR.SYNC.DEFER_BLOCKING 0x0 ;  /* 0x0000000000007b1d */ /* 0x000fec0000010000 */
[----:B------:R-:W0:Y:S04]  /*1a270*/  LDS.128 R12, [R28] ;  /* 0x000000001c0c7984 */ /* 0x000e280000000c00 */
[----:B0-----:R-:W-:Y:S04]  /*1a280*/  STL.64 [R1+0x10], R12 ;  /* 0x0000100c01007387 */ /* 0x001fe80000100a00 */
[----:B------:R-:W-:Y:S04]  /*1a290*/  STL.64 [R1+0x18], R14 ;  /* 0x0000180e01007387 */ /* 0x000fe80000100a00 */
[----:B------:R-:W0:Y:S04]  /*1a2a0*/  LDS.128 R12, [R28+0x2000] ;  /* 0x002000001c0c7984 */ /* 0x000e280000000c00 */
[----:B0-----:R-:W-:Y:S04]  /*1a2b0*/  STL.64 [R1+0x20], R12 ;  /* 0x0000200c01007387 */ /* 0x001fe80000100a00 */
[----:B------:R-:W-:Y:S04]  /*1a2c0*/  STL.64 [R1+0x28], R14 ;  /* 0x0000280e01007387 */ /* 0x000fe80000100a00 */
[----:B------:R-:W0:Y:S04]  /*1a2d0*/  LDS.128 R12, [R28+0x4000] ;  /* 0x004000001c0c7984 */ /* 0x000e280000000c00 */
[----:B0-----:R-:W-:Y:S04]  /*1a2e0*/  STL.64 [R1+0x110], R12 ;  /* 0x0001100c01007387 */ /* 0x001fe80000100a00 */
[----:B------:R-:W-:Y:S04]  /*1a2f0*/  STL.64 [R1+0x118], R14 ;  /* 0x0001180e01007387 */ /* 0x000fe80000100a00 */
[----:B------:R-:W0:Y:S01]  /*1a300*/  LDS.128 R12, [R28+0x6000] ;  /* 0x006000001c0c7984 */ /* 0x000e220000000c00 */
[----:B------:R-:W-:Y:S06]  /*1a310*/  BAR.SYNC.DEFER_BLOCKING 0x0 ;  /* 0x0000000000007b1d */ /* 0x000fec0000010000 */
[----:B0-----:R-:W-:Y:S04]  /*1a320*/  STL.64 [R1+0x120], R12 ;  /* 0x0001200c01007387 */ /* 0x001fe80000100a00 */
[----:B------:R0:W-:Y:S04]  /*1a330*/  STL.64 [R1+0x128], R14 ;  /* 0x0001280e01007387 */ /* 0x0001e80000100a00 */
[----:B0-----:R-:W5:Y:S04]  /*1a340*/  LDL.LU.64 R14, [R1+0x878] ;  /* 0x00087800010e7983 */ /* 0x001f680000300a00 */
[----:B------:R-:W5:Y:S04]  /*1a350*/  LDL.LU.64 R12, [R1+0x870] ;  /* 0x00087000010c7983 */ /* 0x000f680000300a00 */
[----:B--2---:R0:W-:Y:S04]  /*1a360*/  STSM.16.M88.4 [R0], R16 ;  /* 0x0000001000007844 */ /* 0x0041e80000000200 */
[----:B---3--:R2:W-:Y:S04]  /*1a370*/  STSM.16.M88.4 [R0+0x800], R20 ;  /* 0x0008001400007844 */ /* 0x0085e80000000200 */
[----:B0-----:R-:W3:Y:S04]  /*1a380*/  LDL.LU.64 R18, [R1+0x868] ;  /* 0x0008680001127983 */ /* 0x001ee80000300a00 */
[----:B------:R-:W3:Y:S04]  /*1a390*/  LDL.LU.64 R16, [R1+0x860] ;  /* 0x0008600001107983 */ /* 0x000ee80000300a00 */
[----:B--2---:R-:W2:Y:S04]  /*1a3a0*/  LDL.LU.64 R22, [R1+0x858] ;  /* 0x0008580001167983 */ /* 0x004ea80000300a00 */
[----:B------:R-:W2:Y:S04]  /*1a3b0*/  LDL.LU.64 R20, [R1+0x850] ;  /* 0x0008500001147983 */ /* 0x000ea80000300a00 */
[----:B----4-:R-:W-:Y:S04]  /*1a3c0*/  STSM.16.M88.4 [R0+0x1000], R4 ;  /* 0x0010000400007844 */ /* 0x010fe80000000200 */
[----:B------:R-:W-:Y:S01]  /*1a3d0*/  STSM.16.M88.4 [R0+0x1800], R8 ;  /* 0x0018000800007844 */ /* 0x000fe20000000200 */
[----:B------:R-:W-:Y:S06]  /*1a3e0*/  BAR.SYNC.DEFER_BLOCKING 0x0 ;  /* 0x0000000000007b1d */ /* 0x000fec0000010000 */
[----:B------:R-:W0:Y:S04]  /*1a3f0*/  LDS.128 R8, [R28] ;  /* 0x000000001c087984 */ /* 0x000e280000000c00 */
[----:B------:R-:W4:Y:S04]  /*1a400*/  LDS.128 R4, [R28+0x2000] ;  /* 0x002000001c047984 */ /* 0x000f280000000c00 */
[----:B0-----:R-:W-:Y:S04]  /*1a410*/  STL.64 [R1+0x30], R8 ;  /* 0x0000300801007387 */ /* 0x001fe80000100a00 */
[----:B------:R-:W-:Y:S04]  /*1a420*/  STL.64 [R1+0x38], R10 ;  /* 0x0000380a01007387 */ /* 0x000fe80000100a00 */
[----:B----4-:R-:W-:Y:S04]  /*1a430*/  STL.64 [R1+0x40], R4 ;  /* 0x0000400401007387 */ /* 0x010fe80000100a00 */
[----:B------:R-:W-:Y:S04]  /*1a440*/  STL.64 [R1+0x48], R6 ;  /* 0x0000480601007387 */ /* 0x000fe80000100a00 */
[----:B------:R-:W0:Y:S04]  /*1a450*/  LDS.128 R8, [R28+0x4000] ;  /* 0x004000001c087984 */ /* 0x000e280000000c00 */
[----:B------:R-:W4:Y:S01]  /*1a460*/  LDS.128 R4, [R28+0x6000] ;  /* 0x006000001c047984 */ /* 0x000f220000000c00 */
[----:B------:R-:W-:Y:S06]  /*1a470*/  BAR.SYNC.DEFER_BLOCKING 0x0 ;  /* 0x0000000000007b1d */ /* 0x000fec0000010000 */
[----:B------:R-:W-:Y:S04]  /*1a480*/  STSM.16.M88.4 [R0], R24 ;  /* 0x0000001800007844 */ /* 0x000fe80000000200 */
[----:B0-----:R-:W-:Y:S04]  /*1a490*/  STL.64 [R1+0x50], R8 ;  /* 0x0000500801007387 */ /* 0x001fe80000100a00 */
[----:B------:R-:W-:Y:S04]  /*1a4a0*/  STL.64 [R1+0x58], R10 ;  /* 0x0000580a01007387 */ /* 0x000fe80000100a00 */
[----:B----4-:R-:W-:Y:S04]  /*1a4b0*/  STL.64 [R1+0x60], R4 ;  /* 0x0000600401007387 */ /* 0x010fe80000100a00 */
[----:B------:R-:W-:Y:S04]  /*1a4c0*/  STL.64 [R1+0x68], R6 ;  /* 0x0000680601007387 */ /* 0x000fe80000100a00 */
[----:B-----5:R-:W-:Y:S04]  /*1a4d0*/  STSM.16.M88.4 [R0+0x800], R12 ;  /* 0x0008000c00007844 */ /* 0x020fe80000000200 */
[----:B---3--:R0:W-:Y:S04]  /*1a4e0*/  STSM.16.M88.4 [R0+0x1000], R16 ;  /* 0x0010001000007844 */ /* 0x0081e80000000200 */
[----:B--2---:R-:W-:Y:S01]  /*1a4f0*/  STSM.16.M88.4 [R0+0x1800], R20 ;  /* 0x0018001400007844 */ /* 0x004fe20000000200 */
[----:B------:R-:W-:Y:S06]  /*1a500*/  BAR.SYNC.DEFER_BLOCKING 0x0 ;  /* 0x0000000000007b1d */ /* 0x000fec0000010000 */
[----:B0-----:R-:W2:Y:S04]  /*1a510*/  LDL.LU R16, [R1+0x200] ;  /* 0x0002000001107983 */ /* 0x001ea80000300800 */
[----:B------:R-:W0:Y:S04]  /*1a520*/  LDS.128 R8, [R28] ;  /* 0x000000001c087984 */ /* 0x000e280000000c00 */
[----:B------:R-:W3:Y:S04]  /*1a530*/  LDS.128 R4, [R28+0x2000] ;  /* 0x002000001c047984 */ /* 0x000ee80000000c00 */
[----:B0-----:R0:W-:Y:S04]  /*1a540*/  STL.64 [R1+0x70], R8 ;  /* 0x0000700801007387 */ /* 0x0011e80000100a00 */
[----:B------:R4:W-:Y:S04]  /*1a550*/  STL.64 [R1+0x78], R10 ;  /* 0x0000780a01007387 */ /* 0x0009e80000100a00 */
[----:B---3--:R-:W-:Y:S04]  /*1a560*/  STL.64 [R1+0x80], R4 ;  /* 0x0000800401007387 */ /* 0x008fe80000100a00 */
[----:B------:R-:W-:Y:S04]  /*1a570*/  STL.64 [R1+0x88], R6 ;  /* 0x0000880601007387 */ /* 0x000fe80000100a00 */
[----:B------:R-:W2:Y:S04]  /*1a580*/  LDL.LU R17, [R1+0x204] ;  /* 0x0002040001117983 */ /* 0x000ea80000300800 */
[----:B------:R-:W3:Y:S04]  /*1a590*/  LDL.LU R18, [R1+0x208] ;  /* 0x0002080001127983 */ /* 0x000ee80000300800 */
[----:B------:R-:W3:Y:S04]  /*1a5a0*/  LDL.LU R19, [R1+0x20c] ;  /* 0x00020c0001137983 */ /* 0x000ee80000300800 */
[----:B---3--:R-:W-:Y:S04]  /*1a5b0*/  STL.64 [R1+0x7e8], R18 ;  /* 0x0007e81201007387 */ /* 0x008fe80000100a00 */
[----:B--2---:R2:W-:Y:S04]  /*1a5c0*/  STL.64 [R1+0x7e0], R16 ;  /* 0x0007e01001007387 */ /* 0x0045e80000100a00 */
[----:B0-----:R-:W3:Y:S04]  /*1a5d0*/  LDL.LU R8, [R1+0x170] ;  /* 0x0001700001087983 */ /* 0x001ee80000300800 */
[----:B------:R-:W3:Y:S04]  /*1a5e0*/  LDL.LU R9, [R1+0x174] ;  /* 0x0001740001097983 */ /* 0x000ee80000300800 */
[----:B----4-:R-:W4:Y:S04]  /*1a5f0*/  LDL.LU R10, [R1+0x178] ;  /* 0x00017800010a7983 */ /* 0x010f280000300800 */
[----:B------:R-:W4:Y:S04]  /*1a600*/  LDL.LU R11, [R1+0x17c] ;  /* 0x00017c00010b7983 */ /* 0x000f280000300800 */
[----:B----4-:R-:W-:Y:S04]  /*1a610*/  STL.64 [R1+0x7f8], R10 ;  /* 0x0007f80a01007387 */ /* 0x010fe80000100a00 */
[----:B---3--:R-:W-:Y:S04]  /*1a620*/  STL.64 [R1+0x7f0], R8 ;  /* 0x0007f00801007387 */ /* 0x008fe80000100a00 */
[----:B--2---:R-:W2:Y:S04]  /*1a630*/  LDL.LU R16, [R1+0x160] ;  /* 0x0001600001107983 */ /* 0x004ea80000300800 */
[----:B------:R-:W2:Y:S04]  /*1a640*/  LDL.LU R17, [R1+0x164] ;  /* 0x0001640001117983 */ /* 0x000ea80000300800 */
[----:B------:R-:W3:Y:S04]  /*1a650*/  LDL.LU R18, [R1+0x168] ;  /* 0x0001680001127983 */ /* 0x000ee80000300800 */
[----:B------:R-:W3:Y:S04]  /*1a660*/  LDL.LU R19, [R1+0x16c] ;  /* 0x00016c0001137983 */ /* 0x000ee80000300800 */
[----:B------:R-:W4:Y:S04]  /*1a670*/  LDL.LU R24, [R1+0xd0] ;  /* 0x0000d00001187983 */ /* 0x000f280000300800 */
[----:B------:R-:W4:Y:S04]  /*1a680*/  LDL.LU R25, [R1+0xd4] ;  /* 0x0000d40001197983 */ /* 0x000f280000300800 */
[----:B------:R-:W5:Y:S04]  /*1a690*/  LDL.LU R26, [R1+0xd8] ;  /* 0x0000d800011a7983 */ /* 0x000f680000300800 */
[----:B------:R-:W5:Y:S04]  /*1a6a0*/  LDL.LU R27, [R1+0xdc] ;  /* 0x0000dc00011b7983 */ /* 0x000f680000300800 */
[----:B-----5:R-:W-:Y:S04]  /*1a6b0*/  STL.64 [R1+0x828], R26 ;  /* 0x0008281a01007387 */ /* 0x020fe80000100a00 */
[----:B----4-:R0:W-:Y:S04]  /*1a6c0*/  STL.64 [R1+0x820], R24 ;  /* 0x0008201801007387 */ /* 0x0101e80000100a00 */
[----:B0-----:R-:W4:Y:S04]  /*1a6d0*/  LDL.LU R24, [R1+0xc0] ;  /* 0x0000c00001187983 */ /* 0x001f280000300800 */
        /* <DEDUP_REMOVED lines=10> */
[----:B----4-:R-:W-:Y:S04]  /*1a780*/  STL.64 [R1+0x840], R24 ;  /* 0x0008401801007387 */ /* 0x010fe80000100a00 */
[----:B---3--:R-:W-:Y:S04]  /*1a790*/  STL.64 [R1+0x808], R18 ;  /* 0x0008081201007387 */ /* 0x008fe80000100a00 */
[----:B--2---:R0:W-:Y:S04]  /*1a7a0*/  STL.64 [R1+0x800], R16 ;  /* 0x0008001001007387 */ /* 0x0041e80000100a00 */
[----:B------:R-:W2:Y:S04]  /*1a7b0*/  LDS.128 R24, [R28+0x4000] ;  /* 0x004000001c187984 */ /* 0x000ea80000000c00 */
[----:B0-----:R-:W3:Y:S04]  /*1a7c0*/  LDL.LU R16, [R1+0x140] ;  /* 0x0001400001107983 */ /* 0x001ee80000300800 */
[----:B------:R-:W3:Y:S04]  /*1a7d0*/  LDL.LU R17, [R1+0x144] ;  /* 0x0001440001117983 */ /* 0x000ee80000300800 */
[----:B------:R-:W4:Y:S04]  /*1a7e0*/  LDL.LU R18, [R1+0x148] ;  /* 0x0001480001127983 */ /* 0x000f280000300800 */
[----:B------:R-:W4:Y:S04]  /*1a7f0*/  LDL.LU R19, [R1+0x14c] ;  /* 0x00014c0001137983 */ /* 0x000f280000300800 */
[----:B----4-:R-:W-:Y:S04]  /*1a800*/  STL.64 [R1+0x818], R18 ;  /* 0x0008181201007387 */ /* 0x010fe80000100a00 */
[----:B---3--:R0:W-:Y:S04]  /*1a810*/  STL.64 [R1+0x810], R16 ;  /* 0x0008101001007387 */ /* 0x0081e80000100a00 */
[----:B0-----:R-:W3:Y:S04]  /*1a820*/  LDL.LU R16, [R1+0xe0] ;  /* 0x0000e00001107983 */ /* 0x001ee80000300800 */
[----:B------:R-:W3:Y:S04]  /*1a830*/  LDL.LU R17, [R1+0xe4] ;  /* 0x0000e40001117983 */ /* 0x000ee80000300800 */
[----:B------:R-:W3:Y:S04]  /*1a840*/  LDL.LU R18, [R1+0xe8] ;  /* 0x0000e80001127983 */ /* 0x000ee80000300800 */
[----:B------:R-:W3:Y:S04]  /*1a850*/  LDL.LU R19, [R1+0xec] ;  /* 0x0000ec0001137983 */ /* 0x000ee80000300800 */
[----:B------:R-:W4:Y:S04]  /*1a860*/  LDL.LU R8, [R1+0x150] ;  /* 0x0001500001087983 */ /* 0x000f280000300800 */
[----:B------:R-:W4:Y:S04]  /*1a870*/  LDL.LU R9, [R1+0x154] ;  /* 0x0001540001097983 */ /* 0x000f280000300800 */
[----:B------:R-:W4:Y:S04]  /*1a880*/  LDL.LU R10, [R1+0x158] ;  /* 0x00015800010a7983 */ /* 0x000f280000300800 */
[----:B------:R-:W4:Y:S04]  /*1a890*/  LDL.LU R11, [R1+0x15c] ;  /* 0x00015c00010b7983 */ /* 0x000f280000300800 */
[----:B------:R-:W5:Y:S04]  /*1a8a0*/  LDL.LU R12, [R1+0x1f0] ;  /* 0x0001f000010c7983 */ /* 0x000f680000300800 */
[----:B------:R-:W5:Y:S04]  /*1a8b0*/  LDL.LU R13, [R1+0x1f4] ;  /* 0x0001f400010d7983 */ /* 0x000f680000300800 */
[----:B------:R-:W5:Y:S04]  /*1a8c0*/  LDL.LU R14, [R1+0x1f8] ;  /* 0x0001f800010e7983 */ /* 0x000f680000300800 */
[----:B------:R-:W5:Y:S04]  /*1a8d0*/  LDL.LU R15, [R1+0x1fc] ;  /* 0x0001fc00010f7983 */ /* 0x000f680000300800 */
        /* <DEDUP_REMOVED lines=8> */
[----:B--2---:R-:W-:Y:S04]  /*1a960*/  STL.64 [R1+0x90], R24 ;  /* 0x0000901801007387 */ /* 0x004fe80000100a00 */
        /* <DEDUP_REMOVED lines=8> */
[----:B0-----:R-:W2:Y:S04]  /*1a9f0*/  LDL.LU.64 R26, [R1+0x838] ;  /* 0x00083800011a7983 */ /* 0x001ea80000300a00 */
[----:B------:R-:W2:Y:S04]  /*1aa00*/  LDL.LU.64 R24, [R1+0x830] ;  /* 0x0008300001187983 */ /* 0x000ea80000300a00 */
[----:B--2---:R0:W-:Y:S04]  /*1aa10*/  STSM.16.M88.4 [R0+0x800], R24 ;  /* 0x0008001800007844 */ /* 0x0041e80000000200 */
[----:B0-----:R-:W2:Y:S04]  /*1aa20*/  LDL.LU.64 R26, [R1+0x828] ;  /* 0x00082800011a7983 */ /* 0x001ea80000300a00 */
[----:B------:R-:W2:Y:S04]  /*1aa30*/  LDL.LU.64 R24, [R1+0x820] ;  /* 0x0008200001187983 */ /* 0x000ea80000300a00 */
[----:B--2---:R0:W-:Y:S04]  /*1aa40*/  STSM.16.M88.4 [R0+0x1000], R24 ;  /* 0x0010001800007844 */ /* 0x0041e80000000200 */
[----:B---3--:R-:W-:Y:S01]  /*1aa50*/  STSM.16.M88.4 [R0+0x1800], R16 ;  /* 0x0018001000007844 */ /* 0x008fe20000000200 */
[----:B------:R-:W-:Y:S06]  /*1aa60*/  BAR.SYNC.DEFER_BLOCKING 0x0 ;  /* 0x0000000000007b1d */ /* 0x000fec0000010000 */
[----:B0-----:R-:W2:Y:S04]  /*1aa70*/  LDL.LU R24, [R1+0x350] ;  /* 0x0003500001187983 */ /* 0x001ea80000300800 */
[----:B------:R-:W2:Y:S04]  /*1aa80*/  LDL.LU R25, [R1+0x354] ;  /* 0x0003540001197983 */ /* 0x000ea80000300800 */
[----:B------:R-:W2:Y:S04]  /*1aa90*/  LDL.LU R26, [R1+0x358] ;  /* 0x00035800011a7983 */ /* 0x000ea80000300800 */
[----:B------:R-:W2:Y:S04]  /*1aaa0*/  LDL.LU R27, [R1+0x35c] ;  /* 0x00035c00011b7983 */ /* 0x000ea80000300800 */
        /* <DEDUP_REMOVED lines=9> */
[----:B------:R-:W0:Y:S04]  /*1ab40*/  LDS.128 R16, [R28+0x6000] ;  /* 0x006000001c107984 */ /* 0x000e280000000c00 */
[----:B0-----:R-:W-:Y:S04]  /*1ab50*/  STL.64 [R1+0xe0], R16 ;  /* 0x0000e01001007387 */ /* 0x001fe80000100a00 */
[----:B------:R0:W-:Y:S04]  /*1ab60*/  STL.64 [R1+0xe8], R18 ;  /* 0x0000e81201007387 */ /* 0x0001e80000100a00 */
[----:B0-----:R-:W3:Y:S04]  /*1ab70*/  LDL.LU.64 R18, [R1+0x818] ;  /* 0x0008180001127983 */ /* 0x001ee80000300a00 */
[----:B------:R-:W3:Y:S01]  /*1ab80*/  LDL.LU.64 R16, [R1+0x810] ;  /* 0x0008100001107983 */ /* 0x000ee20000300a00 */
[----:B------:R-:W-:Y:S06]  /*1ab90*/  BAR.SYNC.DEFER_BLOCKING 0x0 ;  /* 0x0000000000007b1d */ /* 0x000fec0000010000 */
[----:B---3--:R0:W-:Y:S04]  /*1aba0*/  STSM.16.M88.4 [R0], R16 ;  /* 0x0000001000007844 */ /* 0x0081e80000000200 */
[----:B0-----:R-:W3:Y:S04]  /*1abb0*/  LDL.LU.64 R18, [R1+0x808] ;  /* 0x0008080001127983 */ /* 0x001ee80000300a00 */
[----:B------:R-:W3:Y:S04]  /*1abc0*/  LDL.LU.64 R16, [R1+0x800] ;  /* 0x0008000001107983 */ /* 0x000ee80000300a00 */
[----:B----4-:R0:W-:Y:S04]  /*1abd0*/  STSM.16.M88.4 [R0+0x800], R8 ;  /* 0x0008000800007844 */ /* 0x0101e80000000200 */
[----:B0-----:R-:W4:Y:S04]  /*1abe0*/  LDL.LU.64 R10, [R1+0x7f8] ;  /* 0x0007f800010a7983 */ /* 0x001f280000300a00 */
[----:B------:R-:W4:Y:S04]  /*1abf0*/  LDL.LU.64 R8, [R1+0x7f0] ;  /* 0x0007f00001087983 */ /* 0x000f280000300a00 */
[----:B---3--:R0:W-:Y:S04]  /*1ac00*/  STSM.16.M88.4 [R0+0x1000], R16 ;  /* 0x0010001000007844 */ /* 0x0081e80000000200 */
[----:B0-----:R-:W3:Y:S04]  /*1ac10*/  LDL.LU.64 R18, [R1+0x7e8] ;  /* 0x0007e80001127983 */ /* 0x001ee80000300a00 */
[----:B------:R-:W3:Y:S04]  /*1ac20*/  LDL.LU.64 R16, [R1+0x7e0] ;  /* 0x0007e00001107983 */ /* 0x000ee80000300a00 */
[----:B----4-:R-:W-:Y:S01]  /*1ac30*/  STSM.16.M88.4 [R0+0x1800], R8 ;  /* 0x0018000800007844 */ /* 0x010fe20000000200 */
        /* <DEDUP_REMOVED lines=12> */
[----:B------:R-:W-:Y:S04]  /*1ad00*/  STSM.16.M88.4 [R0], R4 ;  /* 0x0000000400007844 */ /* 0x000fe80000000200 */
[----:B-----5:R-:W-:Y:S04]  /*1ad10*/  STSM.16.M88.4 [R0+0x800], R12 ;  /* 0x0008000c00007844 */ /* 0x020fe80000000200 */
[----:B0-----:R-:W-:Y:S04]  /*1ad20*/  STL.64 [R1+0x160], R8 ;  /* 0x0001600801007387 */ /* 0x001fe80000100a00 */
[----:B------:R0:W-:Y:S04]  /*1ad30*/  STL.64 [R1+0x168], R10 ;  /* 0x0001680a01007387 */ /* 0x0001e80000100a00 */
[----:B0-----:R-:W4:Y:S04]  /*1ad40*/  LDL.LU R10, [R1+0x7d8] ;  /* 0x0007d800010a7983 */ /* 0x001f280000300800 */
[----:B------:R-:W5:Y:S04]  /*1ad50*/  LDL.LU.64 R8, [R1+0x7d0] ;  /* 0x0007d00001087983 */ /* 0x000f680000300a00 */
[----:B---3--:R-:W-:Y:S04]  /*1ad60*/  STSM.16.M88.4 [R0+0x1000], R16 ;  /* 0x0010001000007844 */ /* 0x008fe80000000200 */
[----:B------:R-:W-:Y:S01]  /*1ad70*/  STSM.16.M88.4 [R0+0x1800], R20 ;  /* 0x0018001400007844 */ /* 0x000fe20000000200 */
[----:B------:R-:W-:Y:S06]  /*1ad80*/  BAR.SYNC.DEFER_BLOCKING 0x0 ;  /* 0x0000000000007b1d */ /* 0x000fec0000010000 */
[----:B------:R-:W0:Y:S04]  /*1ad90*/  LDS.128 R4, [R28] ;  /* 0x000000001c047984 */ /* 0x000e280000000c00 */
[----:B------:R-:W3:Y:S04]  /*1ada0*/  LDS.128 R12, [R28+0x2000] ;  /* 0x002000001c0c7984 */ /* 0x000ee80000000c00 */
[----:B------:R-:W1:Y:S04]  /*1adb0*/  LDS.128 R16, [R28+0x4000] ;  /* 0x004000001c107984 */ /* 0x000e680000000c00 */
[----:B------:R-:W1:Y:S04]  /*1adc0*/  LDS.128 R20, [R28+0x6000] ;  /* 0x006000001c147984 */ /* 0x000e680000000c00 */
[----:B0-----:R-:W-:Y:S04]  /*1add0*/  STL.64 [R1+0x7c0], R6 ;  /* 0x0007c00601007387 */ /* 0x001fe80000100a00 */
[----:B------:R0:W-:Y:S04]  /*1ade0*/  STL.64 [R1+0x7b8], R4 ;  /* 0x0007b80401007387 */ /* 0x0001e80000100a00 */
[----:B0-----:R-:W2:Y:S04]  /*1adf0*/  LDL.LU R4, [R1+0x340] ;  /* 0x0003400001047983 */ /* 0x001ea80000300800 */
[----:B------:R-:W2:Y:S04]  /*1ae00*/  LDL.LU R5, [R1+0x344] ;  /* 0x0003440001057983 */ /* 0x000ea80000300800 */
[----:B------:R-:W2:Y:S04]  /*1ae10*/  LDL.LU R6, [R1+0x348] ;  /* 0x0003480001067983 */ /* 0x000ea80000300800 */
[----:B------:R-:W2:Y:S01]  /*1ae20*/  LDL.LU R7, [R1+0x34c] ;  /* 0x00034c0001077983 */ /* 0x000ea20000300800 */
[----:B------:R-:W-:Y:S06]  /*1ae30*/  BAR.SYNC.DEFER_BLOCKING 0x0 ;  /* 0x0000000000007b1d */ /* 0x000fec0000010000 */
[----:B--2---:R0:W-:Y:S04]  /*1ae40*/  STSM.16.M88.4 [R0], R4 ;  /* 0x0000000400007844 */ /* 0x0041e80000000200 */
[----:B------:R2:W-:Y:S04]  /*1ae50*/  STSM.16.M88.4 [R0+0x800], R24 ;  /* 0x0008001800007844 */ /* 0x0005e80000000200 */
[----:B0-----:R-:W3:Y:S04]  /*1ae60*/  LDL.LU R4, [R1+0x3a0] ;  /* 0x0003a00001047983 */ /* 0x001ee80000300800 */
[----:B------:R-:W3:Y:S04]  /*1ae70*/  LDL.LU R5, [R1+0x3a4] ;  /* 0x0003a40001057983 */ /* 0x000ee80000300800 */
[----:B------:R-:W3:Y:S04]  /*1ae80*/  LDL.LU R6, [R1+0x3a8] ;  /* 0x0003a80001067983 */ /* 0x000ee80000300800 */
[----:B------:R-:W3:Y:S04]  /*1ae90*/  LDL.LU R7, [R1+0x3ac] ;  /* 0x0003ac0001077983 */ /* 0x000ee80000300800 */
[----:B--2---:R-:W2:Y:S04]  /*1aea0*/  LDL.LU R24, [R1+0x390] ;  /* 0x0003900001187983 */ /* 0x004ea80000300800 */
[----:B------:R-:W2:Y:S04]  /*1aeb0*/  LDL.LU R25, [R1+0x394] ;  /* 0x0003940001197983 */ /* 0x000ea80000300800 */
[----:B------:R-:W2:Y:S04]  /*1aec0*/  LDL.LU R26, [R1+0x398] ;  /* 0x00039800011a7983 */ /* 0x000ea80000300800 */
[----:B------:R-:W2:Y:S04]  /*1aed0*/  LDL.LU R27, [R1+0x39c] ;  /* 0x00039c00011b7983 */ /* 0x000ea80000300800 */
[----:B------:R-:W3:Y:S04]  /*1aee0*/  LDL.LU R2, [R1+0x7a0] ;  /* 0x0007a00001027983 */ /* 0x000ee80000300800 */
[----:B------:R-:W3:Y:S04]  /*1aef0*/  LDL R11, [R1+0x660] ;  /* 0x00066000010b7983 */ /* 0x000ee80000100800 */
[----:B--2---:R0:W-:Y:S04]  /*1af00*/  STSM.16.M88.4 [R0+0x1000], R24 ;  /* 0x0010001800007844 */ /* 0x0041e80000000200 */
[----:B0-----:R-:W2:Y:S01]  /*1af10*/  LDL.LU R24, [R1+0x7c8] ;  /* 0x0007c80001187983 */ /* 0x001ea20000300800 */
[----:B---3--:R-:W-:-:S03]  /*1af20*/  ISETP.GE.AND P0, PT, R2, UR4, PT ;  /* 0x0000000402007c0c */ /* 0x008fc6000bf06270 */
[----:B------:R0:W-:Y:S01]  /*1af30*/  STSM.16.M88.4 [R0+0x1800], R4 ;  /* 0x0018000400007844 */ /* 0x0001e20000000200 */
[----:B------:R-:W-:Y:S02]  /*1af40*/  IMAD R2, R2, UR77, RZ ;  /* 0x0000004d02027c24 */ /* 0x000fe4000f8e02ff */
[C---:B------:R-:W-:Y:S02]  /*1af50*/  VIADD R28, R11.reuse, 0x1 ;  /* 0x000000010b1c7836 */ /* 0x040fe40000000000 */
[C---:B------:R-:W-:Y:S01]  /*1af60*/  IMAD R25, R11.reuse, UR69, RZ ;  /* 0x000000450b197c24 */ /* 0x040fe2000f8e02ff */
[C---:B------:R-:W-:Y:S01]  /*1af70*/  LEA R3, P1, R2.reuse, UR6, 0x1 ;  /* 0x0000000602037c11 */ /* 0x040fe2000f8208ff */
[C---:B------:R-:W-:Y:S01]  /*1af80*/  VIADD R29, R11.reuse, 0x2 ;  /* 0x000000020b1d7836 */ /* 0x040fe20000000000 */
[C---:B------:R-:W-:Y:S01]  /*1af90*/  ISETP.LT.AND P5, PT, R11.reuse, UR5, !P0 ;  /* 0x000000050b007c0c */ /* 0x040fe2000c7a1270 */
[----:B------:R-:W-:Y:S01]  /*1afa0*/  VIADD R26, R11, 0x4 ;  /* 0x000000040b1a7836 */ /* 0x000fe20000000000 */
[----:B------:R-:W-:Y:S01]  /*1afb0*/  LEA.HI.X.SX32 R2, R2, UR7, 0x1, P1 ;  /* 0x0000000702027c11 */ /* 0x000fe200088f0eff */
[----:B------:R-:W3:Y:S01]  /*1afc0*/  LDCU UR77, c[0x0][0x39c] ;  /* 0x00007380ff4d77ac */ /* 0x000ee20008000800 */
[----:B------:R-:W-:-:S02]  /*1afd0*/  ISETP.LT.AND P4, PT, R28, UR54, !P0 ;  /* 0x000000361c007c0c */ /* 0x000fc4000c781270 */
[----:B------:R-:W-:Y:S01]  /*1afe0*/  LEA R28, P1, R25, R3, 0x1 ;  /* 0x00000003191c7211 */ /* 0x000fe200078208ff */
[----:B------:R-:W1:Y:S01]  /*1aff0*/  LDCU UR7, c[0x0][0x39c] ;  /* 0x00007380ff0777ac */ /* 0x000e620008000800 */
[----:B0-----:R-:W-:Y:S01]  /*1b000*/  VIADD R0, R11, 0x3 ;  /* 0x000000030b007836 */ /* 0x001fe20000000000 */
[----:B------:R-:W-:Y:S01]  /*1b010*/  ISETP.LT.AND P3, PT, R29, UR44, !P0 ;  /* 0x0000002c1d007c0c */ /* 0x000fe2000c761270 */
[----:B------:R-:W3:Y:S01]  /*1b020*/  LDL.LU.64 R6, [R1+0x7c0] ;  /* 0x0007c00001067983 */ /* 0x000ee20000300a00 */
[C---:B------:R-:W-:Y:S01]  /*1b030*/  LEA.HI.X.SX32 R29, R25.reuse, R2, 0x1, P1 ;  /* 0x00000002191d7211 */ /* 0x040fe200008f0eff */
[----:B------:R-:W0:Y:S01]  /*1b040*/  LDCU UR4, c[0x0][0x3b8] ;  /* 0x00007700ff0477ac */ /* 0x000e220008000800 */
[----:B------:R-:W-:Y:S01]  /*1b050*/  BAR.SYNC.DEFER_BLOCKING 0x0 ;  /* 0x0000000000007b1d */ /* 0x000fe20000010000 */
[----:B------:R-:W-:Y:S01]  /*1b060*/  VIADD R25, R25, UR76 ;  /* 0x0000004c19197c36 */ /* 0x000fe20008000000 */
[----:B------:R-:W-:Y:S01]  /*1b070*/  ISETP.LT.AND P2, PT, R0, UR41, !P0 ;  /* 0x0000002900007c0c */ /* 0x000fe2000c741270 */
[----:B------:R-:W-:Y:S01]  /*1b080*/  VIADD R0, R11, 0x5 ;  /* 0x000000050b007836 */ /* 0x000fe20000000000 */
[----:B------:R-:W-:-:S02]  /*1b090*/  ISETP.LT.AND P1, PT, R26, UR68, !P0 ;  /* 0x000000441a007c0c */ /* 0x000fc4000c721270 */
[CC--:B------:R-:W-:Y:S01]  /*1b0a0*/  LEA R26, P6, R25.reuse, R3.reuse, 0x1 ;  /* 0x00000003191a7211 */ /* 0x0c0fe200078c08ff */
[----:B------:R-:W0:Y:S01]  /*1b0b0*/  LDCU UR5, c[0x0][0x39c] ;  /* 0x00007380ff0577ac */ /* 0x000e220008000800 */
[----:B------:R-:W3:Y:S02]  /*1b0c0*/  LDL.LU.64 R4, [R1+0x7b8] ;  /* 0x0007b80001047983 */ /* 0x000ee40000300a00 */
[C---:B------:R-:W-:Y:S01]  /*1b0d0*/  LEA.HI.X.SX32 R27, R25.reuse, R2, 0x1, P6 ;  /* 0x00000002191b7211 */ /* 0x040fe200030f0eff */
[----:B------:R-:W0:Y:S01]  /*1b0e0*/  LDCU UR54, c[0x0][0x39c] ;  /* 0x00007380ff3677ac */ /* 0x000e220008000800 */
[----:B------:R-:W0:Y:S01]  /*1b0f0*/  LDCU UR41, c[0x0][0x39c] ;  /* 0x00007380ff2977ac */ /* 0x000e220008000800 */
[----:B------:R-:W0:Y:S01]  /*1b100*/  LDCU UR6, c[0x0][0x3b8] ;  /* 0x00007700ff0677ac */ /* 0x000e220008000800 */
[----:B------:R-:W0:Y:S01]  /*1b110*/  LDCU UR76, c[0x0][0x39c] ;  /* 0x00007380ff4c77ac */ /* 0x000e220008000800 */
[----:B------:R-:W0:Y:S01]  /*1b120*/  LDCU UR69, c[0x0][0x3b8] ;  /* 0x00007700ff4577ac */ /* 0x000e220008000800 */
[----:B------:R-:W0:Y:S01]  /*1b130*/  LDCU UR44, c[0x0][0x3b8] ;  /* 0x00007700ff2c77ac */ /* 0x000e220008000800 */
[----:B------:R-:W0:Y:S01]  /*1b140*/  LDCU UR68, c[0x0][0x3b8] ;  /* 0x00007700ff4477ac */ /* 0x000e220008000800 */
[----:B--2---:R2:W-:Y:S01]  /*1b150*/  @P5 STG.E.U16 desc[UR8][R28.64], R24 ;  /* 0x000000181c005986 */ /* 0x0045e2000c101508 */
[----:B------:R-:W-:Y:S01]  /*1b160*/  ISETP.LT.AND P5, PT, R0, UR24, !P0 ;  /* 0x0000001800007c0c */ /* 0x000fe2000c7a1270 */
[----:B------:R-:W-:Y:S01]  /*1b170*/  VIADD R0, R25, UR45 ;  /* 0x0000002d19007c36 */ /* 0x000fe20008000000 */
[----:B------:R-:W0:Y:S01]  /*1b180*/  LDCU UR24, c[0x0][0x39c] ;  /* 0x00007380ff1877ac */ /* 0x000e220008000800 */
[----:B------:R-:W3:Y:S01]  /*1b190*/  LDL.LU R25, [R1+0x7b0] ;  /* 0x0007b00001197983 */ /* 0x000ee20000300800 */
[----:B------:R-:W0:Y:S01]  /*1b1a0*/  LDCU UR45, c[0x0][0x3b8] ;  /* 0x00007700ff2d77ac */ /* 0x000e220008000800 */
[----:B--2---:R-:W-:Y:S01]  /*1b1b0*/  PRMT R29, R24, 0x7632, R29 ;  /* 0x00007632181d7816 */ /* 0x004fe2000000001d */
[----:B------:R-:W-:Y:S01]  /*1b1c0*/  VIADD R24, R11, 0x6 ;  /* 0x000000060b187836 */ /* 0x000fe20000000000 */
[----:B------:R-:W-:-:S03]  /*1b1d0*/  LEA R28, P6, R0, R3, 0x1 ;  /* 0x00000003001c7211 */ /* 0x000fc600078c08ff */
[----:B------:R2:W-:Y:S01]  /*1b1e0*/  @P4 STG.E.U16 desc[UR8][R26.64], R29 ;  /* 0x0000001d1a004986 */ /* 0x0005e2000c101508 */
[----:B-1----:R-:W-:Y:S01]  /*1b1f0*/  ISETP.LT.AND P4, PT, R24, UR67, !P0 ;  /* 0x0000004318007c0c */ /* 0x002fe2000c781270 */
[C---:B------:R-:W-:Y:S01]  /*1b200*/  VIADD R24, R0.reuse, UR42 ;  /* 0x0000002a00187c36 */ /* 0x040fe20008000000 */
[----:B------:R-:W1:Y:S01]  /*1b210*/  LDCU UR67, c[0x0][0x39c] ;  /* 0x00007380ff4377ac */ /* 0x000e620008000800 */
[----:B------:R-:W0:Y:S01]  /*1b220*/  LDCU UR42, c[0x0][0x3b8] ;  /* 0x00007700ff2a77ac */ /* 0x000e220008000800 */
[----:B--2---:R-:W2:Y:S01]  /*1b230*/  LDL.LU R26, [R1+0x7ac] ;  /* 0x0007ac00011a7983 */ /* 0x004ea20000300800 */
[----:B------:R-:W-:Y:S01]  /*1b240*/  LEA.HI.X.SX32 R29, R0, R2, 0x1, P6 ;  /* 0x00000002001d7211 */ /* 0x000fe200030f0eff */
[----:B------:R-:W-:-:S04]  /*1b250*/  VIADD R27, R11, 0x8 ;  /* 0x000000080b1b7836 */ /* 0x000fc80000000000 */
[----:B---3--:R3:W-:Y:S02]  /*1b260*/  @P3 STG.E.U16 desc[UR8][R28.64], R25 ;  /* 0x000000191c003986 */ /* 0x0087e4000c101508 */
[C---:B---3--:R-:W-:Y:S02]  /*1b270*/  LEA R28, P6, R24.reuse, R3, 0x1 ;  /* 0x00000003181c7211 */ /* 0x048fe400078c08ff */
[----:B------:R-:W-:Y:S02]  /*1b280*/  PRMT R25, R25, 0x7632, R25 ;  /* 0x0000763219197816 */ /* 0x000fe40000000019 */
[----:B------:R-:W-:-:S05]  /*1b290*/  LEA.HI.X.SX32 R29, R24, R2, 0x1, P6 ;  /* 0x00000002181d7211 */ /* 0x000fca00030f0eff */
[----:B------:R3:W-:Y:S01]  /*1b2a0*/  @P2 STG.E.U16 desc[UR8][R28.64], R25 ;  /* 0x000000191c002986 */ /* 0x0007e2000c101508 */
[----:B------:R-:W-:Y:S01]  /*1b2b0*/  ISETP.LT.AND P2, PT, R27, UR66, !P0 ;  /* 0x000000421b007c0c */ /* 0x000fe2000c741270 */
[C---:B------:R-:W-:Y:S01]  /*1b2c0*/  VIADD R0, R11.reuse, 0x7 ;  /* 0x000000070b007836 */ /* 0x040fe20000000000 */
[----:B------:R-:W0:Y:S01]  /*1b2d0*/  LDCU UR66, c[0x0][0x39c] ;  /* 0x00007380ff4277ac */ /* 0x000e220008000800 */
[----:B------:R-:W4:Y:S03]  /*1b2e0*/  LDL.LU R27, [R1+0x7a8] ;  /* 0x0007a800011b7983 */ /* 0x000f260000300800 */
[----:B------:R-:W-:Y:S01]  /*1b2f0*/  ISETP.LT.AND P3, PT, R0, UR36, !P0 ;  /* 0x0000002400007c0c */ /* 0x000fe2000c761270 */
[----:B------:R-:W-:Y:S01]  /*1b300*/  VIADD R0, R24, UR43 ;  /* 0x0000002b18007c36 */ /* 0x000fe20008000000 */
[----:B------:R-:W0:Y:S04]  /*1b310*/  LDCU UR36, c[0x0][0x39c] ;  /* 0x00007380ff2477ac */ /* 0x000e280008000800 */
[CC--:B------:R-:W-:Y:S01]  /*1b320*/  LEA R24, P6, R0.reuse, R3.reuse, 0x1 ;  /* 0x0000000300187211 */ /* 0x0c0fe200078c08ff */
[C---:B---3--:R-:W-:Y:S01]  /*1b330*/  VIADD R29, R0.reuse, UR40 ;  /* 0x00000028001d7c36 */ /* 0x048fe20008000000 */
[----:B------:R-:W3:Y:S02]  /*1b340*/  LDCU UR43, c[0x0][0x3b8] ;  /* 0x00007700ff2b77ac */ /* 0x000ee40008000800 */
[-C--:B------:R-:W-:Y:S01]  /*1b350*/  LEA.HI.X.SX32 R25, R0, R2.reuse, 0x1, P6 ;  /* 0x0000000200197211 */ /* 0x080fe200030f0eff */
[----:B------:R-:W-:Y:S01]  /*1b360*/  VIADD R0, R11, 0x9 ;  /* 0x000000090b007836 */ /* 0x000fe20000000000 */
[CC--:B------:R-:W-:Y:S01]  /*1b370*/  LEA R28, P6, R29.reuse, R3.reuse, 0x1 ;  /* 0x000000031d1c7211 */ /* 0x0c0fe200078c08ff */
[----:B------:R-:W0:Y:S02]  /*1b380*/  LDCU UR40, c[0x0][0x3b8] ;  /* 0x00007700ff2877ac */ /* 0x000e240008000800 */
[----:B--2---:R2:W-:Y:S01]  /*1b390*/  @P1 STG.E.U16 desc[UR8][R24.64], R26 ;  /* 0x0000001a18001986 */ /* 0x0045e2000c101508 */
[----:B------:R-:W-:Y:S01]  /*1b3a0*/  ISETP.LT.AND P1, PT, R0, UR12, !P0 ;  /* 0x0000000c00007c0c */ /* 0x000fe2000c721270 */
[C---:B------:R-:W-:Y:S01]  /*1b3b0*/  VIADD R0, R29.reuse, UR53 ;  /* 0x000000351d007c36 */ /* 0x040fe20008000000 */
[----:B------:R-:W-:Y:S01]  /*1b3c0*/  LEA.HI.X.SX32 R29, R29, R2, 0x1, P6 ;  /* 0x000000021d1d7211 */ /* 0x000fe200030f0eff */
[----:B------:R-:W0:Y:S01]  /*1b3d0*/  LDCU UR12, c[0x0][0x39c] ;  /* 0x00007380ff0c77ac */ /* 0x000e220008000800 */
[----:B------:R-:W0:Y:S01]  /*1b3e0*/  LDCU UR53, c[0x0][0x3b8] ;  /* 0x00007700ff3577ac */ /* 0x000e220008000800 */
[----:B--2---:R-:W-:Y:S01]  /*1b3f0*/  PRMT R25, R26, 0x7632, R25 ;  /* 0x000076321a197816 */ /* 0x004fe20000000019 */
[----:B------:R-:W-:Y:S01]  /*1b400*/  VIADD R26, R11, 0xa ;  /* 0x0000000a0b1a7836 */ /* 0x000fe20000000000 */
[----:B------:R-:W-:-:S03]  /*1b410*/  LEA R24, P6, R0, R3, 0x1 ;  /* 0x0000000300187211 */ /* 0x000fc600078c08ff */
[----:B------:R2:W-:Y:S01]  /*1b420*/  @P5 STG.E.U16 desc[UR8][R28.64], R25 ;  /* 0x000000191c005986 */ /* 0x0005e2000c101508 */
[----:B------:R-:W-:Y:S01]  /*1b430*/  ISETP.LT.AND P5, PT, R26, UR65, !P0 ;  /* 0x000000411a007c0c */ /* 0x000fe2000c7a1270 */
[C---:B------:R-:W-:Y:S01]  /*1b440*/  VIADD R26, R0.reuse, UR50 ;  /* 0x00000032001a7c36 */ /* 0x040fe20008000000 */
[----:B------:R-:W0:Y:S01]  /*1b450*/  LDCU UR65, c[0x0][0x39c] ;  /* 0x00007380ff4177ac */ /* 0x000e220008000800 */
[----:B------:R-:W0:Y:S01]  /*1b460*/  LDCU UR50, c[0x0][0x3b8] ;  /* 0x00007700ff3277ac */ /* 0x000e220008000800 */
[----:B--2---:R-:W-:Y:S01]  /*1b470*/  LEA.HI.X.SX32 R25, R0, R2, 0x1, P6 ;  /* 0x0000000200197211 */ /* 0x004fe200030f0eff */
[----:B------:R-:W-:Y:S01]  /*1b480*/  VIADD R0, R11, 0xb ;  /* 0x0000000b0b007836 */ /* 0x000fe20000000000 */
[----:B------:R-:W-:-:S04]  /*1b490*/  LEA R28, P6, R26, R3, 0x1 ;  /* 0x000000031a1c7211 */ /* 0x000fc800078c08ff */
[----:B------:R-:W-:Y:S01]  /*1b4a0*/  LEA.HI.X.SX32 R29, R26, R2, 0x1, P6 ;  /* 0x000000021a1d7211 */ /* 0x000fe200030f0eff */
[----:B----4-:R2:W-:Y:S01]  /*1b4b0*/  @P4 STG.E.U16 desc[UR8][R24.64], R27 ;  /* 0x0000001b18004986 */ /* 0x0105e2000c101508 */
[----:B------:R-:W-:Y:S01]  /*1b4c0*/  ISETP.LT.AND P4, PT, R0, UR52, !P0 ;  /* 0x0000003400007c0c */ /* 0x000fe2000c781270 */
[----:B------:R-:W-:Y:S01]  /*1b4d0*/  VIADD R0, R26, UR23 ;  /* 0x000000171a007c36 */ /* 0x000fe20008000000 */
[----:B------:R-:W4:Y:S01]  /*1b4e0*/  LDCU UR52, c[0x0][0x39c] ;  /* 0x00007380ff3477ac */ /* 0x000f220008000800 */
[----:B------:R-:W-:Y:S02]  /*1b4f0*/  VIADD R26, R11, 0xc ;  /* 0x0000000c0b1a7836 */ /* 0x000fe40000000000 */
[----:B------:R-:W3:Y:S01]  /*1b500*/  LDL.LU R11, [R1+0x7a4] ;  /* 0x0007a400010b7983 */ /* 0x000ee20000300800 */
[----:B------:R-:W0:Y:S01]  /*1b510*/  LDCU UR23, c[0x0][0x3b8] ;  /* 0x00007700ff1777ac */ /* 0x000e220008000800 */
[----:B--2---:R-:W-:-:S05]  /*1b520*/  PRMT R27, R27, 0x7632, R27 ;  /* 0x000076321b1b7816 */ /* 0x004fca000000001b */
[----:B------:R2:W-:Y:S04]  /*1b530*/  @P3 STG.E.U16 desc[UR8][R28.64], R27 ;  /* 0x0000001b1c003986 */ /* 0x0005e8000c101508 */
[----:B--2---:R-:W2:Y:S01]  /*1b540*/  LDL.LU R29, [R1+0x660] ;  /* 0x00066000011d7983 */ /* 0x004ea20000300800 */
[----:B------:R-:W-:-:S04]  /*1b550*/  LEA R24, P6, R0, R3, 0x1 ;  /* 0x0000000300187211 */ /* 0x000fc800078c08ff */
[C---:B------:R-:W-:Y:S01]  /*1b560*/  LEA.HI.X.SX32 R25, R0.reuse, R2, 0x1, P6 ;  /* 0x0000000200197211 */ /* 0x040fe200030f0eff */
[----:B------:R-:W-:Y:S01]  /*1b570*/  VIADD R0, R0, UR31 ;  /* 0x0000001f00007c36 */ /* 0x000fe20008000000 */
[----:B------:R-:W-:Y:S01]  /*1b580*/  ISETP.LT.AND P3, PT, R26, UR64, !P0 ;  /* 0x000000401a007c0c */ /* 0x000fe2000c761270 */
[----:B------:R-:W0:Y:S02]  /*1b590*/  LDCU UR64, c[0x0][0x39c] ;  /* 0x00007380ff4077ac */ /* 0x000e240008000800 */
[----:B-----5:R5:W-:Y:S01]  /*1b5a0*/  @P2 STG.E.U16 desc[UR8][R24.64], R8 ;  /* 0x0000000818002986 */ /* 0x020be2000c101508 */
[C---:B------:R-:W-:Y:S01]  /*1b5b0*/  VIADD R28, R0.reuse, UR34 ;  /* 0x00000022001c7c36 */ /* 0x040fe20008000000 */
[----:B------:R-:W0:Y:S01]  /*1b5c0*/  LDCU UR31, c[0x0][0x3b8] ;  /* 0x00007700ff1f77ac */ /* 0x000e220008000800 */
[----:B------:R-:W0:Y:S01]  /*1b5d0*/  LDCU UR34, c[0x0][0x3b8] ;  /* 0x00007700ff2277ac */ /* 0x000e220008000800 */
[----:B-----5:R-:W-:Y:S02]  /*1b5e0*/  LEA R24, P6, R0, R3, 0x1 ;  /* 0x0000000300187211 */ /* 0x020fe400078c08ff */
[----:B------:R-:W-:-:S02]  /*1b5f0*/  PRMT R8, R8, 0x7632, R8 ;  /* 0x0000763208087816 */ /* 0x000fc40000000008 */
[----:B------:R-:W-:-:S05]  /*1b600*/  LEA.HI.X.SX32 R25, R0, R2, 0x1, P6 ;  /* 0x0000000200197211 */ /* 0x000fca00030f0eff */
[----:B------:R5:W-:Y:S01]  /*1b610*/  @P1 STG.E.U16 desc[UR8][R24.64], R8 ;  /* 0x0000000818001986 */ /* 0x000be2000c101508 */
[C---:B--2---:R-:W-:Y:S02]  /*1b620*/  VIADD R26, R29.reuse, 0xd ;  /* 0x0000000d1d1a7836 */ /* 0x044fe40000000000 */
[----:B------:R-:W-:-:S03]  /*1b630*/  VIADD R0, R29, 0xe ;  /* 0x0000000e1d007836 */ /* 0x000fc60000000000 */
[----:B------:R-:W-:Y:S01]  /*1b640*/  ISETP.LT.AND P2, PT, R26, UR32, !P0 ;  /* 0x000000201a007c0c */ /* 0x000fe2000c741270 */
[----:B-----5:R-:W-:Y:S01]  /*1b650*/  VIADD R8, R29, 0xf ;  /* 0x0000000f1d087836 */ /* 0x020fe20000000000 */
[-C--:B------:R-:W-:Y:S01]  /*1b660*/  LEA R26, P6, R28, R3.reuse, 0x1 ;  /* 0x000000031c1a7211 */ /* 0x080fe200078c08ff */
[----:B------:R-:W2:Y:S01]  /*1b670*/  LDCU UR32, c[0x0][0x39c] ;  /* 0x00007380ff2077ac */ /* 0x000ea20008000800 */
[----:B------:R-:W-:Y:S01]  /*1b680*/  ISETP.LT.AND P1, PT, R0, UR63, !P0 ;  /* 0x0000003f00007c0c */ /* 0x000fe2000c721270 */
[C---:B------:R-:W-:Y:S01]  /*1b690*/  VIADD R0, R28.reuse, UR60 ;  /* 0x0000003c1c007c36 */ /* 0x040fe20008000000 */
[----:B------:R-:W-:Y:S01]  /*1b6a0*/  LEA.HI.X.SX32 R27, R28, R2, 0x1, P6 ;  /* 0x000000021c1b7211 */ /* 0x000fe200030f0eff */
[----:B------:R-:W5:Y:S01]  /*1b6b0*/  LDCU UR63, c[0x0][0x39c] ;  /* 0x00007380ff3f77ac */ /* 0x000f620008000800 */
[----:B------:R-:W2:Y:S02]  /*1b6c0*/  LDL.LU R28, [R1+0xfc] ;  /* 0x0000fc00011c7983 */ /* 0x000ea40000300800 */
[----:B------:R-:W-:Y:S01]  /*1b6d0*/  LEA R24, P6, R0, R3, 0x1 ;  /* 0x0000000300187211 */ /* 0x000fe200078c08ff */
[----:B------:R-:W0:Y:S01]  /*1b6e0*/  LDCU UR60, c[0x0][0x3b8] ;  /* 0x00007700ff3c77ac */ /* 0x000e220008000800 */
[----:B------:R1:W-:Y:S01]  /*1b6f0*/  @P5 STG.E.U16 desc[UR8][R26.64], R9 ;  /* 0x000000091a005986 */ /* 0x0003e2000c101508 */
[----:B------:R-:W-:-:S02]  /*1b700*/  ISETP.LT.AND P5, PT, R8, UR17, !P0 ;  /* 0x0000001108007c0c */ /* 0x000fc4000c7a1270 */
[CC--:B------:R-:W-:Y:S01]  /*1b710*/  LEA.HI.X.SX32 R25, R0.reuse, R2.reuse, 0x1, P6 ;  /* 0x0000000200197211 */ /* 0x0c0fe200030f0eff */
[----:B------:R-:W0:Y:S01]  /*1b720*/  LDCU UR17, c[0x0][0x39c] ;  /* 0x00007380ff1177ac */ /* 0x000e220008000800 */
[----:B-1----:R-:W-:Y:S01]  /*1b730*/  VIADD R26, R0, UR20 ;  /* 0x00000014001a7c36 */ /* 0x002fe20008000000 */
[----:B------:R-:W-:Y:S01]  /*1b740*/  PRMT R9, R9, 0x7632, R9 ;  /* 0x0000763209097816 */ /* 0x000fe20000000009 */
[C---:B------:R-:W-:Y:S01]  /*1b750*/  VIADD R0, R29.reuse, 0x10 ;  /* 0x000000101d007836 */ /* 0x040fe20000000000 */
[----:B------:R-:W2:Y:S01]  /*1b760*/  LDL.LU R27, [R1+0xf8] ;  /* 0x0000f800011b7983 */ /* 0x000ea20000300800 */
[----:B------:R-:W1:Y:S01]  /*1b770*/  LDCU UR20, c[0x0][0x3b8] ;  /* 0x00007700ff1477ac */ /* 0x000e620008000800 */
[----:B------:R-:W-:Y:S02]  /*1b780*/  LEA R8, P6, R26, R3, 0x1 ;  /* 0x000000031a087211 */ /* 0x000fe400078c08ff */
[----:B------:R0:W-:Y:S01]  /*1b790*/  @P4 STG.E.U16 desc[UR8][R24.64], R9 ;  /* 0x0000000918004986 */ /* 0x0001e2000c101508 */
[----:B------:R-:W-:Y:S01]  /*1b7a0*/  ISETP.LT.AND P4, PT, R0, UR62, !P0 ;  /* 0x0000003e00007c0c */ /* 0x000fe2000c781270 */
[C---:B------:R-:W-:Y:S01]  /*1b7b0*/  VIADD R0, R26.reuse, UR15 ;  /* 0x0000000f1a007c36 */ /* 0x040fe20008000000 */
[----:B------:R-:W1:Y:S01]  /*1b7c0*/  LDCU UR62, c[0x0][0x39c] ;  /* 0x00007380ff3e77ac */ /* 0x000e620008000800 */
[----:B------:R-:W1:Y:S01]  /*1b7d0*/  LDCU UR15, c[0x0][0x3b8] ;  /* 0x00007700ff0f77ac */ /* 0x000e620008000800 */
[----:B0-----:R-:W-:Y:S01]  /*1b7e0*/  LEA.HI.X.SX32 R9, R26, R2, 0x1, P6 ;  /* 0x000000021a097211 */ /* 0x001fe200030f0eff */
[----:B------:R-:W-:-:S02]  /*1b7f0*/  VIADD R24, R29, 0x11 ;  /* 0x000000111d187836 */ /* 0x000fc40000000000 */
[----:B------:R-:W-:Y:S01]  /*1b800*/  VIADD R26, R0, UR51 ;  /* 0x00000033001a7c36 */ /* 0x000fe20008000000 */
[----:B------:R-:W0:Y:S01]  /*1b810*/  LDCU UR51, c[0x0][0x3b8] ;  /* 0x00007700ff3377ac */ /* 0x000e220008000800 */
[----:B------:R1:W-:Y:S01]  /*1b820*/  @P3 STG.E.U16 desc[UR8][R8.64], R10 ;  /* 0x0000000a08003986 */ /* 0x0003e2000c101508 */
[----:B------:R-:W-:Y:S01]  /*1b830*/  ISETP.LT.AND P3, PT, R24, UR14, !P0 ;  /* 0x0000000e18007c0c */ /* 0x000fe2000c761270 */
[----:B------:R-:W0:Y:S01]  /*1b840*/  LDCU UR14, c[0x0][0x39c] ;  /* 0x00007380ff0e77ac */ /* 0x000e220008000800 */
[-C--:B-1----:R-:W-:Y:S02]  /*1b850*/  LEA R8, P6, R0, R3.reuse, 0x1 ;  /* 0x0000000300087211 */ /* 0x082fe400078c08ff */
[----:B------:R-:W-:Y:S02]  /*1b860*/  PRMT R10, R10, 0x7632, R10 ;  /* 0x000076320a0a7816 */ /* 0x000fe4000000000a */
[----:B------:R-:W-:Y:S02]  /*1b870*/  LEA.HI.X.SX32 R9, R0, R2, 0x1, P6 ;  /* 0x0000000200097211 */ /* 0x000fe400030f0eff */
[----:B------:R-:W-:Y:S01]  /*1b880*/  LEA R24, P6, R26, R3, 0x1 ;  /* 0x000000031a187211 */ /* 0x000fe200078c08ff */
[----:B------:R-:W-:-:S03]  /*1b890*/  VIADD R0, R29, 0x12 ;  /* 0x000000121d007836 */ /* 0x000fc60000000000 */
[----:B------:R-:W-:Y:S01]  /*1b8a0*/  LEA.HI.X.SX32 R25, R26, R2, 0x1, P6 ;  /* 0x000000021a197211 */ /* 0x000fe200030f0eff */
[----:B------:R-:W-:Y:S01]  /*1b8b0*/  @P2 STG.E.U16 desc[UR8][R8.64], R10 ;  /* 0x0000000a08002986 */ /* 0x000fe2000c101508 */
[----:B------:R-:W-:Y:S01]  /*1b8c0*/  ISETP.LT.AND P2, PT, R0, UR61, !P0 ;  /* 0x0000003d00007c0c */ /* 0x000fe2000c741270 */
[----:B------:R-:W-:Y:S01]  /*1b8d0*/  VIADD R0, R26, UR27 ;  /* 0x0000001b1a007c36 */ /* 0x000fe20008000000 */
[----:B------:R-:W1:Y:S01]  /*1b8e0*/  LDCU UR27, c[0x0][0x3b8] ;  /* 0x00007700ff1b77ac */ /* 0x000e620008000800 */
[----:B------:R-:W2:Y:S01]  /*1b8f0*/  LDL.LU R26, [R1+0x104] ;  /* 0x00010400011a7983 */ /* 0x000ea20000300800 */
[----:B------:R-:W0:Y:S03]  /*1b900*/  LDCU UR61, c[0x0][0x3b8] ;  /* 0x00007700ff3d77ac */ /* 0x000e260008000800 */
[----:B---3--:R3:W-:Y:S04]  /*1b910*/  @P1 STG.E.U16 desc[UR8][R24.64], R11 ;  /* 0x0000000b18001986 */ /* 0x0087e8000c101508 */
[----:B---3--:R-:W3:Y:S01]  /*1b920*/  LDL.LU R25, [R1+0xf0] ;  /* 0x0000f00001197983 */ /* 0x008ee20000300800 */
[----:B------:R-:W-:Y:S01]  /*1b930*/  VIADD R9, R29, 0x13 ;  /* 0x000000131d097836 */ /* 0x000fe20000000000 */
[C---:B------:R-:W-:Y:S01]  /*1b940*/  LEA R8, P6, R0.reuse, R3, 0x1 ;  /* 0x0000000300087211 */ /* 0x040fe200078c08ff */
[----:B------:R-:W-:Y:S01]  /*1b950*/  VIADD R10, R0, UR33 ;  /* 0x00000021000a7c36 */ /* 0x000fe20008000000 */
[----:B------:R-:W-:Y:S01]  /*1b960*/  PRMT R11, R11, 0x7632, R11 ;  /* 0x000076320b0b7816 */ /* 0x000fe2000000000b */
[----:B------:R-:W0:Y:S01]  /*1b970*/  LDCU UR33, c[0x0][0x39c] ;  /* 0x00007380ff2177ac */ /* 0x000e220008000800 */
[----:B------:R-:W-:-:S02]  /*1b980*/  ISETP.LT.AND P1, PT, R9, UR49, !P0 ;  /* 0x0000003109007c0c */ /* 0x000fc4000c721270 */
[----:B------:R-:W-:Y:S01]  /*1b990*/  LEA.HI.X.SX32 R9, R0, R2, 0x1, P6 ;  /* 0x0000000200097211 */ /* 0x000fe200030f0eff */
[----:B------:R-:W0:Y:S01]  /*1b9a0*/  LDCU UR49, c[0x0][0x39c] ;  /* 0x00007380ff3177ac */ /* 0x000e220008000800 */
[----:B------:R-:W-:-:S03]  /*1b9b0*/  LEA R24, P6, R10, R3, 0x1 ;  /* 0x000000030a187211 */ /* 0x000fc600078c08ff */
[----:B------:R3:W-:Y:S01]  /*1b9c0*/  @P5 STG.E.U16 desc[UR8][R8.64], R11 ;  /* 0x0000000b08005986 */ /* 0x0007e2000c101508 */
[----:B------:R-:W-:Y:S02]  /*1b9d0*/  VIADD R0, R29, 0x14 ;  /* 0x000000141d007836 */ /* 0x000fe40000000000 */
[----:B---3--:R-:W-:Y:S01]  /*1b9e0*/  IMAD.MOV.U32 R11, RZ, RZ, R25 ;  /* 0x000000ffff0b7224 */ /* 0x008fe200078e0019 */
[----:B------:R-:W-:-:S05]  /*1b9f0*/  LEA.HI.X.SX32 R25, R10, R2, 0x1, P6 ;  /* 0x000000020a197211 */ /* 0x000fca00030f0eff */
[----:B------:R3:W-:Y:S04]  /*1ba00*/  @P4 STG.E.U16 desc[UR8][R24.64], R11 ;  /* 0x0000000b18004986 */ /* 0x0007e8000c101508 */
[----:B---3--:R-:W3:Y:S01]  /*1ba10*/  LDL.LU R25, [R1+0xf4] ;  /* 0x0000f40001197983 */ /* 0x008ee20000300800 */
[----:B------:R-:W-:Y:S01]  /*1ba20*/  VIADD R8, R29, 0x15 ;  /* 0x000000151d087836 */ /* 0x000fe20000000000 */
[----:B------:R-:W-:Y:S01]  /*1ba30*/  ISETP.LT.AND P5, PT, R0, UR16, !P0 ;  /* 0x0000001000007c0c */ /* 0x000fe2000c7a1270 */
[----:B------:R-:W-:Y:S01]  /*1ba40*/  VIADD R0, R10, UR37 ;  /* 0x000000250a007c36 */ /* 0x000fe20008000000 */
[----:B------:R-:W0:Y:S01]  /*1ba50*/  LDCU UR37, c[0x0][0x39c] ;  /* 0x00007380ff2577ac */ /* 0x000e220008000800 */
[----:B------:R-:W-:Y:S01]  /*1ba60*/  IMAD.MOV.U32 R24, RZ, RZ, R11 ;  /* 0x000000ffff187224 */ /* 0x000fe200078e000b */
[----:B------:R-:W-:-:S02]  /*1ba70*/  ISETP.LT.AND P4, PT, R8, UR75, !P0 ;  /* 0x0000004b08007c0c */ /* 0x000fc4000c781270 */
[CC--:B------:R-:W-:Y:S01]  /*1ba80*/  LEA R10, P6, R0.reuse, R3.reuse, 0x1 ;  /* 0x00000003000a7211 */ /* 0x0c0fe200078c08ff */
[----:B------:R-:W-:Y:S01]  /*1ba90*/  IMAD.MOV.U32 R8, RZ, RZ, R24 ;  /* 0x000000ffff087224 */ /* 0x000fe200078e0018 */
[----:B------:R-:W0:Y:S01]  /*1baa0*/  LDCU UR16, c[0x0][0x3b8] ;  /* 0x00007700ff1077ac */ /* 0x000e220008000800 */
[C---:B------:R-:W-:Y:S01]  /*1bab0*/  VIADD R24, R0.reuse, UR38 ;  /* 0x0000002600187c36 */ /* 0x040fe20008000000 */
[----:B------:R-:W-:Y:S01]  /*1bac0*/  LEA.HI.X.SX32 R11, R0, R2, 0x1, P6 ;  /* 0x00000002000b7211 */ /* 0x000fe200030f0eff */
[----:B------:R-:W-:Y:S01]  /*1bad0*/  VIADD R0, R29, 0x16 ;  /* 0x000000161d007836 */ /* 0x000fe20000000000 */
[----:B------:R-:W-:Y:S01]  /*1bae0*/  PRMT R9, R8, 0x7632, R9 ;  /* 0x0000763208097816 */ /* 0x000fe20000000009 */
[----:B------:R-:W0:Y:S01]  /*1baf0*/  LDCU UR38, c[0x0][0x39c] ;  /* 0x00007380ff2677ac */ /* 0x000e220008000800 */
[----:B------:R-:W-:-:S03]  /*1bb00*/  LEA R8, P6, R24, R3, 0x1 ;  /* 0x0000000318087211 */ /* 0x000fc600078c08ff */
[----:B------:R1:W-:Y:S01]  /*1bb10*/  @P3 STG.E.U16 desc[UR8][R10.64], R9 ;  /* 0x000000090a003986 */ /* 0x0003e2000c101508 */
[----:B------:R-:W-:Y:S01]  /*1bb20*/  ISETP.LT.AND P3, PT, R0, UR13, !P0 ;  /* 0x0000000d00007c0c */ /* 0x000fe2000c761270 */
[C---:B------:R-:W-:Y:S01]  /*1bb30*/  VIADD R0, R24.reuse, UR57 ;  /* 0x0000003918007c36 */ /* 0x040fe20008000000 */
[----:B------:R-:W0:Y:S01]  /*1bb40*/  LDCU UR75, c[0x0][0x3b8] ;  /* 0x00007700ff4b77ac */ /* 0x000e220008000800 */
[----:B------:R-:W0:Y:S01]  /*1bb50*/  LDCU UR13, c[0x0][0x3b8] ;  /* 0x00007700ff0d77ac */ /* 0x000e220008000800 */
[----:B------:R-:W0:Y:S01]  /*1bb60*/  LDCU UR57, c[0x0][0x39c] ;  /* 0x00007380ff3977ac */ /* 0x000e220008000800 */
[----:B-1----:R-:W-:Y:S01]  /*1bb70*/  LEA.HI.X.SX32 R9, R24, R2, 0x1, P6 ;  /* 0x0000000218097211 */ /* 0x002fe200030f0eff */
[----:B------:R-:W-:Y:S02]  /*1bb80*/  VIADD R10, R29, 0x17 ;  /* 0x000000171d0a7836 */ /* 0x000fe40000000000 */
[----:B------:R-:W-:Y:S01]  /*1bb90*/  VIADD R24, R0, UR59 ;  /* 0x0000003b00187c36 */ /* 0x000fe20008000000 */
[----:B------:R-:W1:Y:S01]  /*1bba0*/  LDCU UR59, c[0x0][0x3b8] ;  /* 0x00007700ff3b77ac */ /* 0x000e620008000800 */
[----:B---3--:R3:W-:Y:S01]  /*1bbb0*/  @P2 STG.E.U16 desc[UR8][R8.64], R25 ;  /* 0x0000001908002986 */ /* 0x0087e2000c101508 */
[----:B------:R-:W-:-:S02]  /*1bbc0*/  PRMT R11, R25, 0x7632, R11 ;  /* 0x00007632190b7816 */ /* 0x000fc4000000000b */
[----:B------:R-:W-:Y:S01]  /*1bbd0*/  ISETP.LT.AND P2, PT, R10, UR74, !P0 ;  /* 0x0000004a0a007c0c */ /* 0x000fe2000c741270 */
[----:B------:R-:W0:Y:S01]  /*1bbe0*/  LDCU UR74, c[0x0][0x39c] ;  /* 0x00007380ff4a77ac */ /* 0x000e220008000800 */
[----:B---3--:R-:W-:-:S04]  /*1bbf0*/  LEA R8, P6, R0, R3, 0x1 ;  /* 0x0000000300087211 */ /* 0x008fc800078c08ff */
[----:B------:R-:W-:Y:S01]  /*1bc00*/  LEA.HI.X.SX32 R9, R0, R2, 0x1, P6 ;  /* 0x0000000200097211 */ /* 0x000fe200030f0eff */
[----:B------:R-:W-:Y:S01]  /*1bc10*/  VIADD R0, R29, 0x18 ;  /* 0x000000181d007836 */ /* 0x000fe20000000000 */
[----:B------:R-:W-:-:S03]  /*1bc20*/  LEA R10, P6, R24, R3, 0x1 ;  /* 0x00000003180a7211 */ /* 0x000fc600078c08ff */
[----:B------:R3:W-:Y:S01]  /*1bc30*/  @P1 STG.E.U16 desc[UR8][R8.64], R11 ;  /* 0x0000000b08001986 */ /* 0x0007e2000c101508 */
[----:B------:R-:W-:Y:S01]  /*1bc40*/  ISETP.LT.AND P1, PT, R0, UR39, !P0 ;  /* 0x0000002700007c0c */ /* 0x000fe2000c721270 */
[C---:B------:R-:W-:Y:S01]  /*1bc50*/  VIADD R0, R24.reuse, UR28 ;  /* 0x0000001c18007c36 */ /* 0x040fe20008000000 */
[----:B------:R-:W0:Y:S01]  /*1bc60*/  LDCU UR39, c[0x0][0x39c] ;  /* 0x00007380ff2777ac */ /* 0x000e220008000800 */
[----:B------:R-:W0:Y:S01]  /*1bc70*/  LDCU UR28, c[0x0][0x3b8] ;  /* 0x00007700ff1c77ac */ /* 0x000e220008000800 */
[----:B---3--:R-:W-:Y:S01]  /*1bc80*/  LEA.HI.X.SX32 R11, R24, R2, 0x1, P6 ;  /* 0x00000002180b7211 */ /* 0x008fe200030f0eff */
[----:B------:R-:W-:Y:S01]  /*1bc90*/  VIADD R9, R29, 0x19 ;  /* 0x000000191d097836 */ /* 0x000fe20000000000 */
[C---:B------:R-:W-:Y:S01]  /*1bca0*/  LEA R8, P6, R0.reuse, R3, 0x1 ;  /* 0x0000000300087211 */ /* 0x040fe200078c08ff */
[----:B------:R-:W-:Y:S01]  /*1bcb0*/  VIADD R24, R0, UR47 ;  /* 0x0000002f00187c36 */ /* 0x000fe20008000000 */
[----:B------:R-:W3:Y:S01]  /*1bcc0*/  LDCU UR47, c[0x0][0x3b8] ;  /* 0x00007700ff2f77ac */ /* 0x000ee20008000800 */
[----:B--2---:R2:W-:Y:S01]  /*1bcd0*/  @P5 STG.E.U16 desc[UR8][R10.64], R27 ;  /* 0x0000001b0a005986 */ /* 0x0045e2000c101508 */
[----:B------:R-:W-:-:S02]  /*1bce0*/  ISETP.LT.AND P5, PT, R9, UR73, !P0 ;  /* 0x0000004909007c0c */ /* 0x000fc4000c7a1270 */
[-C--:B------:R-:W-:Y:S01]  /*1bcf0*/  LEA.HI.X.SX32 R9, R0, R2.reuse, 0x1, P6 ;  /* 0x0000000200097211 */ /* 0x080fe200030f0eff */
[----:B------:R-:W-:Y:S01]  /*1bd00*/  VIADD R0, R29, 0x1a ;  /* 0x0000001a1d007836 */ /* 0x000fe20000000000 */
[----:B------:R-:W0:Y:S01]  /*1bd10*/  LDCU UR73, c[0x0][0x39c] ;  /* 0x00007380ff4977ac */ /* 0x000e220008000800 */
[----:B--2---:R-:W-:Y:S02]  /*1bd20*/  PRMT R11, R27, 0x7632, R11 ;  /* 0x000076321b0b7816 */ /* 0x004fe4000000000b */
[-C--:B------:R-:W-:Y:S01]  /*1bd30*/  LEA R10, P6, R24, R3.reuse, 0x1 ;  /* 0x00000003180a7211 */ /* 0x080fe200078c08ff */
[----:B------:R-:W2:Y:S04]  /*1bd40*/  LDL.LU R27, [R1+0x108] ;  /* 0x00010800011b7983 */ /* 0x000ea80000300800 */
[----:B------:R0:W-:Y:S01]  /*1bd50*/  @P4 STG.E.U16 desc[UR8][R8.64], R11 ;  /* 0x0000000b08004986 */ /* 0x0001e2000c101508 */
[----:B------:R-:W-:Y:S01]  /*1bd60*/  ISETP.LT.AND P4, PT, R0, UR58, !P0 ;  /* 0x0000003a00007c0c */ /* 0x000fe2000c781270 */
[C---:B------:R-:W-:Y:S01]  /*1bd70*/  VIADD R0, R24.reuse, UR19 ;  /* 0x0000001318007c36 */ /* 0x040fe20008000000 */
[----:B------:R-:W1:Y:S01]  /*1bd80*/  LDCU UR58, c[0x0][0x39c] ;  /* 0x00007380ff3a77ac */ /* 0x000e620008000800 */
[----:B------:R-:W1:Y:S01]  /*1bd90*/  LDCU UR19, c[0x0][0x3b8] ;  /* 0x00007700ff1377ac */ /* 0x000e620008000800 */
[----:B0-----:R-:W-:Y:S01]  /*1bda0*/  LEA.HI.X.SX32 R11, R24, R2, 0x1, P6 ;  /* 0x00000002180b7211 */ /* 0x001fe200030f0eff */
[----:B------:R-:W-:Y:S01]  /*1bdb0*/  VIADD R9, R29, 0x1b ;  /* 0x0000001b1d097836 */ /* 0x000fe20000000000 */
[----:B------:R-:W-:-:S03]  /*1bdc0*/  LEA R8, P6, R0, R3, 0x1 ;  /* 0x0000000300087211 */ /* 0x000fc600078c08ff */
[----:B------:R0:W-:Y:S01]  /*1bdd0*/  @P3 STG.E.U16 desc[UR8][R10.64], R28 ;  /* 0x0000001c0a003986 */ /* 0x0001e2000c101508 */
[----:B------:R-:W-:Y:S01]  /*1bde0*/  ISETP.LT.AND P3, PT, R9, UR72, !P0 ;  /* 0x0000004809007c0c */ /* 0x000fe2000c761270 */
[----:B------:R-:W1:Y:S01]  /*1bdf0*/  LDCU UR72, c[0x0][0x39c] ;  /* 0x00007380ff4877ac */ /* 0x000e620008000800 */
[----:B------:R-:W-:Y:S02]  /*1be00*/  LEA.HI.X.SX32 R9, R0, R2, 0x1, P6 ;  /* 0x0000000200097211 */ /* 0x000fe400030f0eff */
[----:B0-----:R-:W-:Y:S02]  /*1be10*/  PRMT R11, R28, 0x7632, R11 ;  /* 0x000076321c0b7816 */ /* 0x001fe4000000000b */
[----:B------:R-:W2:Y:S04]  /*1be20*/  LDL.LU R28, [R1+0x10c] ;  /* 0x00010c00011c7983 */ /* 0x000ea80000300800 */
[----:B------:R0:W-:Y:S04]  /*1be30*/  @P2 STG.E.U16 desc[UR8][R8.64], R11 ;  /* 0x0000000b08002986 */ /* 0x0001e8000c101508 */
[----:B0-----:R-:W2:Y:S01]  /*1be40*/  LDL.LU R9, [R1+0x100] ;  /* 0x0001000001097983 */ /* 0x001ea20000300800 */
[----:B------:R-:W-:Y:S01]  /*1be50*/  VIADD R10, R0, UR48 ;  /* 0x00000030000a7c36 */ /* 0x000fe20008000000 */
[----:B------:R-:W0:Y:S01]  /*1be60*/  LDCU UR48, c[0x0][0x3b8] ;  /* 0x00007700ff3077ac */ /* 0x000e220008000800 */
[----:B------:R-:W-:-:S03]  /*1be70*/  VIADD R0, R29, 0x1c ;  /* 0x0000001c1d007836 */ /* 0x000fc60000000000 */
[-C--:B------:R-:W-:Y:S02]  /*1be80*/  LEA R24, P6, R10, R3.reuse, 0x1 ;  /* 0x000000030a187211 */ /* 0x080fe400078c08ff */
[----:B------:R-:W-:Y:S01]  /*1be90*/  ISETP.LT.AND P2, PT, R0, UR26, !P0 ;  /* 0x0000001a00007c0c */ /* 0x000fe2000c741270 */
[C---:B------:R-:W-:Y:S01]  /*1bea0*/  VIADD R0, R10.reuse, UR18 ;  /* 0x000000120a007c36 */ /* 0x040fe20008000000 */
[-C--:B------:R-:W-:Y:S01]  /*1beb0*/  LEA.HI.X.SX32 R25, R10, R2.reuse, 0x1, P6 ;  /* 0x000000020a197211 */ /* 0x080fe200030f0eff */
[----:B------:R-:W-:Y:S01]  /*1bec0*/  VIADD R8, R29, 0x1d ;  /* 0x0000001d1d087836 */ /* 0x000fe20000000000 */
[----:B------:R-:W0:Y:S02]  /*1bed0*/  LDCU UR18, c[0x0][0x3b8] ;  /* 0x00007700ff1277ac */ /* 0x000e240008000800 */
[CC--:B------:R-:W-:Y:S01]  /*1bee0*/  LEA R10, P6, R0.reuse, R3.reuse, 0x1 ;  /* 0x00000003000a7211 */ /* 0x0c0fe200078c08ff */
[----:B------:R-:W0:Y:S03]  /*1bef0*/  LDCU UR26, c[0x0][0x39c] ;  /* 0x00007380ff1a77ac */ /* 0x000e260008000800 */
[-C--:B------:R-:W-:Y:S01]  /*1bf00*/  LEA.HI.X.SX32 R11, R0, R2.reuse, 0x1, P6 ;  /* 0x00000002000b7211 */ /* 0x080fe200030f0eff */
[----:B--2---:R2:W-:Y:S01]  /*1bf10*/  @P1 STG.E.U16 desc[UR8][R24.64], R9 ;  /* 0x0000000918001986 */ /* 0x0045e2000c101508 */
[----:B------:R-:W-:Y:S01]  /*1bf20*/  ISETP.LT.AND P1, PT, R8, UR71, !P0 ;  /* 0x0000004708007c0c */ /* 0x000fe2000c721270 */
[----:B------:R-:W0:Y:S01]  /*1bf30*/  LDCU UR71, c[0x0][0x3b8] ;  /* 0x00007700ff4777ac */ /* 0x000e220008000800 */
[----:B--2---:R-:W-:Y:S01]  /*1bf40*/  VIADD R24, R0, UR46 ;  /* 0x0000002e00187c36 */ /* 0x004fe20008000000 */
[----:B------:R-:W-:Y:S01]  /*1bf50*/  PRMT R0, R9, 0x7632, R0 ;  /* 0x0000763209007816 */ /* 0x000fe20000000000 */
[----:B------:R-:W-:Y:S01]  /*1bf60*/  VIADD R25, R29, 0x1e ;  /* 0x0000001e1d197836 */ /* 0x000fe20000000000 */
[----:B------:R-:W2:Y:S02]  /*1bf70*/  LDCU UR46, c[0x0][0x39c] ;  /* 0x00007380ff2e77ac */ /* 0x000ea40008000800 */
[C---:B------:R-:W-:Y:S01]  /*1bf80*/  LEA R8, P6, R24.reuse, R3, 0x1 ;  /* 0x0000000318087211 */ /* 0x040fe200078c08ff */
[----:B------:R0:W-:Y:S03]  /*1bf90*/  @P5 STG.E.U16 desc[UR8][R10.64], R0 ;  /* 0x000000000a005986 */ /* 0x0001e6000c101508 */
[----:B------:R-:W-:-:S05]  /*1bfa0*/  LEA.HI.X.SX32 R9, R24, R2, 0x1, P6 ;  /* 0x0000000218097211 */ /* 0x000fca00030f0eff */
[----:B------:R1:W-:Y:S01]  /*1bfb0*/  @P4 STG.E.U16 desc[UR8][R8.64], R26 ;  /* 0x0000001a08004986 */ /* 0x0003e2000c101508 */
[----:B0-----:R-:W-:Y:S02]  /*1bfc0*/  VIADD R10, R24, UR55 ;  /* 0x00000037180a7c36 */ /* 0x001fe40008000000 */
[----:B------:R-:W-:Y:S01]  /*1bfd0*/  VIADD R0, R29, 0x1f ;  /* 0x0000001f1d007836 */ /* 0x000fe20000000000 */
[----:B------:R-:W-:Y:S02]  /*1bfe0*/  PRMT R11, R26, 0x7632, R11 ;  /* 0x000076321a0b7816 */ /* 0x000fe4000000000b */
[----:B------:R-:W-:Y:S01]  /*1bff0*/  ISETP.LT.AND P5, PT, R25, UR21, !P0 ;  /* 0x0000001519007c0c */ /* 0x000fe2000c7a1270 */
[----:B------:R-:W-:Y:S01]  /*1c000*/  VIADD R24, R29, 0x20 ;  /* 0x000000201d187836 */ /* 0x000fe20000000000 */
[----:B------:R-:W-:Y:S01]  /*1c010*/  ISETP.LT.AND P4, PT, R0, UR70, !P0 ;  /* 0x0000004600007c0c */ /* 0x000fe2000c781270 */
[C---:B------:R-:W-:Y:S01]  /*1c020*/  VIADD R0, R10.reuse, UR56 ;  /* 0x000000380a007c36 */ /* 0x040fe20008000000 */
[CC--:B-1----:R-:W-:Y:S01]  /*1c030*/  LEA R8, P6, R10.reuse, R3.reuse, 0x1 ;  /* 0x000000030a087211 */ /* 0x0c2fe200078c08ff */
[----:B------:R-:W0:Y:S03]  /*1c040*/  LDCU UR56, c[0x0][0x39c] ;  /* 0x00007380ff3877ac */ /* 0x000e260008000800 */
[----:B------:R-:W-:Y:S01]  /*1c050*/  LEA.HI.X.SX32 R9, R10, R2, 0x1, P6 ;  /* 0x000000020a097211 */ /* 0x000fe200030f0eff */
[----:B------:R-:W1:Y:S01]  /*1c060*/  LDCU UR21, c[0x0][0x3b8] ;  /* 0x00007700ff1577ac */ /* 0x000e620008000800 */
[----:B------:R-:W-:-:S03]  /*1c070*/  LEA R10, P6, R0, R3, 0x1 ;  /* 0x00000003000a7211 */ /* 0x000fc600078c08ff */
[----:B------:R0:W-:Y:S01]  /*1c080*/  @P3 STG.E.U16 desc[UR8][R8.64], R11 ;  /* 0x0000000b08003986 */ /* 0x0001e2000c101508 */
[----:B------:R-:W1:Y:S01]  /*1c090*/  LDCU UR55, c[0x0][0x39c] ;  /* 0x00007380ff3777ac */ /* 0x000e620008000800 */
[----:B------:R-:W1:Y:S01]  /*1c0a0*/  LDCU UR70, c[0x0][0x3b8] ;  /* 0x00007700ff4677ac */ /* 0x000e620008000800 */
[CC--:B0-----:R-:W-:Y:S01]  /*1c0b0*/  LEA.HI.X.SX32 R11, R0.reuse, R2.reuse, 0x1, P6 ;  /* 0x00000002000b7211 */ /* 0x0c1fe200030f0eff */
[----:B------:R-:W-:Y:S01]  /*1c0c0*/  VIADD R9, R0, UR25 ;  /* 0x0000001900097c36 */ /* 0x000fe20008000000 */
[----:B------:R-:W-:Y:S01]  /*1c0d0*/  ISETP.LT.AND P3, PT, R24, UR22, !P0 ;  /* 0x0000001618007c0c */ /* 0x000fe2000c761270 */
[----:B------:R-:W-:Y:S01]  /*1c0e0*/  VIADD R0, R29, 0x21 ;  /* 0x000000211d007836 */ /* 0x000fe20000000000 */
[----:B------:R-:W0:Y:S01]  /*1c0f0*/  LDCU UR25, c[0x0][0x39c] ;  /* 0x00007380ff1977ac */ /* 0x000e220008000800 */
[----:B------:R1:W-:Y:S01]  /*1c100*/  @P2 STG.E.U16 desc[UR8][R10.64], R27 ;  /* 0x0000001b0a002986 */ /* 0x0003e2000c101508 */
[C---:B------:R-:W-:Y:S02]  /*1c110*/  LEA R8, P6, R9.reuse, R3, 0x1 ;  /* 0x0000000309087211 */ /* 0x040fe400078c08ff */
[----:B------:R-:W-:Y:S01]  /*1c120*/  ISETP.LT.AND P2, PT, R0, UR77, !P0 ;  /* 0x0000004d00007c0c */ /* 0x000fe2000c741270 */
[C---:B------:R-:W-:Y:S01]  /*1c130*/  VIADD R0, R9.reuse, UR30 ;  /* 0x0000001e09007c36 */ /* 0x040fe20008000000 */
[----:B------:R-:W-:Y:S01]  /*1c140*/  LEA.HI.X.SX32 R9, R9, R2, 0x1, P6 ;  /* 0x0000000209097211 */ /* 0x000fe200030f0eff */
[----:B------:R-:W-:Y:S01]  /*1c150*/  VIADD R24, R29, 0x22 ;  /* 0x000000221d187836 */ /* 0x000fe20000000000 */
[----:B------:R-:W0:Y:S01]  /*1c160*/  LDCU UR77, c[0x0][0x39c] ;  /* 0x00007380ff4d77ac */ /* 0x000e220008000800 */
[----:B------:R-:W0:Y:S01]  /*1c170*/  LDCU UR22, c[0x0][0x3b8] ;  /* 0x00007700ff1677ac */ /* 0x000e220008000800 */
[----:B-1----:R-:W-:-:S02]  /*1c180*/  PRMT R11, R27, 0x7632, R11 ;  /* 0x000076321b0b7816 */ /* 0x002fc4000000000b */
[CC--:B------:R-:W-:Y:S01]  /*1c190*/  LEA R10, P6, R0.reuse, R3.reuse, 0x1 ;  /* 0x00000003000a7211 */ /* 0x0c0fe200078c08ff */
[----:B------:R-:W2:Y:S01]  /*1c1a0*/  LDL.LU R27, [R1+0x18] ;  /* 0x00001800011b7983 */ /* 0x000ea20000300800 */
[----:B------:R-:W1:Y:S03]  /*1c1b0*/  LDCU UR30, c[0x0][0x3b8] ;  /* 0x00007700ff1e77ac */ /* 0x000e660008000800 */
[----:B------:R0:W-:Y:S02]  /*1c1c0*/  @P1 STG.E.U16 desc[UR8][R8.64], R11 ;  /* 0x0000000b08001986 */ /* 0x0001e4000c101508 */
[C---:B0-----:R-:W-:Y:S01]  /*1c1d0*/  LEA.HI.X.SX32 R11, R0.reuse, R2, 0x1, P6 ;  /* 0x00000002000b7211 */ /* 0x041fe200030f0eff */
[----:B------:R-:W-:Y:S02]  /*1c1e0*/  VIADD R0, R0, UR35 ;  /* 0x0000002300007c36 */ /* 0x000fe40008000000 */
[----:B------:R-:W-:Y:S01]  /*1c1f0*/  VIADD R9, R29, 0x23 ;  /* 0x000000231d097836 */ /* 0x000fe20000000000 */
[----:B------:R-:W-:Y:S01]  /*1c200*/  ISETP.LT.AND P1, PT, R24, UR5, !P0 ;  /* 0x0000000518007c0c */ /* 0x000fe2000c721270 */
[----:B------:R0:W-:Y:S01]  /*1c210*/  @P5 STG.E.U16 desc[UR8][R10.64], R28 ;  /* 0x0000001c0a005986 */ /* 0x0001e2000c101508 */
[----:B------:R-:W-:Y:S01]  /*1c220*/  LEA R8, P6, R0, R3, 0x1 ;  /* 0x0000000300087211 */ /* 0x000fe200078c08ff */
[----:B------:R-:W1:Y:S01]  /*1c230*/  LDCU UR35, c[0x0][0x39c] ;  /* 0x00007380ff2377ac */ /* 0x000e620008000800 */
[----:B------:R-:W-:-:S02]  /*1c240*/  ISETP.LT.AND P5, PT, R9, UR7, !P0 ;  /* 0x0000000709007c0c */ /* 0x000fc4000c7a1270 */
[CC--:B------:R-:W-:Y:S01]  /*1c250*/  LEA.HI.X.SX32 R9, R0.reuse, R2.reuse, 0x1, P6 ;  /* 0x0000000200097211 */ /* 0x0c0fe200030f0eff */
[----:B------:R-:W1:Y:S01]  /*1c260*/  LDCU UR7, c[0x0][0x39c] ;  /* 0x00007380ff0777ac */ /* 0x000e620008000800 */
[----:B------:R-:W1:Y:S01]  /*1c270*/  LDCU UR5, c[0x0][0x3b8] ;  /* 0x00007700ff0577ac */ /* 0x000e620008000800 */
[----:B0-----:R-:W-:Y:S01]  /*1c280*/  VIADD R10, R0, UR29 ;  /* 0x0000001d000a7c36 */ /* 0x001fe20008000000 */
[----:B------:R-:W-:Y:S01]  /*1c290*/  PRMT R0, R28, 0x7632, R0 ;  /* 0x000076321c007816 */ /* 0x000fe20000000000 */
[----:B------:R-:W-:Y:S01]  /*1c2a0*/  VIADD R11, R29, 0x24 ;  /* 0x000000241d0b7836 */ /* 0x000fe20000000000 */
[----:B------:R-:W2:Y:S01]  /*1c2b0*/  LDL.LU R28, [R1+0x1c] ;  /* 0x00001c00011c7983 */ /* 0x000ea20000300800 */
[----:B------:R-:W0:Y:S03]  /*1c2c0*/  LDCU UR29, c[0x0][0x3b8] ;  /* 0x00007700ff1d77ac */ /* 0x000e260008000800 */
[----:B------:R-:W2:Y:S04]  /*1c2d0*/  LDL.LU R26, [R1+0x24] ;  /* 0x00002400011a7983 */ /* 0x000ea80000300800 */
[----:B------:R0:W-:Y:S04]  /*1c2e0*/  @P4 STG.E.U16 desc[UR8][R8.64], R0 ;  /* 0x0000000008004986 */ /* 0x0001e8000c101508 */
[----:B0-----:R-:W2:Y:S01]  /*1c2f0*/  LDL.LU R9, [R1+0x10] ;  /* 0x0000100001097983 */ /* 0x001ea20000300800 */
[CC--:B------:R-:W-:Y:S01]  /*1c300*/  LEA R24, P6, R10.reuse, R3.reuse, 0x1 ;  /* 0x000000030a187211 */ /* 0x0c0fe200078c08ff */
[C---:B------:R-:W-:Y:S01]  /*1c310*/  VIADD R0, R10.reuse, UR11 ;  /* 0x0000000b0a007c36 */ /* 0x040fe20008000000 */
[----:B------:R-:W-:Y:S01]  /*1c320*/  ISETP.LT.AND P4, PT, R11, UR54, !P0 ;  /* 0x000000360b007c0c */ /* 0x000fe2000c781270 */
[----:B------:R-:W-:Y:S01]  /*1c330*/  VIADD R8, R29, 0x25 ;  /* 0x000000251d087836 */ /* 0x000fe20000000000 */
[-C--:B------:R-:W-:Y:S01]  /*1c340*/  LEA.HI.X.SX32 R25, R10, R2.reuse, 0x1, P6 ;  /* 0x000000020a197211 */ /* 0x080fe200030f0eff */
[----:B------:R-:W0:Y:S01]  /*1c350*/  LDCU UR11, c[0x0][0x3b8] ;  /* 0x00007700ff0b77ac */ /* 0x000e220008000800 */
[CC--:B------:R-:W-:Y:S01]  /*1c360*/  LEA R10, P6, R0.reuse, R3.reuse, 0x1 ;  /* 0x00000003000a7211 */ /* 0x0c0fe200078c08ff */
[----:B------:R-:W0:Y:S03]  /*1c370*/  LDCU UR54, c[0x0][0x3b8] ;  /* 0x00007700ff3677ac */ /* 0x000e260008000800 */
[CC--:B------:R-:W-:Y:S01]  /*1c380*/  LEA.HI.X.SX32 R11, R0.reuse, R2.reuse, 0x1, P6 ;  /* 0x00000002000b7211 */ /* 0x0c0fe200030f0eff */
[----:B--2---:R2:W-:Y:S02]  /*1c390*/  @P3 STG.E.U16 desc[UR8][R24.64], R9 ;  /* 0x0000000918003986 */ /* 0x0045e4000c101508 */
[----:B--2---:R-:W-:Y:S01]  /*1c3a0*/  VIADD R24, R0, UR4 ;  /* 0x0000000400187c36 */ /* 0x004fe20008000000 */
[----:B------:R-:W-:Y:S01]  /*1c3b0*/  PRMT R0, R9, 0x7632, R0 ;  /* 0x0000763209007816 */ /* 0x000fe20000000000 */
[----:B------:R-:W-:Y:S01]  /*1c3c0*/  VIADD R25, R29, 0x26 ;  /* 0x000000261d197836 */ /* 0x000fe20000000000 */
[----:B------:R-:W-:Y:S01]  /*1c3d0*/  ISETP.LT.AND P3, PT, R8, UR41, !P0 ;  /* 0x0000002908007c0c */ /* 0x000fe2000c761270 */
[----:B------:R-:W2:Y:S02]  /*1c3e0*/  LDCU UR41, c[0x0][0x39c] ;  /* 0x00007380ff2977ac */ /* 0x000ea40008000800 */
[----:B------:R0:W-:Y:S01]  /*1c3f0*/  @P2 STG.E.U16 desc[UR8][R10.64], R0 ;  /* 0x000000000a002986 */ /* 0x0001e2000c101508 */
[----:B------:R-:W-:Y:S01]  /*1c400*/  ISETP.LT.AND P2, PT, R25, UR24, !P0 ;  /* 0x0000001819007c0c */ /* 0x000fe2000c741270 */
[----:B------:R-:W1:Y:S02]  /*1c410*/  LDCU UR4, c[0x0][0x39c] ;  /* 0x00007380ff0477ac */ /* 0x000e640008000800 */
[----:B------:R-:W2:Y:S01]  /*1c420*/  LDL.LU R25, [R1+0x14] ;  /* 0x0000140001197983 */ /* 0x000ea20000300800 */
[C---:B------:R-:W-:Y:S01]  /*1c430*/  LEA R8, P6, R24.reuse, R3, 0x1 ;  /* 0x0000000318087211 */ /* 0x040fe200078c08ff */
[----:B------:R-:W1:Y:S03]  /*1c440*/  LDCU UR24, c[0x0][0x39c] ;  /* 0x00007380ff1877ac */ /* 0x000e660008000800 */
[C---:B------:R-:W-:Y:S01]  /*1c450*/  LEA.HI.X.SX32 R9, R24.reuse, R2, 0x1, P6 ;  /* 0x0000000218097211 */ /* 0x040fe200030f0eff */
[----:B0-----:R-:W-:Y:S01]  /*1c460*/  VIADD R10, R24, UR6 ;  /* 0x00000006180a7c36 */ /* 0x001fe20008000000 */
[----:B------:R-:W0:Y:S01]  /*1c470*/  LDCU UR6, c[0x0][0x3b8] ;  /* 0x00007700ff0677ac */ /* 0x000e220008000800 */
[----:B------:R-:W-:-:S02]  /*1c480*/  VIADD R0, R29, 0x27 ;  /* 0x000000271d007836 */ /* 0x000fc40000000000 */
[----:B--2---:R2:W-:Y:S03]  /*1c490*/  @P1 STG.E.U16 desc[UR8][R8.64], R25 ;  /* 0x0000001908001986 */ /* 0x0045e6000c101508 */
[----:B------:R-:W-:Y:S01]  /*1c4a0*/  ISETP.LT.AND P1, PT, R0, UR76, !P0 ;  /* 0x0000004c00007c0c */ /* 0x000fe2000c721270 */
[C---:B------:R-:W-:Y:S01]  /*1c4b0*/  VIADD R0, R10.reuse, UR69 ;  /* 0x000000450a007c36 */ /* 0x040fe20008000000 */
[----:B------:R-:W-:Y:S01]  /*1c4c0*/  PRMT R11, R25, 0x7632, R11 ;  /* 0x00007632190b7816 */ /* 0x000fe2000000000b */
[----:B------:R-:W-:Y:S01]  /*1c4d0*/  VIADD R24, R29, 0x28 ;  /* 0x000000281d187836 */ /* 0x000fe20000000000 */
[----:B------:R-:W0:Y:S01]  /*1c4e0*/  LDCU UR76, c[0x0][0x39c] ;  /* 0x00007380ff4c77ac */ /* 0x000e220008000800 */
[----:B------:R-:W0:Y:S01]  /*1c4f0*/  LDCU UR69, c[0x0][0x3b8] ;  /* 0x00007700ff4577ac */ /* 0x000e220008000800 */
[----:B--2---:R-:W-:-:S04]  /*1c500*/  LEA R8, P6, R10, R3, 0x1 ;  /* 0x000000030a087211 */ /* 0x004fc800078c08ff */
[----:B------:R-:W-:Y:S02]  /*1c510*/  LEA.HI.X.SX32 R9, R10, R2, 0x1, P6 ;  /* 0x000000020a097211 */ /* 0x000fe400030f0eff */
[----:B------:R-:W-:-:S03]  /*1c520*/  LEA R10, P6, R0, R3, 0x1 ;  /* 0x00000003000a7211 */ /* 0x000fc600078c08ff */
[----:B------:R2:W-:Y:S02]  /*1c530*/  @P5 STG.E.U16 desc[UR8][R8.64], R11 ;  /* 0x0000000b08005986 */ /* 0x0005e4000c101508 */
[CC--:B--2---:R-:W-:Y:S01]  /*1c540*/  LEA.HI.X.SX32 R11, R0.reuse, R2.reuse, 0x1, P6 ;  /* 0x00000002000b7211 */ /* 0x0c4fe200030f0eff */
[----:B------:R-:W-:Y:S01]  /*1c550*/  VIADD R9, R0, UR44 ;  /* 0x0000002c00097c36 */ /* 0x000fe20008000000 */
[----:B------:R-:W-:Y:S01]  /*1c560*/  ISETP.LT.AND P5, PT, R24, UR36, !P0 ;  /* 0x0000002418007c0c */ /* 0x000fe2000c7a1270 */
[----:B------:R-:W-:Y:S01]  /*1c570*/  VIADD R0, R29, 0x29 ;  /* 0x000000291d007836 */ /* 0x000fe20000000000 */
[----:B------:R-:W2:Y:S01]  /*1c580*/  LDCU UR44, c[0x0][0x39c] ;  /* 0x00007380ff2c77ac */ /* 0x000ea20008000800 */
[----:B------:R0:W-:Y:S01]  /*1c590*/  @P4 STG.E.U16 desc[UR8][R10.64], R27 ;  /* 0x0000001b0a004986 */ /* 0x0001e2000c101508 */
[C---:B------:R-:W-:Y:S02]  /*1c5a0*/  LEA R8, P6, R9.reuse, R3, 0x1 ;  /* 0x0000000309087211 */ /* 0x040fe400078c08ff */
[----:B------:R-:W-:Y:S01]  /*1c5b0*/  ISETP.LT.AND P4, PT, R0, UR67, !P0 ;  /* 0x0000004300007c0c */ /* 0x000fe2000c781270 */
[C---:B------:R-:W-:Y:S01]  /*1c5c0*/  VIADD R0, R9.reuse, UR68 ;  /* 0x0000004409007c36 */ /* 0x040fe20008000000 */
[----:B------:R-:W-:Y:S01]  /*1c5d0*/  LEA.HI.X.SX32 R9, R9, R2, 0x1, P6 ;  /* 0x0000000209097211 */ /* 0x000fe200030f0eff */
[----:B------:R-:W-:Y:S01]  /*1c5e0*/  VIADD R24, R29, 0x2a ;  /* 0x0000002a1d187836 */ /* 0x000fe20000000000 */
[----:B------:R-:W1:Y:S01]  /*1c5f0*/  LDCU UR68, c[0x0][0x39c] ;  /* 0x00007380ff4477ac */ /* 0x000e620008000800 */
[----:B------:R-:W1:Y:S01]  /*1c600*/  LDCU UR36, c[0x0][0x3b8] ;  /* 0x00007700ff2477ac */ /* 0x000e620008000800 */
[----:B0-----:R-:W-:-:S02]  /*1c610*/  PRMT R11, R27, 0x7632, R11 ;  /* 0x000076321b0b7816 */ /* 0x001fc4000000000b */
[CC--:B------:R-:W-:Y:S01]  /*1c620*/  LEA R10, P6, R0.reuse, R3.reuse, 0x1 ;  /* 0x00000003000a7211 */ /* 0x0c0fe200078c08ff */
[----:B------:R-:W2:Y:S01]  /*1c630*/  LDL.LU R27, [R1+0x28] ;  /* 0x00002800011b7983 */ /* 0x000ea20000300800 */
[----:B------:R-:W0:Y:S03]  /*1c640*/  LDCU UR67, c[0x0][0x3b8] ;  /* 0x00007700ff4377ac */ /* 0x000e260008000800 */
[----:B------:R1:W-:Y:S02]  /*1c650*/  @P3 STG.E.U16 desc[UR8][R8.64], R11 ;  /* 0x0000000b08003986 */ /* 0x0003e4000c101508 */
[C---:B-1----:R-:W-:Y:S01]  /*1c660*/  LEA.HI.X.SX32 R11, R0.reuse, R2, 0x1, P6 ;  /* 0x00000002000b7211 */ /* 0x042fe200030f0eff */
[----:B------:R-:W-:Y:S02]  /*1c670*/  VIADD R0, R0, UR45 ;  /* 0x0000002d00007c36 */ /* 0x000fe40008000000 */
[----:B------:R-:W-:Y:S01]  /*1c680*/  VIADD R9, R29, 0x2b ;  /* 0x0000002b1d097836 */ /* 0x000fe20000000000 */
[----:B------:R-:W-:Y:S01]  /*1c690*/  ISETP.LT.AND P3, PT, R24, UR12, !P0 ;  /* 0x0000000c18007c0c */ /* 0x000fe2000c761270 */
[----:B------:R1:W-:Y:S01]  /*1c6a0*/  @P2 STG.E.U16 desc[UR8][R10.64], R28 ;  /* 0x0000001c0a002986 */ /* 0x0003e2000c101508 */
[----:B------:R-:W-:Y:S01]  /*1c6b0*/  LEA R8, P6, R0, R3, 0x1 ;  /* 0x0000000300087211 */ /* 0x000fe200078c08ff */
[----:B------:R-:W0:Y:S01]  /*1c6c0*/  LDCU UR45, c[0x0][0x39c] ;  /* 0x00007380ff2d77ac */ /* 0x000e220008000800 */
[----:B------:R-:W-:-:S02]  /*1c6d0*/  ISETP.LT.AND P2, PT, R9, UR66, !P0 ;  /* 0x0000004209007c0c */ /* 0x000fc4000c741270 */
[C---:B------:R-:W-:Y:S01]  /*1c6e0*/  LEA.HI.X.SX32 R9, R0.reuse, R2, 0x1, P6 ;  /* 0x0000000200097211 */ /* 0x040fe200030f0eff */
[----:B------:R-:W0:Y:S01]  /*1c6f0*/  LDCU UR12, c[0x0][0x3b8] ;  /* 0x00007700ff0c77ac */ /* 0x000e220008000800 */
[----:B------:R-:W0:Y:S01]  /*1c700*/  LDCU UR66, c[0x0][0x3b8] ;  /* 0x00007700ff4277ac */ /* 0x000e220008000800 */
[----:B-1----:R-:W-:Y:S01]  /*1c710*/  VIADD R10, R0, UR42 ;  /* 0x0000002a000a7c36 */ /* 0x002fe20008000000 */
[----:B------:R-:W-:Y:S01]  /*1c720*/  PRMT R0, R28, 0x7632, R0 ;  /* 0x000076321c007816 */ /* 0x000fe20000000000 */
[----:B------:R-:W-:Y:S01]  /*1c730*/  VIADD R11, R29, 0x2c ;  /* 0x0000002c1d0b7836 */ /* 0x000fe20000000000 */
[----:B------:R-:W2:Y:S01]  /*1c740*/  LDL.LU R28, [R1+0x2c] ;  /* 0x00002c00011c7983 */ /* 0x000ea20000300800 */
[----:B------:R-:W1:Y:S03]  /*1c750*/  LDCU UR42, c[0x0][0x39c] ;  /* 0x00007380ff2a77ac */ /* 0x000e660008000800 */
[----:B------:R0:W-:Y:S04]  /*1c760*/  @P1 STG.E.U16 desc[UR8][R8.64], R0 ;  /* 0x0000000008001986 */ /* 0x0001e8000c101508 */
[----:B0-----:R-:W2:Y:S01]  /*1c770*/  LDL.LU R9, [R1+0x20] ;  /* 0x0000200001097983 */ /* 0x001ea20000300800 */
[C---:B------:R-:W-:Y:S01]  /*1c780*/  LEA R24, P6, R10.reuse, R3, 0x1 ;  /* 0x000000030a187211 */ /* 0x040fe200078c08ff */
[----:B------:R-:W-:-:S02]  /*1c790*/  VIADD R0, R10, UR43 ;  /* 0x0000002b0a007c36 */ /* 0x000fc40008000000 */
[----:B------:R-:W-:Y:S01]  /*1c7a0*/  VIADD R8, R29, 0x2d ;  /* 0x0000002d1d087836 */ /* 0x000fe20000000000 */
[-C--:B------:R-:W-:Y:S01]  /*1c7b0*/  LEA.HI.X.SX32 R25, R10, R2.reuse, 0x1, P6 ;  /* 0x000000020a197211 */ /* 0x080fe200030f0eff */
[----:B------:R-:W0:Y:S01]  /*1c7c0*/  LDCU UR43, c[0x0][0x3b8] ;  /* 0x00007700ff2b77ac */ /* 0x000e220008000800 */
[CC--:B------:R-:W-:Y:S02]  /*1c7d0*/  LEA R10, P6, R0.reuse, R3.reuse, 0x1 ;  /* 0x00000003000a7211 */ /* 0x0c0fe400078c08ff */
[----:B----4-:R-:W-:Y:S01]  /*1c7e0*/  ISETP.LT.AND P1, PT, R11, UR52, !P0 ;  /* 0x000000340b007c0c */ /* 0x010fe2000c721270 */
[----:B------:R-:W4:Y:S01]  /*1c7f0*/  LDCU UR52, c[0x0][0x39c] ;  /* 0x00007380ff3477ac */ /* 0x000f220008000800 */
        /* <DEDUP_REMOVED lines=34> */
[----:B-----5:R-:W-:Y:S01]  /*1ca20*/  ISETP.LT.AND P1, PT, R0, UR63, !P0 ;  /* 0x0000003f00007c0c */ /* 0x020fe2000c721270 */
[C---:B------:R-:W-:Y:S01]  /*1ca30*/  VIADD R0, R9.reuse, UR31 ;  /* 0x0000001f09007c36 */ /* 0x040fe20008000000 */
[----:B------:R-:W-:Y:S01]  /*1ca40*/  LEA.HI.X.SX32 R9, R9, R2, 0x1, P6 ;  /* 0x0000000209097211 */ /* 0x000fe200030f0eff */
[----:B------:R-:W-:Y:S01]  /*1ca50*/  VIADD R24, R29, 0x32 ;  /* 0x000000321d187836 */ /* 0x000fe20000000000 */
[----:B------:R-:W5:Y:S01]  /*1ca60*/  LDCU UR31, c[0x0][0x39c] ;  /* 0x00007380ff1f77ac */ /* 0x000f620008000800 */
        /* <DEDUP_REMOVED lines=103> */
[----:B------:R-:W-:Y:S01]  /*1d0e0*/  ISETP.LT.AND P5, PT, R11, UR58, !P0 ;  /* 0x0000003a0b007c0c */ /* 0x000fe2000c7a1270 */
[----:B------:R-:W0:Y:S01]  /*1d0f0*/  LDCU UR58, c[0x0][0x3b8] ;  /* 0x00007700ff3a77ac */ /* 0x000e220008000800 */
        /* <DEDUP_REMOVED lines=12> */
[----:B---3--:R-:W-:Y:S02]  /*1d1c0*/  VIADD R10, R24, UR47 ;  /* 0x0000002f180a7c36 */ /* 0x008fe40008000000 */
[----:B------:R-:W-:Y:S01]  /*1d1d0*/  VIADD R0, R29, 0x3f ;  /* 0x0000003f1d007836 */ /* 0x000fe20000000000 */
[----:B------:R-:W-:Y:S02]  /*1d1e0*/  PRMT R11, R26, 0x7632, R11 ;  /* 0x000076321a0b7816 */ /* 0x000fe4000000000b */
[----:B------:R-:W-:Y:S01]  /*1d1f0*/  ISETP.LT.AND P3, PT, R25, UR26, !P0 ;  /* 0x0000001a19007c0c */ /* 0x000fe2000c761270 */
[----:B------:R-:W-:Y:S01]  /*1d200*/  VIADD R24, R29, 0x40 ;  /* 0x000000401d187836 */ /* 0x000fe20000000000 */
[----:B------:R-:W-:Y:S01]  /*1d210*/  ISETP.LT.AND P2, PT, R0, UR46, !P0 ;  /* 0x0000002e00007c0c */ /* 0x000fe2000c741270 */
[C---:B------:R-:W-:Y:S01]  /*1d220*/  VIADD R0, R10.reuse, UR19 ;  /* 0x000000130a007c36 */ /* 0x040fe20008000000 */
[CC--:B0-----:R-:W-:Y:S01]  /*1d230*/  LEA R8, P6, R10.reuse, R3.reuse, 0x1 ;  /* 0x000000030a087211 */ /* 0x0c1fe200078c08ff */
[----:B------:R-:W0:Y:S03]  /*1d240*/  LDCU UR47, c[0x0][0x39c] ;  /* 0x00007380ff2f77ac */ /* 0x000e260008000800 */
[----:B------:R-:W-:Y:S01]  /*1d250*/  LEA.HI.X.SX32 R9, R10, R2, 0x1, P6 ;  /* 0x000000020a097211 */ /* 0x000fe200030f0eff */
[----:B------:R-:W3:Y:S01]  /*1d260*/  LDCU UR26, c[0x0][0x3b8] ;  /* 0x00007700ff1a77ac */ /* 0x000ee20008000800 */
        /* <DEDUP_REMOVED lines=136> */
[----:B----4-:R-:W-:Y:S01]  /*1daf0*/  ISETP.LT.AND P2, PT, R25, UR52, !P0 ;  /* 0x0000003419007c0c */ /* 0x010fe2000c741270 */
        /* <DEDUP_REMOVED lines=9> */
[----:B------:R-:W0:Y:S01]  /*1db90*/  LDCU UR40, c[0x0][0x39c] ;  /* 0x00007380ff2877ac */ /* 0x000e220008000800 */
[----:B------:R-:W0:Y:S01]  /*1dba0*/  LDCU UR12, c[0x0][0x3b8] ;  /* 0x00007700ff0c77ac */ /* 0x000e220008000800 */
[CC--:B----4-:R-:W-:Y:S01]  /*1dbb0*/  LEA.HI.X.SX32 R11, R0.reuse, R2.reuse, 0x1, P6 ;  /* 0x00000002000b7211 */ /* 0x0d0fe200030f0eff */
[----:B------:R-:W-:Y:S01]  /*1dbc0*/  VIADD R9, R0, UR66 ;  /* 0x0000004200097c36 */ /* 0x000fe20008000000 */
[----:B------:R-:W-:Y:S01]  /*1dbd0*/  ISETP.LT.AND P5, PT, R24, UR53, !P0 ;  /* 0x0000003518007c0c */ /* 0x000fe2000c7a1270 */
[----:B------:R-:W-:Y:S01]  /*1dbe0*/  VIADD R0, R29, 0x51 ;  /* 0x000000511d007836 */ /* 0x000fe20000000000 */
[----:B------:R-:W4:Y:S01]  /*1dbf0*/  LDCU UR53, c[0x0][0x3b8] ;  /* 0x00007700ff3577ac */ /* 0x000f220008000800 */
        /* <DEDUP_REMOVED lines=20> */
[----:B-----5:R-:W-:-:S02]  /*1dd40*/  ISETP.LT.AND P2, PT, R9, UR31, !P0 ;  /* 0x0000001f09007c0c */ /* 0x020fc4000c741270 */
[CC--:B------:R-:W-:Y:S01]  /*1dd50*/  LEA.HI.X.SX32 R9, R0.reuse, R2.reuse, 0x1, P6 ;  /* 0x0000000200097211 */ /* 0x0c0fe200030f0eff */
[----:B------:R-:W5:Y:S01]  /*1dd60*/  LDCU UR31, c[0x0][0x39c] ;  /* 0x00007380ff1f77ac */ /* 0x000f620008000800 */
[----:B------:R-:W0:Y:S01]  /*1dd70*/  LDCU UR65, c[0x0][0x3b8] ;  /* 0x00007700ff4177ac */ /* 0x000e220008000800 */
[----:B-1----:R-:W-:Y:S01]  /*1dd80*/  VIADD R10, R0, UR32 ;  /* 0x00000020000a7c36 */ /* 0x002fe20008000000 */
[----:B------:R-:W-:Y:S01]  /*1dd90*/  PRMT R0, R28, 0x7632, R0 ;  /* 0x000076321c007816 */ /* 0x000fe20000000000 */
[----:B------:R-:W-:Y:S01]  /*1dda0*/  VIADD R11, R29, 0x54 ;  /* 0x000000541d0b7836 */ /* 0x000fe20000000000 */
[----:B------:R-:W2:Y:S01]  /*1ddb0*/  LDL.LU R28, [R1+0x5c] ;  /* 0x00005c00011c7983 */ /* 0x000ea20000300800 */
[----:B------:R-:W1:Y:S03]  /*1ddc0*/  LDCU UR32, c[0x0][0x39c] ;  /* 0x00007380ff2077ac */ /* 0x000e660008000800 */
        /* <DEDUP_REMOVED lines=134> */
[----:B------:R-:W0:Y:S01]  /*1e630*/  LDCU UR55, c[0x0][0x39c] ;  /* 0x00007380ff3777ac */ /* 0x000e220008000800 */
[----:B------:R-:W-:-:S02]  /*1e640*/  ISETP.LT.AND P1, PT, R9, UR18, !P0 ;  /* 0x0000001209007c0c */ /* 0x000fc4000c721270 */
[CC--:B------:R-:W-:Y:S01]  /*1e650*/  LEA.HI.X.SX32 R9, R0.reuse, R2.reuse, 0x1, P6 ;  /* 0x0000000200097211 */ /* 0x0c0fe200030f0eff */
[----:B------:R-:W0:Y:S01]  /*1e660*/  LDCU UR18, c[0x0][0x39c] ;  /* 0x00007380ff1277ac */ /* 0x000e220008000800 */
[----:B------:R-:W0:Y:S01]  /*1e670*/  LDCU UR28, c[0x0][0x3b8] ;  /* 0x00007700ff1c77ac */ /* 0x000e220008000800 */
[----:B---3--:R-:W-:Y:S01]  /*1e680*/  VIADD R10, R0, UR26 ;  /* 0x0000001a000a7c36 */ /* 0x008fe20008000000 */
[----:B------:R-:W-:Y:S01]  /*1e690*/  PRMT R0, R28, 0x7632, R0 ;  /* 0x000076321c007816 */ /* 0x000fe20000000000 */
[----:B------:R-:W-:Y:S01]  /*1e6a0*/  VIADD R11, R29, 0x64 ;  /* 0x000000641d0b7836 */ /* 0x000fe20000000000 */
[----:B------:R-:W3:Y:S01]  /*1e6b0*/  LDL.LU R28, [R1+0x7c] ;  /* 0x00007c00011c7983 */ /* 0x000ee20000300800 */
        /* <DEDUP_REMOVED lines=62> */
[----:B---3--:R1:W-:Y:S01]  /*1eaa0*/  @P3 STG.E.U16 desc[UR8][R10.64], R28 ;  /* 0x0000001c0a003986 */ /* 0x0083e2000c101508 */
[----:B------:R-:W-:Y:S01]  /*1eab0*/  LEA R8, P6, R0, R3, 0x1 ;  /* 0x0000000300087211 */ /* 0x000fe200078c08ff */
[----:B------:R-:W3:Y:S01]  /*1eac0*/  LDCU UR70, c[0x0][0x39c] ;  /* 0x00007380ff4677ac */ /* 0x000ee20008000800 */
        /* <DEDUP_REMOVED lines=85> */
[----:B-----5:R-:W-:Y:S01]  /*1f020*/  ISETP.LT.AND P4, PT, R11, UR31, !P0 ;  /* 0x0000001f0b007c0c */ /* 0x020fe2000c781270 */
[----:B------:R-:W-:Y:S01]  /*1f030*/  VIADD R8, R29, 0x75 ;  /* 0x000000751d087836 */ /* 0x000fe20000000000 */
[-C--:B------:R-:W-:Y:S01]  /*1f040*/  LEA.HI.X.SX32 R25, R10, R2.reuse, 0x1, P6 ;  /* 0x000000020a197211 */ /* 0x080fe200030f0eff */
[----:B------:R-:W0:Y:S01]  /*1f050*/  LDCU UR31, c[0x0][0x39c] ;  /* 0x00007380ff1f77ac */ /* 0x000e220008000800 */
[CC--:B------:R-:W-:Y:S01]  /*1f060*/  LEA R10, P6, R0.reuse, R3.reuse, 0x1 ;  /* 0x00000003000a7211 */ /* 0x0c0fe200078c08ff */
[----:B------:R-:W5:Y:S03]  /*1f070*/  LDCU UR12, c[0x0][0x3b8] ;  /* 0x00007700ff0c77ac */ /* 0x000f660008000800 */
[CC--:B------:R-:W-:Y:S01]  /*1f080*/  LEA.HI.X.SX32 R11, R0.reuse, R2.reuse, 0x1, P6 ;  /* 0x00000002000b7211 */ /* 0x0c0fe200030f0eff */
[----:B--2---:R4:W-:Y:S02]  /*1f090*/  @P3 STG.E.U16 desc[UR8][R24.64], R9 ;  /* 0x0000000918003986 */ /* 0x0049e4000c101508 */
[----:B----4-:R-:W-:Y:S01]  /*1f0a0*/  VIADD R24, R0, UR53 ;  /* 0x0000003500187c36 */ /* 0x010fe20008000000 */
[----:B------:R-:W-:Y:S01]  /*1f0b0*/  PRMT R0, R9, 0x7632, R0 ;  /* 0x0000763209007816 */ /* 0x000fe20000000000 */
[----:B------:R-:W-:Y:S01]  /*1f0c0*/  VIADD R25, R29, 0x76 ;  /* 0x000000761d197836 */ /* 0x000fe20000000000 */
[----:B------:R-:W-:Y:S01]  /*1f0d0*/  ISETP.LT.AND P3, PT, R8, UR32, !P0 ;  /* 0x0000002008007c0c */ /* 0x000fe2000c761270 */
[----:B------:R-:W2:Y:S02]  /*1f0e0*/  LDCU UR53, c[0x0][0x39c] ;  /* 0x00007380ff3577ac */ /* 0x000ea40008000800 */
[----:B------:R4:W-:Y:S01]  /*1f0f0*/  @P2 STG.E.U16 desc[UR8][R10.64], R0 ;  /* 0x000000000a002986 */ /* 0x0009e2000c101508 */
[----:B------:R-:W-:Y:S01]  /*1f100*/  ISETP.LT.AND P2, PT, R25, UR62, !P0 ;  /* 0x0000003e19007c0c */ /* 0x000fe2000c741270 */
[----:B------:R-:W0:Y:S02]  /*1f110*/  LDCU UR32, c[0x0][0x3b8] ;  /* 0x00007700ff2077ac */ /* 0x000e240008000800 */
[----:B------:R-:W2:Y:S01]  /*1f120*/  LDL.LU R25, [R1+0x94] ;  /* 0x0000940001197983 */ /* 0x000ea20000300800 */
[C---:B------:R-:W-:Y:S01]  /*1f130*/  LEA R8, P6, R24.reuse, R3, 0x1 ;  /* 0x0000000318087211 */ /* 0x040fe200078c08ff */
[----:B------:R-:W0:Y:S03]  /*1f140*/  LDCU UR62, c[0x0][0x3b8] ;  /* 0x00007700ff3e77ac */ /* 0x000e260008000800 */
[C---:B------:R-:W-:Y:S01]  /*1f150*/  LEA.HI.X.SX32 R9, R24.reuse, R2, 0x1, P6 ;  /* 0x0000000218097211 */ /* 0x040fe200030f0eff */
[----:B----4-:R-:W-:Y:S01]  /*1f160*/  VIADD R10, R24, UR66 ;  /* 0x00000042180a7c36 */ /* 0x010fe20008000000 */
[----:B------:R-:W4:Y:S01]  /*1f170*/  LDCU UR66, c[0x0][0x39c] ;  /* 0x00007380ff4277ac */ /* 0x000f220008000800 */
        /* <DEDUP_REMOVED lines=13> */
[----:B------:R-:W-:Y:S02]  /*1f250*/  VIADD R9, R0, UR65 ;  /* 0x0000004100097c36 */ /* 0x000fe40008000000 */
[----:B------:R-:W-:Y:S02]  /*1f260*/  VIADD R0, R29, 0x79 ;  /* 0x000000791d007836 */ /* 0x000fe40000000000 */
[----:B------:R2:W-:Y:S01]  /*1f270*/  @P4 STG.E.U16 desc[UR8][R10.64], R27 ;  /* 0x0000001b0a004986 */ /* 0x0005e2000c101508 */
[C---:B------:R-:W-:Y:S02]  /*1f280*/  LEA R8, P6, R9.reuse, R3, 0x1 ;  /* 0x0000000309087211 */ /* 0x040fe400078c08ff */
[----:B------:R-:W-:Y:S01]  /*1f290*/  ISETP.LT.AND P4, PT, R0, UR63, !P0 ;  /* 0x0000003f00007c0c */ /* 0x000fe2000c781270 */
[C---:B------:R-:W-:Y:S01]  /*1f2a0*/  VIADD R0, R9.reuse, UR34 ;  /* 0x0000002209007c36 */ /* 0x040fe20008000000 */
[----:B------:R-:W-:Y:S01]  /*1f2b0*/  LEA.HI.X.SX32 R9, R9, R2, 0x1, P6 ;  /* 0x0000000209097211 */ /* 0x000fe200030f0eff */
[----:B------:R-:W0:Y:S01]  /*1f2c0*/  LDCU UR63, c[0x0][0x39c] ;  /* 0x00007380ff3f77ac */ /* 0x000e220008000800 */
[----:B------:R-:W-:Y:S01]  /*1f2d0*/  ISETP.LT.AND P5, PT, R24, UR49, !P0 ;  /* 0x0000003118007c0c */ /* 0x000fe2000c7a1270 */
[----:B------:R-:W0:Y:S01]  /*1f2e0*/  LDCU UR34, c[0x0][0x3b8] ;  /* 0x00007700ff2277ac */ /* 0x000e220008000800 */
[----:B--2---:R-:W-:-:S02]  /*1f2f0*/  PRMT R11, R27, 0x7632, R11 ;  /* 0x000076321b0b7816 */ /* 0x004fc4000000000b */
[CC--:B------:R-:W-:Y:S01]  /*1f300*/  LEA R10, P6, R0.reuse, R3.reuse, 0x1 ;  /* 0x00000003000a7211 */ /* 0x0c0fe200078c08ff */
[----:B------:R-:W2:Y:S01]  /*1f310*/  LDL.LU R27, [R1+0xa8] ;  /* 0x0000a800011b7983 */ /* 0x000ea20000300800 */
[C---:B------:R-:W-:Y:S01]  /*1f320*/  VIADD R24, R29.reuse, 0x7a ;  /* 0x0000007a1d187836 */ /* 0x040fe20000000000 */
[----:B------:R-:W0:Y:S02]  /*1f330*/  LDCU UR49, c[0x0][0x3b8] ;  /* 0x00007700ff3177ac */ /* 0x000e240008000800 */
        /* <DEDUP_REMOVED lines=51> */
[----:B------:R0:W-:Y:S02]  /*1f670*/  @P2 STG.E.U16 desc[UR8][R8.64], R11 ;  /* 0x0000000b08002986 */ /* 0x0001e4000c101508 */
        /* <DEDUP_REMOVED lines=12> */
[----:B-1----:R-:W-:-:S02]  /*1f740*/  PRMT R11, R27, 0x7632, R11 ;  /* 0x000076321b0b7816 */ /* 0x002fc4000000000b */
[CC--:B------:R-:W-:Y:S01]  /*1f750*/  LEA R10, P6, R0.reuse, R3.reuse, 0x1 ;  /* 0x00000003000a7211 */ /* 0x0c0fe200078c08ff */
[----:B------:R-:W2:Y:S04]  /*1f760*/  LDL.LU R27, [R1+0xb8] ;  /* 0x0000b800011b7983 */ /* 0x000ea80000300800 */
        /* <DEDUP_REMOVED lines=12> */
[----:B-1----:R-:W-:Y:S01]  /*1f830*/  VIADD R10, R0, UR59 ;  /* 0x0000003b000a7c36 */ /* 0x002fe20008000000 */
[----:B------:R-:W-:Y:S02]  /*1f840*/  PRMT R0, R28, 0x7632, R0 ;  /* 0x000076321c007816 */ /* 0x000fe40000000000 */
[----:B------:R-:W2:Y:S04]  /*1f850*/  LDL.LU R28, [R1+0xbc] ;  /* 0x0000bc00011c7983 */ /* 0x000ea80000300800 */
[----:B------:R-:W2:Y:S04]  /*1f860*/  LDL.LU R26, [R1+0xc4] ;  /* 0x0000c400011a7983 */ /* 0x000ea80000300800 */
[----:B------:R1:W-:Y:S04]  /*1f870*/  @P3 STG.E.U16 desc[UR8][R8.64], R0 ;  /* 0x0000000008003986 */ /* 0x0003e8000c101508 */
[----:B-1----:R-:W2:Y:S01]  /*1f880*/  LDL.LU R9, [R1+0xb0] ;  /* 0x0000b00001097983 */ /* 0x002ea20000300800 */
[C---:B------:R-:W-:Y:S01]  /*1f890*/  LEA R24, P6, R10.reuse, R3, 0x1 ;  /* 0x000000030a187211 */ /* 0x040fe200078c08ff */
[C---:B------:R-:W-:Y:S01]  /*1f8a0*/  VIADD R0, R10.reuse, UR39 ;  /* 0x000000270a007c36 */ /* 0x040fe20008000000 */
[----:B------:R-:W1:Y:S01]  /*1f8b0*/  LDCU UR39, c[0x0][0x39c] ;  /* 0x00007380ff2777ac */ /* 0x000e620008000800 */
[----:B------:R-:W-:Y:S01]  /*1f8c0*/  VIADD R11, R29, 0x84 ;  /* 0x000000841d0b7836 */ /* 0x000fe20000000000 */
[----:B------:R-:W-:-:S02]  /*1f8d0*/  LEA.HI.X.SX32 R25, R10, R2, 0x1, P6 ;  /* 0x000000020a197211 */ /* 0x000fc400030f0eff */
[CC--:B------:R-:W-:Y:S02]  /*1f8e0*/  LEA R10, P6, R0.reuse, R3.reuse, 0x1 ;  /* 0x00000003000a7211 */ /* 0x0c0fe400078c08ff */
[----:B------:R-:W-:Y:S01]  /*1f8f0*/  ISETP.LT.AND P3, PT, R11, UR18, !P0 ;  /* 0x000000120b007c0c */ /* 0x000fe2000c761270 */
[----:B------:R-:W-:Y:S01]  /*1f900*/  VIADD R8, R29, 0x85 ;  /* 0x000000851d087836 */ /* 0x000fe20000000000 */
[C---:B------:R-:W-:Y:S01]  /*1f910*/  LEA.HI.X.SX32 R11, R0.reuse, R2, 0x1, P6 ;  /* 0x00000002000b7211 */ /* 0x040fe200030f0eff */
[----:B------:R-:W0:Y:S01]  /*1f920*/  LDCU UR18, c[0x0][0x3b8] ;  /* 0x00007700ff1277ac */ /* 0x000e220008000800 */
        /* <DEDUP_REMOVED lines=10> */
[----:B------:R-:W-:-:S04]  /*1f9d0*/  LEA R8, P6, R24, R3, 0x1 ;  /* 0x0000000318087211 */ /* 0x000fc800078c08ff */
[C---:B------:R-:W-:Y:S01]  /*1f9e0*/  LEA.HI.X.SX32 R9, R24.reuse, R2, 0x1, P6 ;  /* 0x0000000218097211 */ /* 0x040fe200030f0eff */
[----:B0-----:R-:W-:Y:S01]  /*1f9f0*/  VIADD R10, R24, UR47 ;  /* 0x0000002f180a7c36 */ /* 0x001fe20008000000 */
[----:B------:R-:W0:Y:S01]  /*1fa00*/  LDCU UR47, c[0x0][0x3b8] ;  /* 0x00007700ff2f77ac */ /* 0x000e220008000800 */
[----:B------:R-:W-:Y:S02]  /*1fa10*/  VIADD R0, R29, 0x87 ;  /* 0x000000871d007836 */ /* 0x000fe40000000000 */
[----:B--2---:R2:W-:Y:S03]  /*1fa20*/  @P5 STG.E.U16 desc[UR8][R8.64], R25 ;  /* 0x0000001908005986 */ /* 0x0045e6000c101508 */
[----:B------:R-:W-:Y:S01]  /*1fa30*/  ISETP.LT.AND P5, PT, R0, UR77, !P0 ;  /* 0x0000004d00007c0c */ /* 0x000fe2000c7a1270 */
[C---:B------:R-:W-:Y:S01]  /*1fa40*/  VIADD R0, R10.reuse, UR28 ;  /* 0x0000001c0a007c36 */ /* 0x040fe20008000000 */
[----:B------:R-:W-:Y:S01]  /*1fa50*/  PRMT R11, R25, 0x7632, R11 ;  /* 0x00007632190b7816 */ /* 0x000fe2000000000b */
[----:B------:R-:W-:Y:S01]  /*1fa60*/  VIADD R24, R29, 0x88 ;  /* 0x000000881d187836 */ /* 0x000fe20000000000 */
        /* <DEDUP_REMOVED lines=20> */
[----:B------:R-:W2:Y:S04]  /*1fbb0*/  LDL.LU R27, [R1+0xc8] ;  /* 0x0000c800011b7983 */ /* 0x000ea80000300800 */
        /* <DEDUP_REMOVED lines=9> */
[C---:B------:R-:W-:Y:S01]  /*1fc50*/  LEA.HI.X.SX32 R9, R0.reuse, R2, 0x1, P6 ;  /* 0x0000000200097211 */ /* 0x040fe200030f0eff */
[----:B------:R-:W1:Y:S01]  /*1fc60*/  LDCU UR41, c[0x0][0x3b8] ;  /* 0x00007700ff2977ac */ /* 0x000e620008000800 */
[----:B------:R-:W1:Y:S01]  /*1fc70*/  LDCU UR48, c[0x0][0x39c] ;  /* 0x00007380ff3077ac */ /* 0x000e620008000800 */
[----:B0-----:R-:W-:Y:S01]  /*1fc80*/  VIADD R10, R0, UR35 ;  /* 0x00000023000a7c36 */ /* 0x001fe20008000000 */
[----:B------:R-:W-:Y:S01]  /*1fc90*/  PRMT R0, R28, 0x7632, R0 ;  /* 0x000076321c007816 */ /* 0x000fe20000000000 */
[----:B------:R-:W-:Y:S01]  /*1fca0*/  VIADD R11, R29, 0x8c ;  /* 0x0000008c1d0b7836 */ /* 0x000fe20000000000 */
[----:B------:R-:W2:Y:S01]  /*1fcb0*/  LDL.LU R28, [R1+0xcc] ;  /* 0x0000cc00011c7983 */ /* 0x000ea20000300800 */
[----:B------:R-:W0:Y:S03]  /*1fcc0*/  LDCU UR35, c[0x0][0x39c] ;  /* 0x00007380ff2377ac */ /* 0x000e260008000800 */
[----:B------:R1:W-:Y:S04]  /*1fcd0*/  @P5 STG.E.U16 desc[UR8][R8.64], R0 ;  /* 0x0000000008005986 */ /* 0x0003e8000c101508 */
[----:B-1----:R-:W2:Y:S01]  /*1fce0*/  LDL.LU R9, [R1+0xc0] ;  /* 0x0000c00001097983 */ /* 0x002ea20000300800 */
[C---:B------:R-:W-:Y:S01]  /*1fcf0*/  LEA R24, P6, R10.reuse, R3, 0x1 ;  /* 0x000000030a187211 */ /* 0x040fe200078c08ff */
[----:B------:R-:W-:-:S02]  /*1fd00*/  VIADD R0, R10, UR25 ;  /* 0x000000190a007c36 */ /* 0x000fc40008000000 */
[----:B------:R-:W-:Y:S01]  /*1fd10*/  VIADD R8, R29, 0x8d ;  /* 0x0000008d1d087836 */ /* 0x000fe20000000000 */
[-C--:B------:R-:W-:Y:S01]  /*1fd20*/  LEA.HI.X.SX32 R25, R10, R2.reuse, 0x1, P6 ;  /* 0x000000020a197211 */ /* 0x080fe200030f0eff */
[----:B------:R-:W1:Y:S01]  /*1fd30*/  LDCU UR25, c[0x0][0x39c] ;  /* 0x00007380ff1977ac */ /* 0x000e620008000800 */
[CC--:B------:R-:W-:Y:S02]  /*1fd40*/  LEA R10, P6, R0.reuse, R3.reuse, 0x1 ;  /* 0x00000003000a7211 */ /* 0x0c0fe400078c08ff */
[----:B------:R-:W-:Y:S01]  /*1fd50*/  ISETP.LT.AND P5, PT, R11, UR11, !P0 ;  /* 0x0000000b0b007c0c */ /* 0x000fe2000c7a1270 */
[----:B------:R-:W0:Y:S01]  /*1fd60*/  LDCU UR11, c[0x0][0x3b8] ;  /* 0x00007700ff0b77ac */ /* 0x000e220008000800 */
[-C--:B------:R-:W-:Y:S01]  /*1fd70*/  LEA.HI.X.SX32 R11, R0, R2.reuse, 0x1, P6 ;  /* 0x00000002000b7211 */ /* 0x080fe200030f0eff */
[----:B--2---:R2:W-:Y:S01]  /*1fd80*/  @P4 STG.E.U16 desc[UR8][R24.64], R9 ;  /* 0x0000000918004986 */ /* 0x0045e2000c101508 */
[----:B---3--:R-:W-:Y:S01]  /*1fd90*/  ISETP.LT.AND P4, PT, R8, UR70, !P0 ;  /* 0x0000004608007c0c */ /* 0x008fe2000c781270 */
        /* <DEDUP_REMOVED lines=65> */
[C---:B------:R-:W-:Y:S01]  /*201b0*/  LEA.HI.X.SX32 R11, R0.reuse, R2, 0x1, P6 ;  /* 0x00000002000b7211 */ /* 0x040fe200030f0eff */
        /* <DEDUP_REMOVED lines=33> */
[----:B----4-:R-:W-:Y:S01]  /*203d0*/  ISETP.LT.AND P2, PT, R0, UR66, !P0 ;  /* 0x0000004200007c0c */ /* 0x010fe2000c741270 */
[C---:B-----5:R-:W-:Y:S01]  /*203e0*/  VIADD R0, R9.reuse, UR12 ;  /* 0x0000000c09007c36 */ /* 0x060fe20008000000 */
[----:B------:R-:W-:Y:S01]  /*203f0*/  LEA.HI.X.SX32 R9, R9, R2, 0x1, P6 ;  /* 0x0000000209097211 */ /* 0x000fe200030f0eff */
[----:B------:R-:W-:Y:S01]  /*20400*/  VIADD R24, R29, 0x9a ;  /* 0x0000009a1d187836 */ /* 0x000fe20000000000 */
[----:B------:R-:W4:Y:S01]  /*20410*/  LDCU UR17, c[0x0][0x3b8] ;  /* 0x00007700ff1177ac */ /* 0x000f220008000800 */
[----:B------:R-:W5:Y:S01]  /*20420*/  LDCU UR12, c[0x0][0x3b8] ;  /* 0x00007700ff0c77ac */ /* 0x000f620008000800 */
        /* <DEDUP_REMOVED lines=14> */
[----:B0-----:R-:W-:Y:S01]  /*20510*/  VIADD R10, R0, UR62 ;  /* 0x0000003e000a7c36 */ /* 0x001fe20008000000 */
[----:B------:R-:W-:Y:S02]  /*20520*/  PRMT R0, R28, 0x7632, R0 ;  /* 0x000076321c007816 */ /* 0x000fe40000000000 */
[----:B------:R-:W2:Y:S04]  /*20530*/  LDL.LU R28, [R1+0xec] ;  /* 0x0000ec00011c7983 */ /* 0x000ea80000300800 */
[----:B------:R0:W-:Y:S04]  /*20540*/  @P4 STG.E.U16 desc[UR8][R8.64], R0 ;  /* 0x0000000008004986 */ /* 0x0001e8000c101508 */
[----:B0-----:R-:W2:Y:S01]  /*20550*/  LDL.LU R9, [R1+0xe0] ;  /* 0x0000e00001097983 */ /* 0x001ea20000300800 */
[CC--:B------:R-:W-:Y:S01]  /*20560*/  LEA R24, P6, R10.reuse, R3.reuse, 0x1 ;  /* 0x000000030a187211 */ /* 0x0c0fe200078c08ff */
[C---:B------:R-:W-:Y:S01]  /*20570*/  VIADD R0, R10.reuse, UR23 ;  /* 0x000000170a007c36 */ /* 0x040fe20008000000 */
[----:B------:R-:W0:Y:S02]  /*20580*/  LDCU UR23, c[0x0][0x3b8] ;  /* 0x00007700ff1777ac */ /* 0x000e240008000800 */
[----:B------:R-:W-:Y:S01]  /*20590*/  LEA.HI.X.SX32 R25, R10, R2, 0x1, P6 ;  /* 0x000000020a197211 */ /* 0x000fe200030f0eff */
[C---:B------:R-:W-:Y:S01]  /*205a0*/  VIADD R11, R29.reuse, 0x9c ;  /* 0x0000009c1d0b7836 */ /* 0x040fe20000000000 */
[----:B------:R-:W-:Y:S01]  /*205b0*/  LEA R10, P6, R0, R3, 0x1 ;  /* 0x00000003000a7211 */ /* 0x000fe200078c08ff */
[----:B------:R-:W-:-:S03]  /*205c0*/  VIADD R8, R29, 0x9d ;  /* 0x0000009d1d087836 */ /* 0x000fc60000000000 */
        /* <DEDUP_REMOVED lines=58> */
[----:B------:R-:W2:Y:S04]  /*20970*/  LDL.LU R26, [R1+0x144] ;  /* 0x00014400011a7983 */ /* 0x000ea80000300800 */
[----:B------:R0:W-:Y:S04]  /*20980*/  @P1 STG.E.U16 desc[UR8][R8.64], R0 ;  /* 0x0000000008001986 */ /* 0x0001e8000c101508 */
[----:B0-----:R-:W2:Y:S01]  /*20990*/  LDL.LU R9, [R1+0x130] ;  /* 0x0001300001097983 */ /* 0x001ea20000300800 */
[C---:B------:R-:W-:Y:S01]  /*209a0*/  LEA R24, P6, R10.reuse, R3, 0x1 ;  /* 0x000000030a187211 */ /* 0x040fe200078c08ff */
[C---:B------:R-:W-:Y:S01]  /*209b0*/  VIADD R0, R10.reuse, UR27 ;  /* 0x0000001b0a007c36 */ /* 0x040fe20008000000 */
[----:B------:R-:W0:Y:S01]  /*209c0*/  LDCU UR27, c[0x0][0x3b8] ;  /* 0x00007700ff1b77ac */ /* 0x000e220008000800 */
[----:B------:R-:W-:Y:S01]  /*209d0*/  VIADD R11, R29, 0xa4 ;  /* 0x000000a41d0b7836 */ /* 0x000fe20000000000 */
[----:B------:R-:W-:-:S02]  /*209e0*/  LEA.HI.X.SX32 R25, R10, R2, 0x1, P6 ;  /* 0x000000020a197211 */ /* 0x000fc400030f0eff */
[C---:B------:R-:W-:Y:S02]  /*209f0*/  LEA R10, P6, R0.reuse, R3, 0x1 ;  /* 0x00000003000a7211 */ /* 0x040fe400078c08ff */
[----:B------:R-:W-:Y:S01]  /*20a00*/  ISETP.LT.AND P1, PT, R11, UR55, !P0 ;  /* 0x000000370b007c0c */ /* 0x000fe2000c721270 */
[----:B------:R-:W-:Y:S01]  /*20a10*/  VIADD R8, R29, 0xa5 ;  /* 0x000000a51d087836 */ /* 0x000fe20000000000 */
[C---:B------:R-:W-:Y:S01]  /*20a20*/  LEA.HI.X.SX32 R11, R0.reuse, R2, 0x1, P6 ;  /* 0x00000002000b7211 */ /* 0x040fe200030f0eff */
[----:B------:R-:W0:Y:S01]  /*20a30*/  LDCU UR55, c[0x0][0x39c] ;  /* 0x00007380ff3777ac */ /* 0x000e220008000800 */
[----:B--2---:R2:W-:Y:S02]  /*20a40*/  @P5 STG.E.U16 desc[UR8][R24.64], R9 ;  /* 0x0000000918005986 */ /* 0x0045e4000c101508 */
[----:B--2---:R-:W-:Y:S01]  /*20a50*/  VIADD R24, R0, UR57 ;  /* 0x0000003900187c36 */ /* 0x004fe20008000000 */
[----:B------:R-:W-:Y:S01]  /*20a60*/  PRMT R0, R9, 0x7632, R0 ;  /* 0x0000763209007816 */ /* 0x000fe20000000000 */
[----:B------:R-:W-:-:S04]  /*20a70*/  VIADD R25, R29, 0xa6 ;  /* 0x000000a61d197836 */ /* 0x000fc80000000000 */
[----:B------:R2:W-:Y:S01]  /*20a80*/  @P4 STG.E.U16 desc[UR8][R10.64], R0 ;  /* 0x000000000a004986 */ /* 0x0005e2000c101508 */
[----:B------:R-:W-:Y:S01]  /*20a90*/  ISETP.LT.AND P4, PT, R25, UR26, !P0 ;  /* 0x0000001a19007c0c */ /* 0x000fe2000c781270 */
[----:B------:R-:W0:Y:S02]  /*20aa0*/  LDCU UR26, c[0x0][0x39c] ;  /* 0x00007380ff1a77ac */ /* 0x000e240008000800 */
[----:B------:R-:W3:Y:S01]  /*20ab0*/  LDL.LU R25, [R1+0x134] ;  /* 0x0001340001197983 */ /* 0x000ee20000300800 */
[----:B------:R-:W-:Y:S01]  /*20ac0*/  ISETP.LT.AND P5, PT, R8, UR28, !P0 ;  /* 0x0000001c08007c0c */ /* 0x000fe2000c7a1270 */
[----:B------:R-:W0:Y:S01]  /*20ad0*/  LDCU UR28, c[0x0][0x39c] ;  /* 0x00007380ff1c77ac */ /* 0x000e220008000800 */
[----:B------:R-:W-:-:S04]  /*20ae0*/  LEA R8, P6, R24, R3, 0x1 ;  /* 0x0000000318087211 */ /* 0x000fc800078c08ff */
[C---:B------:R-:W-:Y:S01]  /*20af0*/  LEA.HI.X.SX32 R9, R24.reuse, R2, 0x1, P6 ;  /* 0x0000000218097211 */ /* 0x040fe200030f0eff */
[----:B--2---:R-:W-:Y:S01]  /*20b00*/  VIADD R10, R24, UR18 ;  /* 0x00000012180a7c36 */ /* 0x004fe20008000000 */
[----:B------:R-:W2:Y:S01]  /*20b10*/  LDCU UR18, c[0x0][0x3b8] ;  /* 0x00007700ff1277ac */ /* 0x000ea20008000800 */
[----:B------:R-:W-:Y:S02]  /*20b20*/  VIADD R0, R29, 0xa7 ;  /* 0x000000a71d007836 */ /* 0x000fe40000000000 */
[----:B---3--:R3:W-:Y:S03]  /*20b30*/  @P3 STG.E.U16 desc[UR8][R8.64], R25 ;  /* 0x0000001908003986 */ /* 0x0087e6000c101508 */
[----:B------:R-:W-:Y:S01]  /*20b40*/  ISETP.LT.AND P3, PT, R0, UR21, !P0 ;  /* 0x0000001500007c0c */ /* 0x000fe2000c761270 */
[C---:B------:R-:W-:Y:S01]  /*20b50*/  VIADD R0, R10.reuse, UR13 ;  /* 0x0000000d0a007c36 */ /* 0x040fe20008000000 */
[----:B------:R-:W-:Y:S01]  /*20b60*/  PRMT R11, R25, 0x7632, R11 ;  /* 0x00007632190b7816 */ /* 0x000fe2000000000b */
[----:B------:R-:W-:Y:S01]  /*20b70*/  VIADD R24, R29, 0xa8 ;  /* 0x000000a81d187836 */ /* 0x000fe20000000000 */
[----:B------:R-:W0:Y:S01]  /*20b80*/  LDCU UR13, c[0x0][0x3b8] ;  /* 0x00007700ff0d77ac */ /* 0x000e220008000800 */
[----:B------:R-:W0:Y:S01]  /*20b90*/  LDCU UR21, c[0x0][0x3b8] ;  /* 0x00007700ff1577ac */ /* 0x000e220008000800 */
[----:B---3--:R-:W-:-:S04]  /*20ba0*/  LEA R8, P6, R10, R3, 0x1 ;  /* 0x000000030a087211 */ /* 0x008fc800078c08ff */
[----:B------:R-:W-:Y:S02]  /*20bb0*/  LEA.HI.X.SX32 R9, R10, R2, 0x1, P6 ;  /* 0x000000020a097211 */ /* 0x000fe400030f0eff */
[----:B------:R-:W-:-:S03]  /*20bc0*/  LEA R10, P6, R0, R3, 0x1 ;  /* 0x00000003000a7211 */ /* 0x000fc600078c08ff */
[----:B------:R3:W-:Y:S02]  /*20bd0*/  @P2 STG.E.U16 desc[UR8][R8.64], R11 ;  /* 0x0000000b08002986 */ /* 0x0007e4000c101508 */
[CC--:B---3--:R-:W-:Y:S01]  /*20be0*/  LEA.HI.X.SX32 R11, R0.reuse, R2.reuse, 0x1, P6 ;  /* 0x00000002000b7211 */ /* 0x0c8fe200030f0eff */
        /* <DEDUP_REMOVED lines=10> */
[----:B---3--:R-:W-:-:S02]  /*20c90*/  PRMT R11, R27, 0x7632, R11 ;  /* 0x000076321b0b7816 */ /* 0x008fc4000000000b */
[CC--:B------:R-:W-:Y:S01]  /*20ca0*/  LEA R10, P6, R0.reuse, R3.reuse, 0x1 ;  /* 0x00000003000a7211 */ /* 0x0c0fe200078c08ff */
[----:B------:R-:W3:Y:S01]  /*20cb0*/  LDL.LU R27, [R1+0x148] ;  /* 0x00014800011b7983 */ /* 0x000ee20000300800 */
        /* <DEDUP_REMOVED lines=60> */
[----:B---3--:R3:W-:Y:S01]  /*21080*/  @P3 STG.E.U16 desc[UR8][R10.64], R27 ;  /* 0x0000001b0a003986 */ /* 0x0087e2000c101508 */
[C---:B------:R-:W-:Y:S02]  /*21090*/  LEA R8, P6, R9.reuse, R3, 0x1 ;  /* 0x0000000309087211 */ /* 0x040fe400078c08ff */
[----:B------:R-:W-:Y:S01]  /*210a0*/  ISETP.LT.AND P3, PT, R0, UR50, !P0 ;  /* 0x0000003200007c0c */ /* 0x000fe2000c761270 */
[C---:B------:R-:W-:Y:S01]  /*210b0*/  VIADD R0, R9.reuse, UR24 ;  /* 0x0000001809007c36 */ /* 0x040fe20008000000 */
[----:B------:R-:W-:Y:S01]  /*210c0*/  LEA.HI.X.SX32 R9, R9, R2, 0x1, P6 ;  /* 0x0000000209097211 */ /* 0x000fe200030f0eff */
[----:B------:R-:W-:Y:S01]  /*210d0*/  VIADD R24, R29, 0xb2 ;  /* 0x000000b21d187836 */ /* 0x000fe20000000000 */
[----:B------:R-:W0:Y:S01]  /*210e0*/  LDCU UR24, c[0x0][0x3b8] ;  /* 0x00007700ff1877ac */ /* 0x000e220008000800 */
[----:B------:R-:W0:Y:S01]  /*210f0*/  LDCU UR31, c[0x0][0x3b8] ;  /* 0x00007700ff1f77ac */ /* 0x000e220008000800 */
[----:B---3--:R-:W-:-:S02]  /*21100*/  PRMT R11, R27, 0x7632, R11 ;  /* 0x000076321b0b7816 */ /* 0x008fc4000000000b */
[CC--:B------:R-:W-:Y:S01]  /*21110*/  LEA R10, P6, R0.reuse, R3.reuse, 0x1 ;  /* 0x00000003000a7211 */ /* 0x0c0fe200078c08ff */
[----:B------:R-:W3:Y:S04]  /*21120*/  LDL.LU R27, [R1+0x158] ;  /* 0x00015800011b7983 */ /* 0x000ee80000300800 */
        /* <DEDUP_REMOVED lines=18> */
[C---:B------:R-:W-:Y:S01]  /*21250*/  LEA R24, P6, R10.reuse, R3, 0x1 ;  /* 0x000000030a187211 */ /* 0x040fe200078c08ff */
[----:B------:R-:W-:-:S03]  /*21260*/  VIADD R0, R10, UR45 ;  /* 0x0000002d0a007c36 */ /* 0x000fc60008000000 */
[-C--:B------:R-:W-:Y:S02]  /*21270*/  LEA.HI.X.SX32 R25, R10, R2.reuse, 0x1, P6 ;  /* 0x000000020a197211 */ /* 0x080fe400030f0eff */
[C---:B------:R-:W-:Y:S02]  /*21280*/  LEA R10, P6, R0.reuse, R3, 0x1 ;  /* 0x00000003000a7211 */ /* 0x040fe400078c08ff */
[----:B------:R-:W-:Y:S02]  /*21290*/  ISETP.LT.AND P5, PT, R11, UR51, !P0 ;  /* 0x000000330b007c0c */ /* 0x000fe4000c7a1270 */
[C---:B------:R-:W-:Y:S01]  /*212a0*/  LEA.HI.X.SX32 R11, R0.reuse, R2, 0x1, P6 ;  /* 0x00000002000b7211 */ /* 0x040fe200030f0eff */
[----:B--2---:R4:W-:Y:S02]  /*212b0*/  @P4 STG.E.U16 desc[UR8][R24.64], R9 ;  /* 0x0000000918004986 */ /* 0x0049e4000c101508 */
[----:B----4-:R-:W-:Y:S01]  /*212c0*/  VIADD R24, R0, UR17 ;  /* 0x0000001100187c36 */ /* 0x010fe20008000000 */
[----:B------:R-:W-:Y:S01]  /*212d0*/  PRMT R0, R9, 0x7632, R0 ;  /* 0x0000763209007816 */ /* 0x000fe20000000000 */
[----:B------:R-:W-:Y:S01]  /*212e0*/  VIADD R25, R29, 0xb6 ;  /* 0x000000b61d197836 */ /* 0x000fe20000000000 */
[----:B------:R-:W0:Y:S03]  /*212f0*/  LDCU UR17, c[0x0][0x3b8] ;  /* 0x00007700ff1177ac */ /* 0x000e260008000800 */
[----:B------:R5:W-:Y:S01]  /*21300*/  @P3 STG.E.U16 desc[UR8][R10.64], R0 ;  /* 0x000000000a003986 */ /* 0x000be2000c101508 */
[----:B------:R-:W-:-:S03]  /*21310*/  ISETP.LT.AND P3, PT, R25, UR49, !P0 ;  /* 0x0000003119007c0c */ /* 0x000fc6000c761270 */
[----:B------:R-:W2:Y:S01]  /*21320*/  LDL.LU R25, [R1+0x154] ;  /* 0x0001540001197983 */ /* 0x000ea20000300800 */
[----:B------:R-:W-:-:S05]  /*21330*/  VIADD R8, R29, 0xb5 ;  /* 0x000000b51d087836 */ /* 0x000fca0000000000 */
[----:B------:R-:W-:Y:S01]  /*21340*/  ISETP.LT.AND P4, PT, R8, UR14, !P0 ;  /* 0x0000000e08007c0c */ /* 0x000fe2000c781270 */
[----:B------:R-:W4:Y:S01]  /*21350*/  LDCU UR14, c[0x0][0x3b8] ;  /* 0x00007700ff0e77ac */ /* 0x000f220008000800 */
[CC--:B------:R-:W-:Y:S01]  /*21360*/  LEA R8, P6, R24.reuse, R3.reuse, 0x1 ;  /* 0x0000000318087211 */ /* 0x0c0fe200078c08ff */
[C---:B-----5:R-:W-:Y:S02]  /*21370*/  VIADD R10, R24.reuse, UR12 ;  /* 0x0000000c180a7c36 */ /* 0x060fe40008000000 */
[----:B------:R-:W-:Y:S01]  /*21380*/  VIADD R0, R29, 0xb7 ;  /* 0x000000b71d007836 */ /* 0x000fe20000000000 */
[----:B------:R-:W-:Y:S01]  /*21390*/  LEA.HI.X.SX32 R9, R24, R2, 0x1, P6 ;  /* 0x0000000218097211 */ /* 0x000fe200030f0eff */
[----:B------:R-:W5:Y:S04]  /*213a0*/  LDCU UR12, c[0x0][0x3b8] ;  /* 0x00007700ff0c77ac */ /* 0x000f680008000800 */
[----:B--2---:R2:W-:Y:S01]  /*213b0*/  @P2 STG.E.U16 desc[UR8][R8.64], R25 ;  /* 0x0000001908002986 */ /* 0x0045e2000c101508 */
        /* <DEDUP_REMOVED lines=44> */
[CC--:B------:R-:W-:Y:S01]  /*21680*/  LEA R24, P6, R10.reuse, R3.reuse, 0x1 ;  /* 0x000000030a187211 */ /* 0x0c0fe200078c08ff */
[C---:B------:R-:W-:Y:S01]  /*21690*/  VIADD R0, R10.reuse, UR38 ;  /* 0x000000260a007c36 */ /* 0x040fe20008000000 */
[----:B------:R-:W-:Y:S01]  /*216a0*/  ISETP.LT.AND P2, PT, R11, UR26, !P0 ;  /* 0x0000001a0b007c0c */ /* 0x000fe2000c741270 */
[----:B------:R-:W-:Y:S01]  /*216b0*/  VIADD R8, R29, 0xbd ;  /* 0x000000bd1d087836 */ /* 0x000fe20000000000 */
[-C--:B------:R-:W-:Y:S01]  /*216c0*/  LEA.HI.X.SX32 R25, R10, R2.reuse, 0x1, P6 ;  /* 0x000000020a197211 */ /* 0x080fe200030f0eff */
[----:B------:R-:W1:Y:S01]  /*216d0*/  LDCU UR26, c[0x0][0x39c] ;  /* 0x00007380ff1a77ac */ /* 0x000e620008000800 */
[CC--:B------:R-:W-:Y:S01]  /*216e0*/  LEA R10, P6, R0.reuse, R3.reuse, 0x1 ;  /* 0x00000003000a7211 */ /* 0x0c0fe200078c08ff */
[----:B------:R-:W0:Y:S03]  /*216f0*/  LDCU UR38, c[0x0][0x39c] ;  /* 0x00007380ff2677ac */ /* 0x000e260008000800 */
[-C--:B------:R-:W-:Y:S01]  /*21700*/  LEA.HI.X.SX32 R11, R0, R2.reuse, 0x1, P6 ;  /* 0x00000002000b7211 */ /* 0x080fe200030f0eff */
[----:B--2---:R2:W-:Y:S01]  /*21710*/  @P1 STG.E.U16 desc[UR8][R24.64], R9 ;  /* 0x0000000918001986 */ /* 0x0045e2000c101508 */
[----:B------:R-:W-:Y:S01]  /*21720*/  ISETP.LT.AND P1, PT, R8, UR55, !P0 ;  /* 0x0000003708007c0c */ /* 0x000fe2000c721270 */
[----:B--2---:R-:W-:Y:S01]  /*21730*/  VIADD R24, R0, UR20 ;  /* 0x0000001400187c36 */ /* 0x004fe20008000000 */
[----:B------:R-:W-:Y:S01]  /*21740*/  PRMT R0, R9, 0x7632, R0 ;  /* 0x0000763209007816 */ /* 0x000fe20000000000 */
[----:B------:R-:W-:Y:S01]  /*21750*/  VIADD R25, R29, 0xbe ;  /* 0x000000be1d197836 */ /* 0x000fe20000000000 */
[----:B------:R-:W2:Y:S02]  /*21760*/  LDCU UR20, c[0x0][0x3b8] ;  /* 0x00007700ff1477ac */ /* 0x000ea40008000800 */
[CC--:B------:R-:W-:Y:S01]  /*21770*/  LEA R8, P6, R24.reuse, R3.reuse, 0x1 ;  /* 0x0000000318087211 */ /* 0x0c0fe200078c08ff */
[----:B------:R0:W-:Y:S01]  /*21780*/  @P5 STG.E.U16 desc[UR8][R10.64], R0 ;  /* 0x000000000a005986 */ /* 0x0001e2000c101508 */
[----:B------:R-:W-:Y:S01]  /*21790*/  ISETP.LT.AND P5, PT, R25, UR25, !P0 ;  /* 0x0000001919007c0c */ /* 0x000fe2000c7a1270 */
[C---:B------:R-:W-:Y:S01]  /*217a0*/  VIADD R25, R24.reuse, UR54 ;  /* 0x0000003618197c36 */ /* 0x040fe20008000000 */
[----:B------:R-:W-:Y:S01]  /*217b0*/  LEA.HI.X.SX32 R9, R24, R2, 0x1, P6 ;  /* 0x0000000218097211 */ /* 0x000fe200030f0eff */
[----:B------:R-:W-:Y:S01]  /*217c0*/  VIADD R24, R29, 0xbf ;  /* 0x000000bf1d187836 */ /* 0x000fe20000000000 */
[----:B------:R-:W1:Y:S03]  /*217d0*/  LDCU UR25, c[0x0][0x3b8] ;  /* 0x00007700ff1977ac */ /* 0x000e660008000800 */
[----:B------:R2:W-:Y:S01]  /*217e0*/  @P4 STG.E.U16 desc[UR8][R8.64], R26 ;  /* 0x0000001a08004986 */ /* 0x0005e2000c101508 */
[----:B------:R-:W-:Y:S01]  /*217f0*/  ISETP.LT.AND P4, PT, R24, UR22, !P0 ;  /* 0x0000001618007c0c */ /* 0x000fe2000c781270 */
[----:B------:R-:W-:Y:S01]  /*21800*/  VIADD R24, R25, UR27 ;  /* 0x0000001b19187c36 */ /* 0x000fe20008000000 */
[----:B------:R-:W1:Y:S01]  /*21810*/  LDCU UR27, c[0x0][0x39c] ;  /* 0x00007380ff1b77ac */ /* 0x000e620008000800 */
[----:B0-----:R-:W-:Y:S01]  /*21820*/  PRMT R11, R26, 0x7632, R11 ;  /* 0x000076321a0b7816 */ /* 0x001fe2000000000b */
[----:B------:R-:W-:Y:S01]  /*21830*/  VIADD R0, R29, 0xc0 ;  /* 0x000000c01d007836 */ /* 0x000fe20000000000 */
[----:B------:R-:W0:Y:S01]  /*21840*/  LDCU UR22, c[0x0][0x3b8] ;  /* 0x00007700ff1677ac */ /* 0x000e220008000800 */
[----:B--2---:R-:W-:-:S04]  /*21850*/  LEA R8, P6, R25, R3, 0x1 ;  /* 0x0000000319087211 */ /* 0x004fc800078c08ff */
[----:B------:R-:W-:Y:S02]  /*21860*/  LEA.HI.X.SX32 R9, R25, R2, 0x1, P6 ;  /* 0x0000000219097211 */ /* 0x000fe400030f0eff */
[----:B------:R-:W-:-:S03]  /*21870*/  LEA R10, P6, R24, R3, 0x1 ;  /* 0x00000003180a7211 */ /* 0x000fc600078c08ff */
[----:B------:R2:W-:Y:S01]  /*21880*/  @P3 STG.E.U16 desc[UR8][R8.64], R11 ;  /* 0x0000000b08003986 */ /* 0x0005e2000c101508 */
[----:B------:R-:W-:Y:S01]  /*21890*/  ISETP.LT.AND P3, PT, R0, UR29, !P0 ;  /* 0x0000001d00007c0c */ /* 0x000fe2000c761270 */
[----:B------:R-:W-:Y:S01]  /*218a0*/  VIADD R0, R29, 0xc1 ;  /* 0x000000c11d007836 */ /* 0x000fe20000000000 */
[----:B------:R-:W0:Y:S01]  /*218b0*/  LDCU UR29, c[0x0][0x39c] ;  /* 0x00007380ff1d77ac */ /* 0x000e220008000800 */
[C---:B--2---:R-:W-:Y:S01]  /*218c0*/  LEA.HI.X.SX32 R11, R24.reuse, R2, 0x1, P6 ;  /* 0x00000002180b7211 */ /* 0x044fe200030f0eff */
[----:B------:R-:W-:Y:S01]  /*218d0*/  VIADD R24, R24, UR18 ;  /* 0x0000001218187c36 */ /* 0x000fe20008000000 */
[----:B------:R-:W2:Y:S03]  /*218e0*/  LDCU UR18, c[0x0][0x3b8] ;  /* 0x00007700ff1277ac */ /* 0x000ea60008000800 */
[----:B---3--:R3:W-:Y:S01]  /*218f0*/  @P2 STG.E.U16 desc[UR8][R10.64], R27 ;  /* 0x0000001b0a002986 */ /* 0x0087e2000c101508 */
[----:B------:R-:W-:-:S02]  /*21900*/  LEA R8, P6, R24, R3, 0x1 ;  /* 0x0000000318087211 */ /* 0x000fc400078c08ff */
[----:B------:R-:W-:Y:S01]  /*21910*/  ISETP.LT.AND P2, PT, R0, UR11, !P0 ;  /* 0x0000000b00007c0c */ /* 0x000fe2000c741270 */
[C---:B------:R-:W-:Y:S01]  /*21920*/  VIADD R0, R24.reuse, UR13 ;  /* 0x0000000d18007c36 */ /* 0x040fe20008000000 */
[----:B------:R-:W-:Y:S01]  /*21930*/  LEA.HI.X.SX32 R9, R24, R2, 0x1, P6 ;  /* 0x0000000218097211 */ /* 0x000fe200030f0eff */
[----:B------:R-:W-:Y:S01]  /*21940*/  VIADD R25, R29, 0xc3 ;  /* 0x000000c31d197836 */ /* 0x000fe20000000000 */
[----:B------:R-:W0:Y:S01]  /*21950*/  LDCU UR11, c[0x0][0x3b8] ;  /* 0x00007700ff0b77ac */ /* 0x000e220008000800 */
[----:B------:R-:W0:Y:S01]  /*21960*/  LDCU UR13, c[0x0][0x3b8] ;  /* 0x00007700ff0d77ac */ /* 0x000e220008000800 */
[----:B---3--:R-:W-:Y:S02]  /*21970*/  PRMT R11, R27, 0x7632, R11 ;  /* 0x000076321b0b7816 */ /* 0x008fe4000000000b */
[----:B------:R-:W-:-:S03]  /*21980*/  LEA R10, P6, R0, R3, 0x1 ;  /* 0x00000003000a7211 */ /* 0x000fc600078c08ff */
[----:B------:R3:W-:Y:S02]  /*21990*/  @P1 STG.E.U16 desc[UR8][R8.64], R11 ;  /* 0x0000000b08001986 */ /* 0x0007e4000c101508 */
[----:B---3--:R-:W-:Y:S02]  /*219a0*/  LEA.HI.X.SX32 R11, R0, R2, 0x1, P6 ;  /* 0x00000002000b7211 */ /* 0x008fe400030f0eff */
[----:B------:R-:W-:-:S03]  /*219b0*/  PRMT R9, R28, 0x7632, R9 ;  /* 0x000076321c097816 */ /* 0x000fc60000000009 */
[----:B------:R3:W-:Y:S04]  /*219c0*/  @P5 STG.E.U16 desc[UR8][R10.64], R28 ;  /* 0x0000001c0a005986 */ /* 0x0007e8000c101508 */
[----:B---3--:R-:W3:Y:S01]  /*219d0*/  LDL.LU R28, [R1+0x180] ;  /* 0x00018000011c7983 */ /* 0x008ee20000300800 */
[----:B------:R-:W-:Y:S02]  /*219e0*/  VIADD R24, R29, 0xc2 ;  /* 0x000000c21d187836 */ /* 0x000fe40000000000 */
[----:B------:R-:W-:Y:S01]  /*219f0*/  VIADD R0, R0, UR21 ;  /* 0x0000001500007c36 */ /* 0x000fe20008000000 */
[----:B------:R-:W-:Y:S01]  /*21a00*/  ISETP.LT.AND P5, PT, R25, UR36, !P0 ;  /* 0x0000002419007c0c */ /* 0x000fe2000c7a1270 */
[----:B------:R-:W0:Y:S01]  /*21a10*/  LDCU UR21, c[0x0][0x39c] ;  /* 0x00007380ff1577ac */ /* 0x000e220008000800 */
[----:B------:R-:W-:Y:S01]  /*21a20*/  ISETP.LT.AND P1, PT, R24, UR35, !P0 ;  /* 0x0000002318007c0c */ /* 0x000fe2000c721270 */
[C---:B------:R-:W-:Y:S01]  /*21a30*/  VIADD R26, R0.reuse, UR6 ;  /* 0x00000006001a7c36 */ /* 0x040fe20008000000 */
[CC--:B------:R-:W-:Y:S01]  /*21a40*/  LEA R24, P6, R0.reuse, R3.reuse, 0x1 ;  /* 0x0000000300187211 */ /* 0x0c0fe200078c08ff */
[----:B------:R-:W0:Y:S03]  /*21a50*/  LDCU UR35, c[0x0][0x39c] ;  /* 0x00007380ff2377ac */ /* 0x000e260008000800 */
[-C--:B------:R-:W-:Y:S01]  /*21a60*/  LEA.HI.X.SX32 R25, R0, R2.reuse, 0x1, P6 ;  /* 0x0000000200197211 */ /* 0x080fe200030f0eff */
[C---:B------:R-:W-:Y:S01]  /*21a70*/  VIADD R0, R29.reuse, 0xc4 ;  /* 0x000000c41d007836 */ /* 0x040fe20000000000 */
[-C--:B------:R-:W-:Y:S01]  /*21a80*/  LEA R8, P6, R26, R3.reuse, 0x1 ;  /* 0x000000031a087211 */ /* 0x080fe200078c08ff */
[----:B------:R-:W0:Y:S02]  /*21a90*/  LDCU UR36, c[0x0][0x39c] ;  /* 0x00007380ff2477ac */ /* 0x000e240008000800 */
[----:B------:R1:W-:Y:S01]  /*21aa0*/  @P4 STG.E.U16 desc[UR8][R24.64], R9 ;  /* 0x0000000918004986 */ /* 0x0003e2000c101508 */
[----:B------:R-:W-:Y:S01]  /*21ab0*/  ISETP.LT.AND P4, PT, R0, UR41, !P0 ;  /* 0x0000002900007c0c */ /* 0x000fe2000c781270 */
[----:B------:R-:W-:Y:S01]  /*21ac0*/  VIADD R0, R29, 0xc5 ;  /* 0x000000c51d007836 */ /* 0x000fe20000000000 */
[----:B------:R-:W0:Y:S01]  /*21ad0*/  LDCU UR6, c[0x0][0x3b8] ;  /* 0x00007700ff0677ac */ /* 0x000e220008000800 */
[CC--:B-1----:R-:W-:Y:S01]  /*21ae0*/  LEA.HI.X.SX32 R9, R26.reuse, R2.reuse, 0x1, P6 ;  /* 0x000000021a097211 */ /* 0x0c2fe200030f0eff */
[----:B------:R-:W-:Y:S01]  /*21af0*/  VIADD R26, R26, UR19 ;  /* 0x000000131a1a7c36 */ /* 0x000fe20008000000 */
[----:B------:R-:W1:Y:S03]  /*21b00*/  LDCU UR19, c[0x0][0x3b8] ;  /* 0x00007700ff1377ac */ /* 0x000e660008000800 */
[----:B------:R0:W-:Y:S01]  /*21b10*/  @P3 STG.E.U16 desc[UR8][R8.64], R4 ;  /* 0x0000000408003986 */ /* 0x0001e2000c101508 */
[----:B------:R-:W-:Y:S01]  /*21b20*/  ISETP.LT.AND P3, PT, R0, UR42, !P0 ;  /* 0x0000002a00007c0c */ /* 0x000fe2000c761270 */
[C---:B------:R-:W-:Y:S01]  /*21b30*/  VIADD R0, R26.reuse, UR4 ;  /* 0x000000041a007c36 */ /* 0x040fe20008000000 */
[C---:B------:R-:W-:Y:S01]  /*21b40*/  LEA R10, P6, R26.reuse, R3, 0x1 ;  /* 0x000000031a0a7211 */ /* 0x040fe200078c08ff */
[----:B------:R-:W1:Y:S03]  /*21b50*/  LDCU UR4, c[0x0][0x3b8] ;  /* 0x00007700ff0477ac */ /* 0x000e660008000800 */
[----:B------:R-:W-:-:S02]  /*21b60*/  LEA.HI.X.SX32 R11, R26, R2, 0x1, P6 ;  /* 0x000000021a0b7211 */ /* 0x000fc400030f0eff */
[----:B------:R-:W-:-:S04]  /*21b70*/  LEA R24, P6, R0, R3, 0x1 ;  /* 0x0000000300187211 */ /* 0x000fc800078c08ff */
[CC--:B------:R-:W-:Y:S01]  /*21b80*/  LEA.HI.X.SX32 R25, R0.reuse, R2.reuse, 0x1, P6 ;  /* 0x0000000200197211 */ /* 0x0c0fe200030f0eff */
[----:B------:R-:W-:Y:S01]  /*21b90*/  VIADD R0, R0, UR7 ;  /* 0x0000000700007c36 */ /* 0x000fe20008000000 */
[----:B0-----:R-:W-:Y:S01]  /*21ba0*/  PRMT R9, R4, 0x7632, R9 ;  /* 0x0000763204097816 */ /* 0x001fe20000000009 */
[C---:B------:R-:W-:Y:S01]  /*21bb0*/  VIADD R4, R29.reuse, 0xc7 ;  /* 0x000000c71d047836 */ /* 0x040fe20000000000 */
[----:B------:R-:W0:Y:S02]  /*21bc0*/  LDCU UR7, c[0x0][0x3b8] ;  /* 0x00007700ff0777ac */ /* 0x000e240008000800 */
[----:B------:R-:W-:Y:S01]  /*21bd0*/  LEA R8, P6, R0, R3, 0x1 ;  /* 0x0000000300087211 */ /* 0x000fe200078c08ff */
[----:B------:R1:W-:Y:S04]  /*21be0*/  @P2 STG.E.U16 desc[UR8][R10.64], R9 ;  /* 0x000000090a002986 */ /* 0x0003e8000c101508 */
[----:B------:R0:W-:Y:S01]  /*21bf0*/  @P1 STG.E.U16 desc[UR8][R24.64], R5 ;  /* 0x0000000518001986 */ /* 0x0001e2000c101508 */
[----:B------:R-:W-:Y:S01]  /*21c00*/  ISETP.LT.AND P1, PT, R4, UR43, !P0 ;  /* 0x0000002b04007c0c */ /* 0x000fe2000c721270 */
[C---:B------:R-:W-:Y:S01]  /*21c10*/  VIADD R4, R0.reuse, UR30 ;  /* 0x0000001e00047c36 */ /* 0x040fe20008000000 */
[----:B------:R-:W0:Y:S01]  /*21c20*/  LDCU UR30, c[0x0][0x39c] ;  /* 0x00007380ff1e77ac */ /* 0x000e220008000800 */
[----:B-1----:R-:W-:Y:S01]  /*21c30*/  LEA.HI.X.SX32 R9, R0, R2, 0x1, P6 ;  /* 0x0000000200097211 */ /* 0x002fe200030f0eff */
[----:B------:R-:W-:Y:S01]  /*21c40*/  VIADD R0, R29, 0xc8 ;  /* 0x000000c81d007836 */ /* 0x000fe20000000000 */
[----:B------:R-:W-:-:S02]  /*21c50*/  PRMT R11, R5, 0x7632, R11 ;  /* 0x00007632050b7816 */ /* 0x000fc4000000000b */
[----:B------:R-:W-:-:S03]  /*21c60*/  LEA R10, P6, R4, R3, 0x1 ;  /* 0x00000003040a7211 */ /* 0x000fc600078c08ff */
[----:B------:R1:W-:Y:S01]  /*21c70*/  @P5 STG.E.U16 desc[UR8][R8.64], R11 ;  /* 0x0000000b08005986 */ /* 0x0003e2000c101508 */
[----:B------:R-:W-:Y:S01]  /*21c80*/  ISETP.LT.AND P5, PT, R0, UR44, !P0 ;  /* 0x0000002c00007c0c */ /* 0x000fe2000c7a1270 */
[----:B------:R-:W-:Y:S01]  /*21c90*/  VIADD R0, R4, UR5 ;  /* 0x0000000504007c36 */ /* 0x000fe20008000000 */
[----:B------:R-:W2:Y:S01]  /*21ca0*/  LDCU UR5, c[0x0][0x3b8] ;  /* 0x00007700ff0577ac */ /* 0x000ea20008000800 */
[C---:B------:R-:W-:Y:S02]  /*21cb0*/  VIADD R26, R29.reuse, 0xc6 ;  /* 0x000000c61d1a7836 */ /* 0x040fe40000000000 */
[----:B0-----:R-:W-:Y:S02]  /*21cc0*/  VIADD R5, R29, 0xc9 ;  /* 0x000000c91d057836 */ /* 0x001fe40000000000 */
[----:B------:R-:W-:Y:S01]  /*21cd0*/  VIADD R24, R0, UR24 ;  /* 0x0000001800187c36 */ /* 0x000fe20008000000 */
[----:B-1----:R-:W-:Y:S01]  /*21ce0*/  LEA.HI.X.SX32 R11, R4, R2, 0x1, P6 ;  /* 0x00000002040b7211 */ /* 0x002fe200030f0eff */
[----:B------:R-:W0:Y:S01]  /*21cf0*/  LDCU UR24, c[0x0][0x39c] ;  /* 0x00007380ff1877ac */ /* 0x000e220008000800 */
[----:B------:R-:W-:-:S02]  /*21d00*/  LEA R4, P6, R0, R3, 0x1 ;  /* 0x0000000300047211 */ /* 0x000fc400078c08ff */
[----:B------:R-:W-:Y:S01]  /*21d10*/  ISETP.LT.AND P2, PT, R26, UR40, !P0 ;  /* 0x000000281a007c0c */ /* 0x000fe2000c741270 */
[----:B------:R-:W-:Y:S01]  /*21d20*/  @P4 STG.E.U16 desc[UR8][R10.64], R6 ;  /* 0x000000060a004986 */ /* 0x000fe2000c101508 */
[----:B------:R-:W-:Y:S01]  /*21d30*/  ISETP.LT.AND P4, PT, R5, UR32, !P0 ;  /* 0x0000002005007c0c */ /* 0x000fe2000c781270 */
[----:B------:R-:W1:Y:S01]  /*21d40*/  LDCU UR32, c[0x0][0x39c] ;  /* 0x00007380ff2077ac */ /* 0x000e620008000800 */
[----:B------:R-:W-:Y:S01]  /*21d50*/  LEA.HI.X.SX32 R5, R0, R2, 0x1, P6 ;  /* 0x0000000200057211 */ /* 0x000fe200030f0eff */
[----:B------:R-:W-:Y:S01]  /*21d60*/  VIADD R0, R29, 0xca ;  /* 0x000000ca1d007836 */ /* 0x000fe20000000000 */
[----:B------:R-:W-:Y:S02]  /*21d70*/  PRMT R9, R6, 0x7632, R9 ;  /* 0x0000763206097816 */ /* 0x000fe40000000009 */
[----:B------:R-:W-:-:S03]  /*21d80*/  LEA R8, P6, R24, R3, 0x1 ;  /* 0x0000000318087211 */ /* 0x000fc600078c08ff */
[----:B------:R0:W-:Y:S01]  /*21d90*/  @P3 STG.E.U16 desc[UR8][R4.64], R9 ;  /* 0x0000000904003986 */ /* 0x0001e2000c101508 */
[----:B------:R-:W-:Y:S01]  /*21da0*/  ISETP.LT.AND P3, PT, R0, UR33, !P0 ;  /* 0x0000002100007c0c */ /* 0x000fe2000c761270 */
[C---:B------:R-:W-:Y:S01]  /*21db0*/  VIADD R0, R29.reuse, 0xcb ;  /* 0x000000cb1d007836 */ /* 0x040fe20000000000 */
[CC--:B0-----:R-:W-:Y:S01]  /*21dc0*/  LEA.HI.X.SX32 R9, R24.reuse, R2.reuse, 0x1, P6 ;  /* 0x0000000218097211 */ /* 0x0c1fe200030f0eff */
[----:B------:R-:W-:Y:S01]  /*21dd0*/  VIADD R24, R24, UR31 ;  /* 0x0000001f18187c36 */ /* 0x000fe20008000000 */
[----:B------:R-:W0:Y:S03]  /*21de0*/  LDCU UR31, c[0x0][0x39c] ;  /* 0x00007380ff1f77ac */ /* 0x000e260008000800 */
[----:B------:R1:W-:Y:S01]  /*21df0*/  @P2 STG.E.U16 desc[UR8][R8.64], R7 ;  /* 0x0000000708002986 */ /* 0x0003e2000c101508 */
[----:B------:R-:W-:Y:S01]  /*21e00*/  ISETP.LT.AND P2, PT, R0, UR34, !P0 ;  /* 0x0000002200007c0c */ /* 0x000fe2000c741270 */
[C---:B----4-:R-:W-:Y:S01]  /*21e10*/  VIADD R0, R24.reuse, UR14 ;  /* 0x0000000e18007c36 */ /* 0x050fe20008000000 */
[C---:B------:R-:W-:Y:S01]  /*21e20*/  LEA R10, P6, R24.reuse, R3, 0x1 ;  /* 0x00000003180a7211 */ /* 0x040fe200078c08ff */
[----:B------:R-:W-:Y:S01]  /*21e30*/  VIADD R4, R29, 0xcc ;  /* 0x000000cc1d047836 */ /* 0x000fe20000000000 */
[----:B------:R-:W4:Y:S02]  /*21e40*/  LDCU UR14, c[0x0][0x3b8] ;  /* 0x00007700ff0e77ac */ /* 0x000f240008000800 */
[----:B------:R-:W-:-:S02]  /*21e50*/  LEA.HI.X.SX32 R11, R24, R2, 0x1, P6 ;  /* 0x00000002180b7211 */ /* 0x000fc400030f0eff */
[CC--:B------:R-:W-:Y:S02]  /*21e60*/  LEA R24, P6, R0.reuse, R3.reuse, 0x1 ;  /* 0x0000000300187211 */ /* 0x0c0fe400078c08ff */
[----:B-1----:R-:W-:Y:S02]  /*21e70*/  PRMT R9, R7, 0x7632, R9 ;  /* 0x0000763207097816 */ /* 0x002fe40000000009 */
[CC--:B------:R-:W-:Y:S01]  /*21e80*/  LEA.HI.X.SX32 R25, R0.reuse, R2.reuse, 0x1, P6 ;  /* 0x0000000200197211 */ /* 0x0c0fe200030f0eff */
[----:B-----5:R-:W-:Y:S01]  /*21e90*/  VIADD R0, R0, UR12 ;  /* 0x0000000c00007c36 */ /* 0x020fe20008000000 */
[----:B------:R-:W1:Y:S01]  /*21ea0*/  LDCU UR12, c[0x0][0x3b8] ;  /* 0x00007700ff0c77ac */ /* 0x000e620008000800 */
[----:B------:R5:W-:Y:S01]  /*21eb0*/  @P1 STG.E.U16 desc[UR8][R10.64], R9 ;  /* 0x000000090a001986 */ /* 0x000be2000c101508 */
[----:B------:R-:W-:Y:S01]  /*21ec0*/  VIADD R5, R29, 0xcd ;  /* 0x000000cd1d057836 */ /* 0x000fe20000000000 */
[----:B------:R-:W-:Y:S01]  /*21ed0*/  ISETP.LT.AND P1, PT, R4, UR28, !P0 ;  /* 0x0000001c04007c0c */ /* 0x000fe2000c721270 */
[C---:B------:R-:W-:Y:S01]  /*21ee0*/  VIADD R6, R0.reuse, UR16 ;  /* 0x0000001000067c36 */ /* 0x040fe20008000000 */
[CC--:B------:R-:W-:Y:S01]  /*21ef0*/  LEA R4, P6, R0.reuse, R3.reuse, 0x1 ;  /* 0x0000000300047211 */ /* 0x0c0fe200078c08ff */
[----:B------:R-:W-:Y:S01]  /*21f00*/  @P5 STG.E.U16 desc[UR8][R24.64], R12 ;  /* 0x0000000c18005986 */ /* 0x000fe2000c101508 */
[----:B------:R-:W-:Y:S01]  /*21f10*/  ISETP.LT.AND P5, PT, R5, UR26, !P0 ;  /* 0x0000001a05007c0c */ /* 0x000fe2000c7a1270 */
[C---:B------:R-:W-:Y:S01]  /*21f20*/  VIADD R7, R29.reuse, 0xcf ;  /* 0x000000cf1d077836 */ /* 0x040fe20000000000 */
[----:B------:R-:W-:Y:S01]  /*21f30*/  LEA.HI.X.SX32 R5, R0, R2, 0x1, P6 ;  /* 0x0000000200057211 */ /* 0x000fe200030f0eff */
[----:B------:R-:W-:Y:S01]  /*21f40*/  VIADD R0, R29, 0xce ;  /* 0x000000ce1d007836 */ /* 0x000fe20000000000 */
[----:B-----5:R-:W-:Y:S01]  /*21f50*/  PRMT R9, R12, 0x7632, R9 ;  /* 0x000076320c097816 */ /* 0x020fe20000000009 */
[----:B------:R-:W5:Y:S01]  /*21f60*/  LDCU UR26, c[0x0][0x39c] ;  /* 0x00007380ff1a77ac */ /* 0x000f620008000800 */
[----:B------:R-:W-:-:S03]  /*21f70*/  LEA R8, P6, R6, R3, 0x1 ;  /* 0x0000000306087211 */ /* 0x000fc600078c08ff */
[----:B------:R0:W-:Y:S01]  /*21f80*/  @P4 STG.E.U16 desc[UR8][R4.64], R9 ;  /* 0x0000000904004986 */ /* 0x0001e2000c101508 */
[----:B------:R-:W-:Y:S01]  /*21f90*/  ISETP.LT.AND P4, PT, R0, UR37, !P0 ;  /* 0x0000002500007c0c */ /* 0x000fe2000c781270 */
[----:B------:R-:W-:Y:S01]  /*21fa0*/  VIADD R0, R6, UR17 ;  /* 0x0000001106007c36 */ /* 0x000fe20008000000 */
[----:B------:R-:W1:Y:S03]  /*21fb0*/  LDCU UR28, c[0x0][0x39c] ;  /* 0x00007380ff1c77ac */ /* 0x000e660008000800 */
[----:B------:R-:W-:Y:S01]  /*21fc0*/  VIADD R10, R0, UR15 ;  /* 0x0000000f000a7c36 */ /* 0x000fe20008000000 */
[----:B------:R-:W1:Y:S01]  /*21fd0*/  LDCU UR16, c[0x0][0x3b8] ;  /* 0x00007700ff1077ac */ /* 0x000e620008000800 */
[----:B------:R-:W1:Y:S01]  /*21fe0*/  LDCU UR15, c[0x0][0x3b8] ;  /* 0x00007700ff0f77ac */ /* 0x000e620008000800 */
[-C--:B0-----:R-:W-:Y:S02]  /*21ff0*/  LEA.HI.X.SX32 R9, R6, R2.reuse, 0x1, P6 ;  /* 0x0000000206097211 */ /* 0x081fe400030f0eff */
[C---:B------:R-:W-:Y:S01]  /*22000*/  LEA R6, P6, R0.reuse, R3, 0x1 ;  /* 0x0000000300067211 */ /* 0x040fe200078c08ff */
[----:B------:R-:W0:Y:S02]  /*22010*/  LDCU UR17, c[0x0][0x3b8] ;  /* 0x00007700ff1177ac */ /* 0x000e240008000800 */
[----:B------:R-:W-:Y:S01]  /*22020*/  @P3 STG.E.U16 desc[UR8][R8.64], R13 ;  /* 0x0000000d08003986 */ /* 0x000fe2000c101508 */
[----:B------:R-:W-:Y:S01]  /*22030*/  ISETP.LT.AND P3, PT, R7, UR27, !P0 ;  /* 0x0000001b07007c0c */ /* 0x000fe2000c761270 */
[----:B------:R-:W0:Y:S01]  /*22040*/  LDCU UR27, c[0x0][0x39c] ;  /* 0x00007380ff1b77ac */ /* 0x000e220008000800 */
[----:B------:R-:W-:Y:S01]  /*22050*/  LEA.HI.X.SX32 R7, R0, R2, 0x1, P6 ;  /* 0x0000000200077211 */ /* 0x000fe200030f0eff */
[----:B------:R-:W-:Y:S01]  /*22060*/  VIADD R0, R29, 0xd0 ;  /* 0x000000d01d007836 */ /* 0x000fe20000000000 */
[----:B------:R-:W-:-:S02]  /*22070*/  PRMT R5, R13, 0x7632, R5 ;  /* 0x000076320d057816 */ /* 0x000fc40000000005 */
[----:B------:R-:W-:-:S03]  /*22080*/  LEA R4, P6, R10, R3, 0x1 ;  /* 0x000000030a047211 */ /* 0x000fc600078c08ff */
[----:B------:R0:W-:Y:S01]  /*22090*/  @P2 STG.E.U16 desc[UR8][R6.64], R5 ;  /* 0x0000000506002986 */ /* 0x0001e2000c101508 */
[----:B------:R-:W-:Y:S01]  /*220a0*/  ISETP.LT.AND P2, PT, R0, UR29, !P0 ;  /* 0x0000001d00007c0c */ /* 0x000fe2000c741270 */
[----:B------:R-:W-:Y:S01]  /*220b0*/  VIADD R0, R29, 0xd1 ;  /* 0x000000d11d007836 */ /* 0x000fe20000000000 */
[----:B------:R-:W1:Y:S01]  /*220c0*/  LDCU UR29, c[0x0][0x39c] ;  /* 0x00007380ff1d77ac */ /* 0x000e620008000800 */
[C---:B0-----:R-:W-:Y:S01]  /*220d0*/  LEA.HI.X.SX32 R5, R10.reuse, R2, 0x1, P6 ;  /* 0x000000020a057211 */ /* 0x041fe200030f0eff */
[----:B------:R-:W-:Y:S01]  /*220e0*/  VIADD R10, R10, UR23 ;  /* 0x000000170a0a7c36 */ /* 0x000fe20008000000 */
[----:B------:R-:W-:Y:S01]  /*220f0*/  PRMT R7, R14, 0x7632, R7 ;  /* 0x000076320e077816 */ /* 0x000fe20000000007 */
[----:B------:R-:W0:Y:S02]  /*22100*/  LDCU UR23, c[0x0][0x39c] ;  /* 0x00007380ff1777ac */ /* 0x000e240008000800 */
[----:B------:R1:W-:Y:S01]  /*22110*/  @P1 STG.E.U16 desc[UR8][R4.64], R14 ;  /* 0x0000000e04001986 */ /* 0x0003e2000c101508 */
[----:B------:R-:W-:-:S02]  /*22120*/  LEA R8, P6, R10, R3, 0x1 ;  /* 0x000000030a087211 */ /* 0x000fc400078c08ff */
[----:B------:R-:W-:Y:S01]  /*22130*/  ISETP.LT.AND P1, PT, R0, UR35, !P0 ;  /* 0x0000002300007c0c */ /* 0x000fe2000c721270 */
[C---:B------:R-:W-:Y:S01]  /*22140*/  VIADD R0, R10.reuse, UR20 ;  /* 0x000000140a007c36 */ /* 0x040fe20008000000 */
[----:B------:R-:W-:Y:S01]  /*22150*/  LEA.HI.X.SX32 R9, R10, R2, 0x1, P6 ;  /* 0x000000020a097211 */ /* 0x000fe200030f0eff */
[----:B------:R-:W0:Y:S03]  /*22160*/  LDCU UR20, c[0x0][0x3b8] ;  /* 0x00007700ff1477ac */ /* 0x000e260008000800 */
[----:B------:R-:W-:Y:S01]  /*22170*/  LEA R6, P6, R0, R3, 0x1 ;  /* 0x0000000300067211 */ /* 0x000fe200078c08ff */
[----:B------:R2:W-:Y:S01]  /*22180*/  @P5 STG.E.U16 desc[UR8][R8.64], R7 ;  /* 0x0000000708005986 */ /* 0x0005e2000c101508 */
[C---:B------:R-:W-:Y:S02]  /*22190*/  VIADD R10, R29.reuse, 0xd2 ;  /* 0x000000d21d0a7836 */ /* 0x040fe40000000000 */
[----:B-1----:R-:W-:-:S03]  /*221a0*/  VIADD R5, R29, 0xd3 ;  /* 0x000000d31d057836 */ /* 0x002fc60000000000 */
[----:B------:R-:W-:Y:S01]  /*221b0*/  ISETP.LT.AND P5, PT, R10, UR21, !P0 ;  /* 0x000000150a007c0c */ /* 0x000fe2000c7a1270 */
[----:B------:R-:W1:Y:S01]  /*221c0*/  LDCU UR21, c[0x0][0x3b8] ;  /* 0x00007700ff1577ac */ /* 0x000e620008000800 */
[CC--:B--2---:R-:W-:Y:S01]  /*221d0*/  LEA.HI.X.SX32 R7, R0.reuse, R2.reuse, 0x1, P6 ;  /* 0x0000000200077211 */ /* 0x0c4fe200030f0eff */
[----:B------:R-:W-:Y:S01]  /*221e0*/  VIADD R0, R0, UR22 ;  /* 0x0000001600007c36 */ /* 0x000fe20008000000 */
[----:B------:R-:W2:Y:S03]  /*221f0*/  LDCU UR22, c[0x0][0x39c] ;  /* 0x00007380ff1677ac */ /* 0x000ea60008000800 */
[C---:B------:R-:W-:Y:S01]  /*22200*/  VIADD R10, R0.reuse, UR25 ;  /* 0x00000019000a7c36 */ /* 0x040fe20008000000 */
[CC--:B------:R-:W-:Y:S01]  /*22210*/  LEA R4, P6, R0.reuse, R3.reuse, 0x1 ;  /* 0x0000000300047211 */ /* 0x0c0fe200078c08ff */
[----:B------:R0:W-:Y:S01]  /*22220*/  @P4 STG.E.U16 desc[UR8][R6.64], R15 ;  /* 0x0000000f06004986 */ /* 0x0001e2000c101508 */
[----:B------:R-:W-:Y:S01]  /*22230*/  ISETP.LT.AND P4, PT, R5, UR36, !P0 ;  /* 0x0000002405007c0c */ /* 0x000fe2000c781270 */
[----:B------:R-:W1:Y:S01]  /*22240*/  LDCU UR25, c[0x0][0x39c] ;  /* 0x00007380ff1977ac */ /* 0x000e620008000800 */
[----:B------:R-:W-:Y:S01]  /*22250*/  LEA.HI.X.SX32 R5, R0, R2, 0x1, P6 ;  /* 0x0000000200057211 */ /* 0x000fe200030f0eff */
[----:B------:R-:W-:Y:S01]  /*22260*/  VIADD R0, R29, 0xd4 ;  /* 0x000000d41d007836 */ /* 0x000fe20000000000 */
[----:B------:R-:W-:-:S02]  /*22270*/  LEA R8, P6, R10, R3, 0x1 ;  /* 0x000000030a087211 */ /* 0x000fc400078c08ff */
[----:B0-----:R-:W-:Y:S02]  /*22280*/  PRMT R7, R15, 0x7632, R7 ;  /* 0x000076320f077816 */ /* 0x001fe40000000007 */
[CC--:B------:R-:W-:Y:S01]  /*22290*/  LEA.HI.X.SX32 R9, R10.reuse, R2.reuse, 0x1, P6 ;  /* 0x000000020a097211 */ /* 0x0c0fe200030f0eff */
[----:B------:R-:W-:Y:S01]  /*222a0*/  VIADD R10, R10, UR11 ;  /* 0x0000000b0a0a7c36 */ /* 0x000fe20008000000 */
[----:B------:R-:W0:Y:S01]  /*222b0*/  LDCU UR11, c[0x0][0x3b8] ;  /* 0x00007700ff0b77ac */ /* 0x000e220008000800 */
[----:B------:R1:W-:Y:S01]  /*222c0*/  @P3 STG.E.U16 desc[UR8][R4.64], R7 ;  /* 0x0000000704003986 */ /* 0x0003e2000c101508 */
[----:B------:R-:W-:Y:S01]  /*222d0*/  ISETP.LT.AND P3, PT, R0, UR38, !P0 ;  /* 0x0000002600007c0c */ /* 0x000fe2000c761270 */
[C---:B------:R-:W-:Y:S01]  /*222e0*/  VIADD R0, R29.reuse, 0xd5 ;  /* 0x000000d51d007836 */ /* 0x040fe20000000000 */
[-C--:B------:R-:W-:Y:S01]  /*222f0*/  LEA R6, P6, R10, R3.reuse, 0x1 ;  /* 0x000000030a067211 */ /* 0x080fe200078c08ff */
[----:B------:R0:W-:Y:S03]  /*22300*/  @P2 STG.E.U16 desc[UR8][R8.64], R16 ;  /* 0x0000001008002986 */ /* 0x0001e6000c101508 */
[----:B------:R-:W-:Y:S01]  /*22310*/  ISETP.LT.AND P2, PT, R0, UR30, !P0 ;  /* 0x0000001e00007c0c */ /* 0x000fe2000c741270 */
[C---:B------:R-:W-:Y:S01]  /*22320*/  VIADD R0, R10.reuse, UR13 ;  /* 0x0000000d0a007c36 */ /* 0x040fe20008000000 */
[----:B------:R-:W2:Y:S01]  /*22330*/  LDCU UR30, c[0x0][0x39c] ;  /* 0x00007380ff1e77ac */ /* 0x000ea20008000800 */
[----:B-1----:R-:W-:Y:S01]  /*22340*/  LEA.HI.X.SX32 R7, R10, R2, 0x1, P6 ;  /* 0x000000020a077211 */ /* 0x002fe200030f0eff */
[C---:B------:R-:W-:Y:S01]  /*22350*/  VIADD R13, R29.reuse, 0xe1 ;  /* 0x000000e11d0d7836 */ /* 0x040fe20000000000 */
[----:B------:R-:W-:Y:S01]  /*22360*/  PRMT R5, R16, 0x7632, R5 ;  /* 0x0000763210057816 */ /* 0x000fe20000000005 */
[----:B------:R-:W1:Y:S01]  /*22370*/  LDCU UR13, c[0x0][0x3b8] ;  /* 0x00007700ff0d77ac */ /* 0x000e620008000800 */
[----:B------:R-:W-:Y:S01]  /*22380*/  LEA R4, P6, R0, R3, 0x1 ;  /* 0x0000000300047211 */ /* 0x000fe200078c08ff */
[----:B------:R-:W-:-:S02]  /*22390*/  VIADD R10, R29, 0xd6 ;  /* 0x000000d61d0a7836 */ /* 0x000fc40000000000 */
[----:B------:R2:W-:Y:S01]  /*223a0*/  @P1 STG.E.U16 desc[UR8][R6.64], R5 ;  /* 0x0000000506001986 */ /* 0x0005e2000c101508 */
[----:B0-----:R-:W-:Y:S02]  /*223b0*/  VIADD R9, R29, 0xd7 ;  /* 0x000000d71d097836 */ /* 0x001fe40000000000 */
[----:B------:R-:W-:Y:S02]  /*223c0*/  ISETP.LT.AND P1, PT, R10, UR32, !P0 ;  /* 0x000000200a007c0c */ /* 0x000fe4000c721270 */
[CC--:B--2---:R-:W-:Y:S01]  /*223d0*/  LEA.HI.X.SX32 R5, R0.reuse, R2.reuse, 0x1, P6 ;  /* 0x0000000200057211 */ /* 0x0c4fe200030f0eff */
[----:B------:R-:W-:Y:S01]  /*223e0*/  VIADD R0, R0, UR6 ;  /* 0x0000000600007c36 */ /* 0x000fe20008000000 */
[----:B------:R-:W0:Y:S03]  /*223f0*/  LDCU UR6, c[0x0][0x3b8] ;  /* 0x00007700ff0677ac */ /* 0x000e260008000800 */
[C---:B------:R-:W-:Y:S01]  /*22400*/  VIADD R10, R0.reuse, UR4 ;  /* 0x00000004000a7c36 */ /* 0x040fe20008000000 */
[CC--:B------:R-:W-:Y:S01]  /*22410*/  LEA R8, P6, R0.reuse, R3.reuse, 0x1 ;  /* 0x0000000300087211 */ /* 0x0c0fe200078c08ff */
[----:B------:R2:W-:Y:S01]  /*22420*/  @P5 STG.E.U16 desc[UR8][R4.64], R17 ;  /* 0x0000001104005986 */ /* 0x0005e2000c101508 */
[----:B------:R-:W-:Y:S01]  /*22430*/  ISETP.LT.AND P5, PT, R9, UR24, !P0 ;  /* 0x0000001809007c0c */ /* 0x000fe2000c7a1270 */
[----:B------:R-:W0:Y:S01]  /*22440*/  LDCU UR24, c[0x0][0x39c] ;  /* 0x00007380ff1877ac */ /* 0x000e220008000800 */
[----:B------:R-:W-:Y:S01]  /*22450*/  LEA.HI.X.SX32 R9, R0, R2, 0x1, P6 ;  /* 0x0000000200097211 */ /* 0x000fe200030f0eff */
[----:B------:R-:W-:Y:S01]  /*22460*/  VIADD R0, R29, 0xd8 ;  /* 0x000000d81d007836 */ /* 0x000fe20000000000 */
[----:B------:R-:W-:Y:S01]  /*22470*/  LEA R6, P6, R10, R3, 0x1 ;  /* 0x000000030a067211 */ /* 0x000fe200078c08ff */
[----:B------:R-:W0:Y:S01]  /*22480*/  LDCU UR4, c[0x0][0x3b8] ;  /* 0x00007700ff0477ac */ /* 0x000e220008000800 */
[----:B--2---:R-:W-:-:S02]  /*22490*/  PRMT R5, R17, 0x7632, R5 ;  /* 0x0000763211057816 */ /* 0x004fc40000000005 */
[CC--:B------:R-:W-:Y:S01]  /*224a0*/  LEA.HI.X.SX32 R7, R10.reuse, R2.reuse, 0x1, P6 ;  /* 0x000000020a077211 */ /* 0x0c0fe200030f0eff */
[----:B------:R-:W-:Y:S01]  /*224b0*/  VIADD R10, R10, UR7 ;  /* 0x000000070a0a7c36 */ /* 0x000fe20008000000 */
[----:B------:R-:W2:Y:S01]  /*224c0*/  LDCU UR7, c[0x0][0x3b8] ;  /* 0x00007700ff0777ac */ /* 0x000ea20008000800 */
[----:B------:R0:W-:Y:S01]  /*224d0*/  @P4 STG.E.U16 desc[UR8][R8.64], R5 ;  /* 0x0000000508004986 */ /* 0x0001e2000c101508 */
[----:B------:R-:W-:Y:S01]  /*224e0*/  ISETP.LT.AND P4, PT, R0, UR31, !P0 ;  /* 0x0000001f00007c0c */ /* 0x000fe2000c781270 */
[----:B------:R-:W-:Y:S01]  /*224f0*/  VIADD R0, R29, 0xd9 ;  /* 0x000000d91d007836 */ /* 0x000fe20000000000 */
[----:B------:R-:W-:Y:S01]  /*22500*/  LEA R4, P6, R10, R3, 0x1 ;  /* 0x000000030a047211 */ /* 0x000fe200078c08ff */
[----:B------:R1:W-:Y:S03]  /*22510*/  @P3 STG.E.U16 desc[UR8][R6.64], R18 ;  /* 0x0000001206003986 */ /* 0x0003e6000c101508 */
[----:B-----5:R-:W-:Y:S01]  /*22520*/  ISETP.LT.AND P3, PT, R0, UR26, !P0 ;  /* 0x0000001a00007c0c */ /* 0x020fe2000c761270 */
[C---:B------:R-:W-:Y:S01]  /*22530*/  VIADD R0, R10.reuse, UR18 ;  /* 0x000000120a007c36 */ /* 0x040fe20008000000 */
[----:B------:R-:W5:Y:S01]  /*22540*/  LDCU UR26, c[0x0][0x39c] ;  /* 0x00007380ff1a77ac */ /* 0x000f620008000800 */
[----:B0-----:R-:W-:Y:S01]  /*22550*/  LEA.HI.X.SX32 R5, R10, R2, 0x1, P6 ;  /* 0x000000020a057211 */ /* 0x001fe200030f0eff */
[----:B------:R-:W0:Y:S01]  /*22560*/  LDCU UR18, c[0x0][0x39c] ;  /* 0x00007380ff1277ac */ /* 0x000e220008000800 */
[----:B------:R-:W-:-:S02]  /*22570*/  PRMT R9, R18, 0x7632, R9 ;  /* 0x0000763212097816 */ /* 0x000fc40000000009 */
[-C--:B------:R-:W-:Y:S01]  /*22580*/  LEA R8, P6, R0, R3.reuse, 0x1 ;  /* 0x0000000300087211 */ /* 0x080fe200078c08ff */
[C---:B------:R-:W-:Y:S02]  /*22590*/  VIADD R10, R29.reuse, 0xda ;  /* 0x000000da1d0a7836 */ /* 0x040fe40000000000 */
[----:B------:R0:W-:Y:S01]  /*225a0*/  @P2 STG.E.U16 desc[UR8][R4.64], R9 ;  /* 0x0000000904002986 */ /* 0x0001e2000c101508 */
[----:B-1----:R-:W-:Y:S02]  /*225b0*/  VIADD R7, R29, 0xdb ;  /* 0x000000db1d077836 */ /* 0x002fe40000000000 */
[----:B------:R-:W-:Y:S02]  /*225c0*/  ISETP.LT.AND P2, PT, R10, UR28, !P0 ;  /* 0x0000001c0a007c0c */ /* 0x000fe4000c741270 */
[CC--:B0-----:R-:W-:Y:S01]  /*225d0*/  LEA.HI.X.SX32 R9, R0.reuse, R2.reuse, 0x1, P6 ;  /* 0x0000000200097211 */ /* 0x0c1fe200030f0eff */
[----:B------:R-:W-:Y:S01]  /*225e0*/  VIADD R0, R0, UR5 ;  /* 0x0000000500007c36 */ /* 0x000fe20008000000 */
[----:B------:R-:W-:Y:S01]  /*225f0*/  PRMT R5, R19, 0x7632, R5 ;  /* 0x0000763213057816 */ /* 0x000fe20000000005 */
[----:B------:R-:W0:Y:S02]  /*22600*/  LDCU UR5, c[0x0][0x3b8] ;  /* 0x00007700ff0577ac */ /* 0x000e240008000800 */
[C---:B------:R-:W-:Y:S01]  /*22610*/  VIADD R10, R0.reuse, UR19 ;  /* 0x00000013000a7c36 */ /* 0x040fe20008000000 */
[CC--:B------:R-:W-:Y:S01]  /*22620*/  LEA R6, P6, R0.reuse, R3.reuse, 0x1 ;  /* 0x0000000300067211 */ /* 0x0c0fe200078c08ff */
[----:B------:R-:W-:Y:S01]  /*22630*/  @P1 STG.E.U16 desc[UR8][R8.64], R19 ;  /* 0x0000001308001986 */ /* 0x000fe2000c101508 */
[----:B------:R-:W-:Y:S01]  /*22640*/  ISETP.LT.AND P1, PT, R7, UR27, !P0 ;  /* 0x0000001b07007c0c */ /* 0x000fe2000c721270 */
[----:B------:R-:W1:Y:S01]  /*22650*/  LDCU UR19, c[0x0][0x39c] ;  /* 0x00007380ff1377ac */ /* 0x000e620008000800 */
[----:B------:R-:W-:Y:S01]  /*22660*/  LEA.HI.X.SX32 R7, R0, R2, 0x1, P6 ;  /* 0x0000000200077211 */ /* 0x000fe200030f0eff */
[----:B------:R-:W-:Y:S01]  /*22670*/  VIADD R0, R29, 0xdc ;  /* 0x000000dc1d007836 */ /* 0x000fe20000000000 */
[----:B------:R-:W-:-:S03]  /*22680*/  LEA R4, P6, R10, R3, 0x1 ;  /* 0x000000030a047211 */ /* 0x000fc600078c08ff */
[----:B------:R0:W-:Y:S01]  /*22690*/  @P5 STG.E.U16 desc[UR8][R6.64], R5 ;  /* 0x0000000506005986 */ /* 0x0001e2000c101508 */
[----:B------:R-:W-:Y:S01]  /*226a0*/  ISETP.LT.AND P5, PT, R0, UR23, !P0 ;  /* 0x0000001700007c0c */ /* 0x000fe2000c7a1270 */
[----:B------:R-:W-:Y:S01]  /*226b0*/  VIADD R0, R29, 0xdd ;  /* 0x000000dd1d007836 */ /* 0x000fe20000000000 */
[----:B------:R-:W1:Y:S01]  /*226c0*/  LDCU UR23, c[0x0][0x39c] ;  /* 0x00007380ff1777ac */ /* 0x000e620008000800 */
[CC--:B0-----:R-:W-:Y:S01]  /*226d0*/  LEA.HI.X.SX32 R5, R10.reuse, R2.reuse, 0x1, P6 ;  /* 0x000000020a057211 */ /* 0x0c1fe200030f0eff */
[----:B----4-:R-:W-:Y:S01]  /*226e0*/  VIADD R10, R10, UR14 ;  /* 0x0000000e0a0a7c36 */ /* 0x010fe20008000000 */
[----:B------:R-:W0:Y:S03]  /*226f0*/  LDCU UR14, c[0x0][0x3b8] ;  /* 0x00007700ff0e77ac */ /* 0x000e260008000800 */
[----:B------:R4:W-:Y:S01]  /*22700*/  @P4 STG.E.U16 desc[UR8][R4.64], R20 ;  /* 0x0000001404004986 */ /* 0x0009e2000c101508 */
[----:B------:R-:W-:Y:S01]  /*22710*/  ISETP.LT.AND P4, PT, R0, UR29, !P0 ;  /* 0x0000001d00007c0c */ /* 0x000fe2000c781270 */
[C---:B------:R-:W-:Y:S01]  /*22720*/  VIADD R0, R10.reuse, UR12 ;  /* 0x0000000c0a007c36 */ /* 0x040fe20008000000 */
[C---:B------:R-:W-:Y:S01]  /*22730*/  LEA R8, P6, R10.reuse, R3, 0x1 ;  /* 0x000000030a087211 */ /* 0x040fe200078c08ff */
[----:B------:R-:W0:Y:S03]  /*22740*/  LDCU UR12, c[0x0][0x3b8] ;  /* 0x00007700ff0c77ac */ /* 0x000e260008000800 */
[----:B------:R-:W-:-:S02]  /*22750*/  LEA.HI.X.SX32 R9, R10, R2, 0x1, P6 ;  /* 0x000000020a097211 */ /* 0x000fc400030f0eff */
[-C--:B------:R-:W-:Y:S01]  /*22760*/  LEA R6, P6, R0, R3.reuse, 0x1 ;  /* 0x0000000300067211 */ /* 0x080fe200078c08ff */
[C---:B------:R-:W-:Y:S01]  /*22770*/  VIADD R10, R29.reuse, 0xde ;  /* 0x000000de1d0a7836 */ /* 0x040fe20000000000 */
[----:B----4-:R-:W-:Y:S02]  /*22780*/  PRMT R5, R20, 0x7632, R5 ;  /* 0x0000763214057816 */ /* 0x010fe40000000005 */
[C---:B------:R-:W-:Y:S01]  /*22790*/  LEA.HI.X.SX32 R7, R0.reuse, R2, 0x1, P6 ;  /* 0x0000000200077211 */ /* 0x040fe200030f0eff */
[----:B------:R-:W-:Y:S01]  /*227a0*/  VIADD R0, R0, UR16 ;  /* 0x0000001000007c36 */ /* 0x000fe20008000000 */
[----:B------:R-:W4:Y:S01]  /*227b0*/  LDCU UR16, c[0x0][0x3b8] ;  /* 0x00007700ff1077ac */ /* 0x000f220008000800 */
[----:B------:R0:W-:Y:S01]  /*227c0*/  @P3 STG.E.U16 desc[UR8][R8.64], R5 ;  /* 0x0000000508003986 */ /* 0x0001e2000c101508 */
[----:B------:R-:W-:Y:S02]  /*227d0*/  ISETP.LT.AND P3, PT, R10, UR22, !P0 ;  /* 0x000000160a007c0c */ /* 0x000fe4000c761270 */
[----:B------:R-:W-:Y:S01]  /*227e0*/  LEA R10, P6, R0, R3, 0x1 ;  /* 0x00000003000a7211 */ /* 0x000fe200078c08ff */
[----:B------:R-:W-:-:S02]  /*227f0*/  VIADD R4, R29, 0xdf ;  /* 0x000000df1d047836 */ /* 0x000fc40000000000 */
[C---:B------:R-:W-:Y:S01]  /*22800*/  VIADD R12, R0.reuse, UR15 ;  /* 0x0000000f000c7c36 */ /* 0x040fe20008000000 */
[-C--:B------:R-:W-:Y:S01]  /*22810*/  LEA.HI.X.SX32 R11, R0, R2.reuse, 0x1, P6 ;  /* 0x00000002000b7211 */ /* 0x080fe200030f0eff */
[----:B------:R-:W-:Y:S01]  /*22820*/  VIADD R0, R29, 0xe0 ;  /* 0x000000e01d007836 */ /* 0x000fe20000000000 */
[----:B0-----:R-:W-:Y:S01]  /*22830*/  PRMT R9, R21, 0x7632, R9 ;  /* 0x0000763215097816 */ /* 0x001fe20000000009 */
[----:B------:R-:W-:Y:S01]  /*22840*/  @P2 STG.E.U16 desc[UR8][R6.64], R21 ;  /* 0x0000001506002986 */ /* 0x000fe2000c101508 */
[----:B------:R-:W-:Y:S01]  /*22850*/  ISETP.LT.AND P2, PT, R4, UR25, !P0 ;  /* 0x0000001904007c0c */ /* 0x000fe2000c741270 */
[----:B------:R-:W0:Y:S01]  /*22860*/  LDCU UR22, c[0x0][0x39c] ;  /* 0x00007380ff1677ac */ /* 0x000e220008000800 */
[----:B------:R-:W-:Y:S01]  /*22870*/  LEA R8, P6, R12, R3, 0x1 ;  /* 0x000000030c087211 */ /* 0x000fe200078c08ff */
[----:B------:R1:W-:Y:S01]  /*22880*/  @P1 STG.E.U16 desc[UR8][R10.64], R9 ;  /* 0x000000090a001986 */ /* 0x0003e2000c101508 */
[----:B------:R-:W-:Y:S01]  /*22890*/  ISETP.LT.AND P1, PT, R0, UR30, !P0 ;  /* 0x0000001e00007c0c */ /* 0x000fe2000c721270 */
[----:B------:R-:W-:Y:S01]  /*228a0*/  VIADD R0, R12, UR17 ;  /* 0x000000110c007c36 */ /* 0x000fe20008000000 */
[----:B------:R-:W0:Y:S01]  /*228b0*/  LDCU UR25, c[0x0][0x39c] ;  /* 0x00007380ff1977ac */ /* 0x000e220008000800 */
[----:B---3--:R-:W3:Y:S02]  /*228c0*/  LDS.128 R4, [R28] ;  /* 0x000000001c047984 */ /* 0x008ee40000000c00 */
[----:B------:R-:W-:Y:S01]  /*228d0*/  VIADD R14, R0, UR20 ;  /* 0x00000014000e7c36 */ /* 0x000fe20008000000 */
[----:B------:R-:W0:Y:S01]  /*228e0*/  LDCU UR20, c[0x0][0x39c] ;  /* 0x00007380ff1477ac */ /* 0x000e220008000800 */
[----:B------:R-:W0:Y:S01]  /*228f0*/  LDCU UR15, c[0x0][0x3b8] ;  /* 0x00007700ff0f77ac */ /* 0x000e220008000800 */
[----:B-1----:R-:W-:-:S02]  /*22900*/  LEA.HI.X.SX32 R9, R12, R2, 0x1, P6 ;  /* 0x000000020c097211 */ /* 0x002fc400030f0eff */
[CC--:B------:R-:W-:Y:S01]  /*22910*/  LEA R12, P6, R0.reuse, R3.reuse, 0x1 ;  /* 0x00000003000c7211 */ /* 0x0c0fe200078c08ff */
[----:B------:R-:W1:Y:S02]  /*22920*/  LDCU UR17, c[0x0][0x3b8] ;  /* 0x00007700ff1177ac */ /* 0x000e640008000800 */
[----:B------:R0:W-:Y:S01]  /*22930*/  @P5 STG.E.U16 desc[UR8][R8.64], R22 ;  /* 0x0000001608005986 */ /* 0x0001e2000c101508 */
[----:B------:R-:W-:Y:S01]  /*22940*/  ISETP.LT.AND P5, PT, R13, UR24, !P0 ;  /* 0x000000180d007c0c */ /* 0x000fe2000c7a1270 */
[----:B------:R-:W1:Y:S01]  /*22950*/  LDCU UR24, c[0x0][0x39c] ;  /* 0x00007380ff1877ac */ /* 0x000e620008000800 */
[----:B------:R-:W-:Y:S01]  /*22960*/  LEA.HI.X.SX32 R13, R0, R2, 0x1, P6 ;  /* 0x00000002000d7211 */ /* 0x000fe200030f0eff */
[----:B------:R-:W-:Y:S01]  /*22970*/  VIADD R0, R29, 0xe2 ;  /* 0x000000e21d007836 */ /* 0x000fe20000000000 */
[----:B------:R-:W-:Y:S02]  /*22980*/  LEA R10, P6, R14, R3, 0x1 ;  /* 0x000000030e0a7211 */ /* 0x000fe400078c08ff */
[----:B0-----:R-:W-:-:S02]  /*22990*/  PRMT R9, R22, 0x7632, R9 ;  /* 0x0000763216097816 */ /* 0x001fc40000000009 */
[CC--:B------:R-:W-:Y:S01]  /*229a0*/  LEA.HI.X.SX32 R11, R14.reuse, R2.reuse, 0x1, P6 ;  /* 0x000000020e0b7211 */ /* 0x0c0fe200030f0eff */
[----:B------:R-:W-:Y:S01]  /*229b0*/  VIADD R14, R14, UR21 ;  /* 0x000000150e0e7c36 */ /* 0x000fe20008000000 */
[----:B------:R-:W0:Y:S01]  /*229c0*/  LDCU UR21, c[0x0][0x39c] ;  /* 0x00007380ff1577ac */ /* 0x000e220008000800 */
[----:B------:R1:W-:Y:S01]  /*229d0*/  @P4 STG.E.U16 desc[UR8][R12.64], R9 ;  /* 0x000000090c004986 */ /* 0x0003e2000c101508 */
[----:B-----5:R-:W-:Y:S01]  /*229e0*/  ISETP.LT.AND P4, PT, R0, UR26, !P0 ;  /* 0x0000001a00007c0c */ /* 0x020fe2000c781270 */
[----:B------:R-:W-:Y:S01]  /*229f0*/  VIADD R0, R29, 0xe3 ;  /* 0x000000e31d007836 */ /* 0x000fe20000000000 */
[----:B------:R-:W-:Y:S01]  /*22a00*/  LEA R8, P6, R14, R3, 0x1 ;  /* 0x000000030e087211 */ /* 0x000fe200078c08ff */
[----:B------:R5:W-:Y:S03]  /*22a10*/  @P3 STG.E.U16 desc[UR8][R10.64], R23 ;  /* 0x000000170a003986 */ /* 0x000be6000c101508 */
[----:B------:R-:W-:Y:S01]  /*22a20*/  ISETP.LT.AND P3, PT, R0, UR18, !P0 ;  /* 0x0000001200007c0c */ /* 0x000fe2000c761270 */
[C---:B------:R-:W-:Y:S01]  /*22a30*/  VIADD R0, R14.reuse, UR11 ;  /* 0x0000000b0e007c36 */ /* 0x040fe20008000000 */
[----:B------:R-:W0:Y:S01]  /*22a40*/  LDCU UR18, c[0x0][0x39c] ;  /* 0x00007380ff1277ac */ /* 0x000e220008000800 */
[----:B-1----:R-:W-:Y:S01]  /*22a50*/  LEA.HI.X.SX32 R9, R14, R2, 0x1, P6 ;  /* 0x000000020e097211 */ /* 0x002fe200030f0eff */
[----:B------:R-:W1:Y:S01]  /*22a60*/  LDCU UR11, c[0x0][0x3b8] ;  /* 0x00007700ff0b77ac */ /* 0x000e620008000800 */
[----:B------:R-:W-:-:S02]  /*22a70*/  PRMT R13, R23, 0x7632, R13 ;  /* 0x00007632170d7816 */ /* 0x000fc4000000000d */
[-C--:B------:R-:W-:Y:S01]  /*22a80*/  LEA R12, P6, R0, R3.reuse, 0x1 ;  /* 0x00000003000c7211 */ /* 0x080fe200078c08ff */
[C---:B------:R-:W-:Y:S02]  /*22a90*/  VIADD R14, R29.reuse, 0xe4 ;  /* 0x000000e41d0e7836 */ /* 0x040fe40000000000 */
[----:B------:R0:W-:Y:S01]  /*22aa0*/  @P2 STG.E.U16 desc[UR8][R8.64], R13 ;  /* 0x0000000d08002986 */ /* 0x0001e2000c101508 */
[----:B-----5:R-:W-:Y:S02]  /*22ab0*/  VIADD R11, R29, 0xe5 ;  /* 0x000000e51d0b7836 */ /* 0x020fe40000000000 */
[----:B------:R-:W-:Y:S01]  /*22ac0*/  ISETP.LT.AND P2, PT, R14, UR19, !P0 ;  /* 0x000000130e007c0c */ /* 0x000fe2000c741270 */
[----:B------:R-:W5:Y:S01]  /*22ad0*/  LDCU UR19, c[0x0][0x39c] ;  /* 0x00007380ff1377ac */ /* 0x000f620008000800 */
[CC--:B0-----:R-:W-:Y:S01]  /*22ae0*/  LEA.HI.X.SX32 R13, R0.reuse, R2.reuse, 0x1, P6 ;  /* 0x00000002000d7211 */ /* 0x0c1fe200030f0eff */
[----:B------:R-:W-:Y:S01]  /*22af0*/  VIADD R0, R0, UR6 ;  /* 0x0000000600007c36 */ /* 0x000fe20008000000 */
[----:B---3--:R-:W-:Y:S01]  /*22b00*/  PRMT R9, R4, 0x7632, R9 ;  /* 0x0000763204097816 */ /* 0x008fe20000000009 */
[----:B------:R-:W0:Y:S02]  /*22b10*/  LDCU UR6, c[0x0][0x3b8] ;  /* 0x00007700ff0677ac */ /* 0x000e240008000800 */
[C---:B------:R-:W-:Y:S01]  /*22b20*/  VIADD R14, R0.reuse, UR4 ;  /* 0x00000004000e7c36 */ /* 0x040fe20008000000 */
[CC--:B------:R-:W-:Y:S01]  /*22b30*/  LEA R10, P6, R0.reuse, R3.reuse, 0x1 ;  /* 0x00000003000a7211 */ /* 0x0c0fe200078c08ff */
[----:B------:R3:W-:Y:S01]  /*22b40*/  @P1 STG.E.U16 desc[UR8][R12.64], R4 ;  /* 0x000000040c001986 */ /* 0x0007e2000c101508 */
[----:B------:R-:W-:Y:S01]  /*22b50*/  ISETP.LT.AND P1, PT, R11, UR23, !P0 ;  /* 0x000000170b007c0c */ /* 0x000fe2000c721270 */
[----:B------:R-:W0:Y:S01]  /*22b60*/  LDCU UR4, c[0x0][0x3b8] ;  /* 0x00007700ff0477ac */ /* 0x000e220008000800 */
[----:B------:R-:W-:Y:S01]  /*22b70*/  LEA.HI.X.SX32 R11, R0, R2, 0x1, P6 ;  /* 0x00000002000b7211 */ /* 0x000fe200030f0eff */
[----:B------:R-:W-:Y:S01]  /*22b80*/  VIADD R0, R29, 0xe6 ;  /* 0x000000e61d007836 */ /* 0x000fe20000000000 */
[----:B------:R-:W-:-:S03]  /*22b90*/  LEA R8, P6, R14, R3, 0x1 ;  /* 0x000000030e087211 */ /* 0x000fc600078c08ff */
[----:B------:R0:W-:Y:S01]  /*22ba0*/  @P5 STG.E.U16 desc[UR8][R10.64], R9 ;  /* 0x000000090a005986 */ /* 0x0001e2000c101508 */
[----:B------:R-:W-:Y:S01]  /*22bb0*/  ISETP.LT.AND P5, PT, R0, UR22, !P0 ;  /* 0x0000001600007c0c */ /* 0x000fe2000c7a1270 */
[----:B------:R-:W-:Y:S01]  /*22bc0*/  VIADD R0, R29, 0xe7 ;  /* 0x000000e71d007836 */ /* 0x000fe20000000000 */
[----:B------:R-:W-:Y:S01]  /*22bd0*/  PRMT R15, R5, 0x7632, R15 ;  /* 0x00007632050f7816 */ /* 0x000fe2000000000f */
[----:B---3--:R-:W-:Y:S01]  /*22be0*/  VIADD R4, R29, 0xe8 ;  /* 0x000000e81d047836 */ /* 0x008fe20000000000 */
[----:B------:R-:W3:Y:S01]  /*22bf0*/  LDCU UR22, c[0x0][0x39c] ;  /* 0x00007380ff1677ac */ /* 0x000ee20008000800 */
[C---:B0-----:R-:W-:Y:S01]  /*22c00*/  LEA.HI.X.SX32 R9, R14.reuse, R2, 0x1, P6 ;  /* 0x000000020e097211 */ /* 0x041fe200030f0eff */
[----:B--2---:R-:W-:Y:S01]  /*22c10*/  VIADD R14, R14, UR7 ;  /* 0x000000070e0e7c36 */ /* 0x004fe20008000000 */
[----:B------:R-:W0:Y:S03]  /*22c20*/  LDCU UR7, c[0x0][0x3b8] ;  /* 0x00007700ff0777ac */ /* 0x000e260008000800 */
[----:B------:R2:W-:Y:S01]  /*22c30*/  @P4 STG.E.U16 desc[UR8][R8.64], R5 ;  /* 0x0000000508004986 */ /* 0x0005e2000c101508 */
[----:B------:R-:W-:-:S02]  /*22c40*/  LEA R12, P6, R14, R3, 0x1 ;  /* 0x000000030e0c7211 */ /* 0x000fc400078c08ff */
[----:B------:R-:W-:Y:S01]  /*22c50*/  ISETP.LT.AND P4, PT, R0, UR25, !P0 ;  /* 0x0000001900007c0c */ /* 0x000fe2000c781270 */
[C---:B------:R-:W-:Y:S01]  /*22c60*/  VIADD R0, R14.reuse, UR5 ;  /* 0x000000050e007c36 */ /* 0x040fe20008000000 */
[-C--:B------:R-:W-:Y:S01]  /*22c70*/  LEA.HI.X.SX32 R13, R14, R2.reuse, 0x1, P6 ;  /* 0x000000020e0d7211 */ /* 0x080fe200030f0eff */
[----:B------:R-:W0:Y:S01]  /*22c80*/  LDS.128 R8, [R28+0x2000] ;  /* 0x002000001c087984 */ /* 0x000e220000000c00 */
[----:B------:R-:W0:Y:S02]  /*22c90*/  LDCU UR5, c[0x0][0x3b8] ;  /* 0x00007700ff0577ac */ /* 0x000e240008000800 */
[-C--:B------:R-:W-:Y:S01]  /*22ca0*/  LEA R14, P6, R0, R3.reuse, 0x1 ;  /* 0x00000003000e7211 */ /* 0x080fe200078c08ff */
[----:B------:R1:W-:Y:S01]  /*22cb0*/  @P3 STG.E.U16 desc[UR8][R12.64], R15 ;  /* 0x0000000f0c003986 */ /* 0x0003e2000c101508 */
[----:B------:R-:W-:Y:S01]  /*22cc0*/  ISETP.LT.AND P3, PT, R4, UR24, !P0 ;  /* 0x0000001804007c0c */ /* 0x000fe2000c761270 */
[----:B--2---:R-:W-:Y:S01]  /*22cd0*/  VIADD R5, R29, 0xe9 ;  /* 0x000000e91d057836 */ /* 0x004fe20000000000 */
[CC--:B-1----:R-:W-:Y:S01]  /*22ce0*/  LEA.HI.X.SX32 R15, R0.reuse, R2.reuse, 0x1, P6 ;  /* 0x00000002000f7211 */ /* 0x0c2fe200030f0eff */
[----:B------:R-:W-:Y:S01]  /*22cf0*/  VIADD R0, R0, UR13 ;  /* 0x0000000d00007c36 */ /* 0x000fe20008000000 */
[----:B------:R-:W-:Y:S01]  /*22d00*/  PRMT R13, R6, 0x7632, R13 ;  /* 0x00007632060d7816 */ /* 0x000fe2000000000d */
[----:B------:R-:W1:Y:S02]  /*22d10*/  LDCU UR13, c[0x0][0x3b8] ;  /* 0x00007700ff0d77ac */ /* 0x000e640008000800 */
[C---:B------:R-:W-:Y:S01]  /*22d20*/  VIADD R16, R0.reuse, UR12 ;  /* 0x0000000c00107c36 */ /* 0x040fe20008000000 */
[CC--:B------:R-:W-:Y:S01]  /*22d30*/  LEA R4, P6, R0.reuse, R3.reuse, 0x1 ;  /* 0x0000000300047211 */ /* 0x0c0fe200078c08ff */
[----:B------:R-:W-:Y:S01]  /*22d40*/  @P2 STG.E.U16 desc[UR8][R14.64], R6 ;  /* 0x000000060e002986 */ /* 0x000fe2000c101508 */
[----:B------:R-:W-:Y:S01]  /*22d50*/  ISETP.LT.AND P2, PT, R5, UR20, !P0 ;  /* 0x0000001405007c0c */ /* 0x000fe2000c741270 */
[----:B------:R-:W2:Y:S01]  /*22d60*/  LDCU UR20, c[0x0][0x39c] ;  /* 0x00007380ff1477ac */ /* 0x000ea20008000800 */
        /* <DEDUP_REMOVED lines=8> */
[C---:B-1----:R-:W-:Y:S01]  /*22df0*/  LEA.HI.X.SX32 R13, R16.reuse, R2, 0x1, P6 ;  /* 0x00000002100d7211 */ /* 0x042fe200030f0eff */
[----:B------:R-:W-:Y:S01]  /*22e00*/  VIADD R16, R16, UR14 ;  /* 0x0000000e10107c36 */ /* 0x000fe20008000000 */
[----:B------:R-:W-:Y:S01]  /*22e10*/  PRMT R5, R7, 0x7632, R5 ;  /* 0x0000763207057816 */ /* 0x000fe20000000005 */
[----:B------:R-:W-:Y:S01]  /*22e20*/  VIADD R6, R29, 0xec ;  /* 0x000000ec1d067836 */ /* 0x000fe20000000000 */
[----:B------:R-:W1:Y:S01]  /*22e30*/  LDCU UR14, c[0x0][0x3b8] ;  /* 0x00007700ff0e77ac */ /* 0x000e620008000800 */
[----:B------:R0:W-:Y:S01]  /*22e40*/  @P5 STG.E.U16 desc[UR8][R12.64], R7 ;  /* 0x000000070c005986 */ /* 0x0001e2000c101508 */
[----:B------:R-:W-:-:S02]  /*22e50*/  LEA R14, P6, R16, R3, 0x1 ;  /* 0x00000003100e7211 */ /* 0x000fc400078c08ff */
[----:B-----5:R-:W-:Y:S01]  /*22e60*/  ISETP.LT.AND P5, PT, R0, UR19, !P0 ;  /* 0x0000001300007c0c */ /* 0x020fe2000c7a1270 */
[C---:B------:R-:W-:Y:S01]  /*22e70*/  VIADD R0, R16.reuse, UR15 ;  /* 0x0000000f10007c36 */ /* 0x040fe20008000000 */
[-C--:B------:R-:W-:Y:S01]  /*22e80*/  LEA.HI.X.SX32 R15, R16, R2.reuse, 0x1, P6 ;  /* 0x00000002100f7211 */ /* 0x080fe200030f0eff */
[----:B------:R-:W5:Y:S03]  /*22e90*/  LDCU UR15, c[0x0][0x39c] ;  /* 0x00007380ff0f77ac */ /* 0x000f660008000800 */
[-C--:B------:R-:W-:Y:S01]  /*22ea0*/  LEA R4, P6, R0, R3.reuse, 0x1 ;  /* 0x0000000300047211 */ /* 0x080fe200078c08ff */
[----:B------:R1:W-:Y:S01]  /*22eb0*/  @P4 STG.E.U16 desc[UR8][R14.64], R5 ;  /* 0x000000050e004986 */ /* 0x0003e2000c101508 */
[----:B------:R-:W-:Y:S01]  /*22ec0*/  ISETP.LT.AND P4, PT, R6, UR21, !P0 ;  /* 0x0000001506007c0c */ /* 0x000fe2000c781270 */
[----:B0-----:R-:W-:Y:S01]  /*22ed0*/  VIADD R7, R29, 0xed ;  /* 0x000000ed1d077836 */ /* 0x001fe20000000000 */
[CC--:B-1----:R-:W-:Y:S01]  /*22ee0*/  LEA.HI.X.SX32 R5, R0.reuse, R2.reuse, 0x1, P6 ;  /* 0x0000000200057211 */ /* 0x0c2fe200030f0eff */
[----:B----4-:R-:W-:Y:S01]  /*22ef0*/  VIADD R0, R0, UR16 ;  /* 0x0000001000007c36 */ /* 0x010fe20008000000 */
[----:B------:R-:W0:Y:S03]  /*22f00*/  LDCU UR16, c[0x0][0x39c] ;  /* 0x00007380ff1077ac */ /* 0x000e260008000800 */
[C---:B------:R-:W-:Y:S01]  /*22f10*/  VIADD R16, R0.reuse, UR17 ;  /* 0x0000001100107c36 */ /* 0x040fe20008000000 */
[CC--:B------:R-:W-:Y:S01]  /*22f20*/  LEA R6, P6, R0.reuse, R3.reuse, 0x1 ;  /* 0x0000000300067211 */ /* 0x0c0fe200078c08ff */
[----:B------:R1:W-:Y:S01]  /*22f30*/  @P3 STG.E.U16 desc[UR8][R4.64], R8 ;  /* 0x0000000804003986 */ /* 0x0003e2000c101508 */
[----:B---3--:R-:W-:Y:S01]  /*22f40*/  ISETP.LT.AND P3, PT, R7, UR22, !P0 ;  /* 0x0000001607007c0c */ /* 0x008fe2000c761270 */
[----:B------:R-:W3:Y:S01]  /*22f50*/  LDCU UR17, c[0x0][0x39c] ;  /* 0x00007380ff1177ac */ /* 0x000ee20008000800 */
[----:B------:R-:W-:Y:S01]  /*22f60*/  LEA.HI.X.SX32 R7, R0, R2, 0x1, P6 ;  /* 0x0000000200077211 */ /* 0x000fe200030f0eff */
[----:B------:R-:W-:Y:S01]  /*22f70*/  VIADD R0, R29, 0xee ;  /* 0x000000ee1d007836 */ /* 0x000fe20000000000 */
[----:B------:R-:W-:-:S02]  /*22f80*/  LEA R12, P6, R16, R3, 0x1 ;  /* 0x00000003100c7211 */ /* 0x000fc400078c08ff */
[----:B-1----:R-:W-:Y:S02]  /*22f90*/  PRMT R5, R8, 0x7632, R5 ;  /* 0x0000763208057816 */ /* 0x002fe40000000005 */
[CC--:B------:R-:W-:Y:S01]  /*22fa0*/  LEA.HI.X.SX32 R13, R16.reuse, R2.reuse, 0x1, P6 ;  /* 0x00000002100d7211 */ /* 0x0c0fe200030f0eff */
[----:B------:R-:W-:Y:S01]  /*22fb0*/  VIADD R16, R16, UR11 ;  /* 0x0000000b10107c36 */ /* 0x000fe20008000000 */
[----:B------:R-:W1:Y:S01]  /*22fc0*/  LDCU UR11, c[0x0][0x3b8] ;  /* 0x00007700ff0b77ac */ /* 0x000e620008000800 */
[----:B------:R-:W-:Y:S01]  /*22fd0*/  @P2 STG.E.U16 desc[UR8][R6.64], R5 ;  /* 0x0000000506002986 */ /* 0x000fe2000c101508 */
[----:B--2---:R-:W-:Y:S01]  /*22fe0*/  ISETP.LT.AND P2, PT, R0, UR20, !P0 ;  /* 0x0000001400007c0c */ /* 0x004fe2000c741270 */
[C---:B------:R-:W-:Y:S01]  /*22ff0*/  VIADD R0, R29.reuse, 0xef ;  /* 0x000000ef1d007836 */ /* 0x040fe20000000000 */
[-C--:B------:R-:W-:Y:S01]  /*23000*/  LEA R14, P6, R16, R3.reuse, 0x1 ;  /* 0x00000003100e7211 */ /* 0x080fe200078c08ff */
[----:B------:R2:W-:Y:S03]  /*23010*/  @P1 STG.E.U16 desc[UR8][R12.64], R9 ;  /* 0x000000090c001986 */ /* 0x0005e6000c101508 */
[----:B------:R-:W-:Y:S01]  /*23020*/  ISETP.LT.AND P1, PT, R0, UR18, !P0 ;  /* 0x0000001200007c0c */ /* 0x000fe2000c721270 */
[C---:B------:R-:W-:Y:S01]  /*23030*/  VIADD R0, R16.reuse, UR4 ;  /* 0x0000000410007c36 */ /* 0x040fe20008000000 */
[----:B------:R-:W-:Y:S01]  /*23040*/  LEA.HI.X.SX32 R15, R16, R2, 0x1, P6 ;  /* 0x00000002100f7211 */ /* 0x000fe200030f0eff */
[----:B------:R-:W-:Y:S01]  /*23050*/  VIADD R4, R29, 0xf0 ;  /* 0x000000f01d047836 */ /* 0x000fe20000000000 */
[----:B------:R-:W4:Y:S02]  /*23060*/  LDCU UR18, c[0x0][0x39c] ;  /* 0x00007380ff1277ac */ /* 0x000f240008000800 */
[----:B------:R-:W-:Y:S01]  /*23070*/  LEA R16, P6, R0, R3, 0x1 ;  /* 0x0000000300107211 */ /* 0x000fe200078c08ff */
[----:B------:R-:W1:Y:S01]  /*23080*/  LDCU UR4, c[0x0][0x3b8] ;  /* 0x00007700ff0477ac */ /* 0x000e620008000800 */
[----:B--2---:R-:W-:-:S02]  /*23090*/  PRMT R13, R9, 0x7632, R13 ;  /* 0x00007632090d7816 */ /* 0x004fc4000000000d */
[----:B------:R-:W-:-:S03]  /*230a0*/  LEA.HI.X.SX32 R17, R0, R2, 0x1, P6 ;  /* 0x0000000200117211 */ /* 0x000fc600030f0eff */
[----:B------:R2:W-:Y:S01]  /*230b0*/  @P5 STG.E.U16 desc[UR8][R14.64], R13 ;  /* 0x0000000d0e005986 */ /* 0x0005e2000c101508 */
[----:B-----5:R-:W-:Y:S01]  /*230c0*/  ISETP.LT.AND P5, PT, R4, UR15, !P0 ;  /* 0x0000000f04007c0c */ /* 0x020fe2000c7a1270 */
[----:B------:R-:W-:Y:S01]  /*230d0*/  VIADD R0, R0, UR6 ;  /* 0x0000000600007c36 */ /* 0x000fe20008000000 */
[----:B------:R-:W5:Y:S01]  /*230e0*/  LDCU UR15, c[0x0][0x39c] ;  /* 0x00007380ff0f77ac */ /* 0x000f620008000800 */
[----:B------:R-:W1:Y:S01]  /*230f0*/  LDS.128 R4, [R28+0x4000] ;  /* 0x004000001c047984 */ /* 0x000e620000000c00 */
[----:B------:R-:W-:Y:S02]  /*23100*/  VIADD R9, R29, 0xf1 ;  /* 0x000000f11d097836 */ /* 0x000fe40000000000 */
[CC--:B------:R-:W-:Y:S01]  /*23110*/  LEA R8, P6, R0.reuse, R3.reuse, 0x1 ;  /* 0x0000000300087211 */ /* 0x0c0fe200078c08ff */
[----:B------:R3:W-:Y:S01]  /*23120*/  @P4 STG.E.U16 desc[UR8][R16.64], R10 ;  /* 0x0000000a10004986 */ /* 0x0007e2000c101508 */
[----:B------:R-:W1:Y:S01]  /*23130*/  LDCU UR6, c[0x0][0x3b8] ;  /* 0x00007700ff0677ac */ /* 0x000e620008000800 */
[----:B0-----:R-:W-:Y:S01]  /*23140*/  ISETP.LT.AND P4, PT, R9, UR16, !P0 ;  /* 0x0000001009007c0c */ /* 0x001fe2000c781270 */
[C---:B--2---:R-:W-:Y:S01]  /*23150*/  VIADD R14, R0.reuse, UR5 ;  /* 0x00000005000e7c36 */ /* 0x044fe20008000000 */
[----:B------:R-:W-:Y:S01]  /*23160*/  LEA.HI.X.SX32 R9, R0, R2, 0x1, P6 ;  /* 0x0000000200097211 */ /* 0x000fe200030f0eff */
[----:B------:R-:W-:Y:S01]  /*23170*/  VIADD R0, R29, 0xf2 ;  /* 0x000000f21d007836 */ /* 0x000fe20000000000 */
[----:B------:R-:W-:Y:S01]  /*23180*/  PRMT R13, R10, 0x7632, R13 ;  /* 0x000076320a0d7816 */ /* 0x000fe2000000000d */
[----:B------:R-:W0:Y:S01]  /*23190*/  LDCU UR16, c[0x0][0x39c] ;  /* 0x00007380ff1077ac */ /* 0x000e220008000800 */
[----:B------:R-:W-:-:S03]  /*231a0*/  LEA R12, P6, R14, R3, 0x1 ;  /* 0x000000030e0c7211 */ /* 0x000fc600078c08ff */
[----:B------:R2:W-:Y:S01]  /*231b0*/  @P3 STG.E.U16 desc[UR8][R8.64], R13 ;  /* 0x0000000d08003986 */ /* 0x0005e2000c101508 */
[----:B---3--:R-:W-:Y:S01]  /*231c0*/  ISETP.LT.AND P3, PT, R0, UR17, !P0 ;  /* 0x0000001100007c0c */ /* 0x008fe2000c761270 */
[C---:B------:R-:W-:Y:S01]  /*231d0*/  VIADD R0, R14.reuse, UR7 ;  /* 0x000000070e007c36 */ /* 0x040fe20008000000 */
[----:B------:R-:W3:Y:S01]  /*231e0*/  LDCU UR5, c[0x0][0x3b8] ;  /* 0x00007700ff0577ac */ /* 0x000ee20008000800 */
[----:B------:R-:W-:Y:S01]  /*231f0*/  VIADD R10, R29, 0xf3 ;  /* 0x000000f31d0a7836 */ /* 0x000fe20000000000 */
[----:B------:R-:W0:Y:S01]  /*23200*/  LDCU UR7, c[0x0][0x3b8] ;  /* 0x00007700ff0777ac */ /* 0x000e220008000800 */
[----:B--2---:R-:W-:Y:S02]  /*23210*/  LEA.HI.X.SX32 R13, R14, R2, 0x1, P6 ;  /* 0x000000020e0d7211 */ /* 0x004fe400030f0eff */
[----:B------:R-:W-:-:S03]  /*23220*/  LEA R14, P6, R0, R3, 0x1 ;  /* 0x00000003000e7211 */ /* 0x000fc600078c08ff */
[----:B------:R2:W-:Y:S01]  /*23230*/  @P2 STG.E.U16 desc[UR8][R12.64], R11 ;  /* 0x0000000b0c002986 */ /* 0x0005e2000c101508 */
[----:B----4-:R-:W-:Y:S01]  /*23240*/  ISETP.LT.AND P2, PT, R10, UR18, !P0 ;  /* 0x000000120a007c0c */ /* 0x010fe2000c741270 */
[C---:B------:R-:W-:Y:S01]  /*23250*/  VIADD R10, R0.reuse, UR12 ;  /* 0x0000000c000a7c36 */ /* 0x040fe20008000000 */
[----:B------:R-:W-:Y:S01]  /*23260*/  LEA.HI.X.SX32 R15, R0, R2, 0x1, P6 ;  /* 0x00000002000f7211 */ /* 0x000fe200030f0eff */
[----:B------:R-:W-:Y:S01]  /*23270*/  VIADD R0, R29, 0xf4 ;  /* 0x000000f41d007836 */ /* 0x000fe20000000000 */
[----:B------:R-:W-:Y:S01]  /*23280*/  PRMT R9, R11, 0x7632, R9 ;  /* 0x000076320b097816 */ /* 0x000fe20000000009 */
[----:B------:R-:W4:Y:S01]  /*23290*/  LDCU UR12, c[0x0][0x39c] ;  /* 0x00007380ff0c77ac */ /* 0x000f220008000800 */
[----:B------:R-:W-:-:S03]  /*232a0*/  LEA R8, P6, R10, R3, 0x1 ;  /* 0x000000030a087211 */ /* 0x000fc600078c08ff */
[----:B------:R0:W-:Y:S01]  /*232b0*/  @P1 STG.E.U16 desc[UR8][R14.64], R9 ;  /* 0x000000090e001986 */ /* 0x0001e2000c101508 */
[----:B-----5:R-:W-:Y:S01]  /*232c0*/  ISETP.LT.AND P1, PT, R0, UR15, !P0 ;  /* 0x0000000f00007c0c */ /* 0x020fe2000c721270 */
[----:B------:R-:W-:Y:S01]  /*232d0*/  VIADD R0, R10, UR13 ;  /* 0x0000000d0a007c36 */ /* 0x000fe20008000000 */
[----:B------:R-:W5:Y:S01]  /*232e0*/  LDCU UR15, c[0x0][0x39c] ;  /* 0x00007380ff0f77ac */ /* 0x000f620008000800 */
[----:B--2---:R-:W-:Y:S02]  /*232f0*/  VIADD R11, R29, 0xf5 ;  /* 0x000000f51d0b7836 */ /* 0x004fe40000000000 */
[----:B------:R-:W-:Y:S01]  /*23300*/  VIADD R16, R0, UR14 ;  /* 0x0000000e00107c36 */ /* 0x000fe20008000000 */
[----:B------:R-:W2:Y:S01]  /*23310*/  LDCU UR13, c[0x0][0x39c] ;  /* 0x00007380ff0d77ac */ /* 0x000ea20008000800 */
[----:B0-----:R-:W-:Y:S02]  /*23320*/  LEA.HI.X.SX32 R9, R10, R2, 0x1, P6 ;  /* 0x000000020a097211 */ /* 0x001fe400030f0eff */
[----:B------:R-:W-:-:S03]  /*23330*/  LEA R10, P6, R0, R3, 0x1 ;  /* 0x00000003000a7211 */ /* 0x000fc600078c08ff */
[----:B-1----:R0:W-:Y:S01]  /*23340*/  @P5 STG.E.U16 desc[UR8][R8.64], R4 ;  /* 0x0000000408005986 */ /* 0x0021e2000c101508 */
[----:B------:R-:W-:Y:S02]  /*23350*/  ISETP.LT.AND P5, PT, R11, UR16, !P0 ;  /* 0x000000100b007c0c */ /* 0x000fe4000c7a1270 */
[-C--:B------:R-:W-:Y:S01]  /*23360*/  LEA.HI.X.SX32 R11, R0, R2.reuse, 0x1, P6 ;  /* 0x00000002000b7211 */ /* 0x080fe200030f0eff */
[----:B------:R-:W-:Y:S01]  /*23370*/  VIADD R0, R29, 0xf6 ;  /* 0x000000f61d007836 */ /* 0x000fe20000000000 */
[----:B------:R-:W-:Y:S02]  /*23380*/  LEA R12, P6, R16, R3, 0x1 ;  /* 0x00000003100c7211 */ /* 0x000fe400078c08ff */
[----:B0-----:R-:W-:Y:S02]  /*23390*/  PRMT R9, R4, 0x7632, R9 ;  /* 0x0000763204097816 */ /* 0x001fe40000000009 */
[----:B------:R-:W-:-:S03]  /*233a0*/  LEA.HI.X.SX32 R13, R16, R2, 0x1, P6 ;  /* 0x00000002100d7211 */ /* 0x000fc600030f0eff */
[----:B------:R-:W-:Y:S01]  /*233b0*/  @P4 STG.E.U16 desc[UR8][R10.64], R9 ;  /* 0x000000090a004986 */ /* 0x000fe2000c101508 */
[----:B----4-:R-:W-:Y:S01]  /*233c0*/  ISETP.LT.AND P4, PT, R0, UR12, !P0 ;  /* 0x0000000c00007c0c */ /* 0x010fe2000c781270 */
[C---:B------:R-:W-:Y:S01]  /*233d0*/  VIADD R0, R29.reuse, 0xf7 ;  /* 0x000000f71d007836 */ /* 0x040fe20000000000 */
[----:B------:R-:W0:Y:S01]  /*233e0*/  LDCU UR12, c[0x0][0x3b8] ;  /* 0x00007700ff0c77ac */ /* 0x000e220008000800 */
[----:B------:R-:W-:Y:S01]  /*233f0*/  VIADD R16, R16, UR11 ;  /* 0x0000000b10107c36 */ /* 0x000fe20008000000 */
[----:B------:R1:W-:Y:S01]  /*23400*/  @P3 STG.E.U16 desc[UR8][R12.64], R5 ;  /* 0x000000050c003986 */ /* 0x0003e2000c101508 */
[----:B------:R-:W4:Y:S01]  /*23410*/  LDCU UR11, c[0x0][0x39c] ;  /* 0x00007380ff0b77ac */ /* 0x000f220008000800 */
[----:B-----5:R-:W-:Y:S01]  /*23420*/  ISETP.LT.AND P3, PT, R0, UR15, !P0 ;  /* 0x0000000f00007c0c */ /* 0x020fe2000c761270 */
[C---:B------:R-:W-:Y:S01]  /*23430*/  VIADD R0, R16.reuse, UR4 ;  /* 0x0000000410007c36 */ /* 0x040fe20008000000 */
[C---:B------:R-:W-:Y:S01]  /*23440*/  LEA R14, P6, R16.reuse, R3, 0x1 ;  /* 0x00000003100e7211 */ /* 0x040fe200078c08ff */
[----:B------:R-:W-:Y:S01]  /*23450*/  VIADD R4, R29, 0xf8 ;  /* 0x000000f81d047836 */ /* 0x000fe20000000000 */
[----:B------:R-:W5:Y:S01]  /*23460*/  LDS.128 R8, [R28+0x6000] ;  /* 0x006000001c087984 */ /* 0x000f620000000c00 */
[----:B------:R-:W0:Y:S01]  /*23470*/  LDCU UR4, c[0x0][0x3b8] ;  /* 0x00007700ff0477ac */ /* 0x000e220008000800 */
[----:B------:R-:W-:-:S02]  /*23480*/  LEA.HI.X.SX32 R15, R16, R2, 0x1, P6 ;  /* 0x00000002100f7211 */ /* 0x000fc400030f0eff */
[C---:B------:R-:W-:Y:S02]  /*23490*/  LEA R16, P6, R0.reuse, R3, 0x1 ;  /* 0x0000000300107211 */ /* 0x040fe400078c08ff */
[----:B-1----:R-:W-:Y:S01]  /*234a0*/  PRMT R13, R5, 0x7632, R13 ;  /* 0x00007632050d7816 */ /* 0x002fe2000000000d */
[----:B------:R-:W-:Y:S01]  /*234b0*/  VIADD R5, R29, 0xf9 ;  /* 0x000000f91d057836 */ /* 0x000fe20000000000 */
[----:B------:R-:W-:-:S03]  /*234c0*/  LEA.HI.X.SX32 R17, R0, R2, 0x1, P6 ;  /* 0x0000000200117211 */ /* 0x000fc600030f0eff */
[----:B------:R1:W-:Y:S01]  /*234d0*/  @P2 STG.E.U16 desc[UR8][R14.64], R13 ;  /* 0x0000000d0e002986 */ /* 0x0003e2000c101508 */
[----:B--2---:R-:W-:Y:S01]  /*234e0*/  ISETP.LT.AND P2, PT, R4, UR13, !P0 ;  /* 0x0000000d04007c0c */ /* 0x004fe2000c741270 */
[----:B------:R-:W2:Y:S01]  /*234f0*/  LDCU UR13, c[0x0][0x39c] ;  /* 0x00007380ff0d77ac */ /* 0x000ea20008000800 */
[----:B---3--:R-:W-:Y:S01]  /*23500*/  VIADD R0, R0, UR5 ;  /* 0x0000000500007c36 */ /* 0x008fe20008000000 */
[----:B------:R3:W-:Y:S01]  /*23510*/  @P1 STG.E.U16 desc[UR8][R16.64], R6 ;  /* 0x0000000610001986 */ /* 0x0007e2000c101508 */
[----:B----4-:R-:W-:Y:S01]  /*23520*/  ISETP.LT.AND P1, PT, R5, UR11, !P0 ;  /* 0x0000000b05007c0c */ /* 0x010fe2000c721270 */
[----:B------:R-:W4:Y:S02]  /*23530*/  LDCU UR11, c[0x0][0x39c] ;  /* 0x00007380ff0b77ac */ /* 0x000f240008000800 */
[C---:B------:R-:W-:Y:S01]  /*23540*/  LEA R4, P6, R0.reuse, R3, 0x1 ;  /* 0x0000000300047211 */ /* 0x040fe200078c08ff */
[----:B------:R-:W0:Y:S01]  /*23550*/  LDCU UR5, c[0x0][0x3b8] ;  /* 0x00007700ff0577ac */ /* 0x000e220008000800 */
[----:B-1----:R-:W-:-:S02]  /*23560*/  VIADD R14, R0, UR6 ;  /* 0x00000006000e7c36 */ /* 0x002fc40008000000 */
[-C--:B------:R-:W-:Y:S02]  /*23570*/  LEA.HI.X.SX32 R5, R0, R2.reuse, 0x1, P6 ;  /* 0x0000000200057211 */ /* 0x080fe400030f0eff */
[----:B------:R-:W-:Y:S01]  /*23580*/  PRMT R13, R6, 0x7632, R13 ;  /* 0x00007632060d7816 */ /* 0x000fe2000000000d */
[C---:B------:R-:W-:Y:S01]  /*23590*/  VIADD R0, R29.reuse, 0xfa ;  /* 0x000000fa1d007836 */ /* 0x040fe20000000000 */
[----:B------:R-:W-:Y:S01]  /*235a0*/  LEA R12, P6, R14, R3, 0x1 ;  /* 0x000000030e0c7211 */ /* 0x000fe200078c08ff */
[----:B---3--:R-:W-:Y:S01]  /*235b0*/  VIADD R6, R29, 0xfb ;  /* 0x000000fb1d067836 */ /* 0x008fe20000000000 */
[----:B------:R-:W1:Y:S01]  /*235c0*/  LDCU UR6, c[0x0][0x3b8] ;  /* 0x00007700ff0677ac */ /* 0x000e620008000800 */
[----:B------:R3:W-:Y:S01]  /*235d0*/  @P5 STG.E.U16 desc[UR8][R4.64], R13 ;  /* 0x0000000d04005986 */ /* 0x0007e2000c101508 */
[----:B--2---:R-:W-:Y:S01]  /*235e0*/  ISETP.LT.AND P5, PT, R0, UR13, !P0 ;  /* 0x0000000d00007c0c */ /* 0x004fe2000c7a1270 */
[C---:B------:R-:W-:Y:S01]  /*235f0*/  VIADD R0, R14.reuse, UR7 ;  /* 0x000000070e007c36 */ /* 0x040fe20008000000 */
[----:B------:R-:W2:Y:S01]  /*23600*/  LDCU UR13, c[0x0][0x39c] ;  /* 0x00007380ff0d77ac */ /* 0x000ea20008000800 */
[----:B------:R-:W1:Y:S01]  /*23610*/  LDCU UR7, c[0x0][0x3b8] ;  /* 0x00007700ff0777ac */ /* 0x000e620008000800 */
[----:B---3--:R-:W-:-:S05]  /*23620*/  LEA.HI.X.SX32 R13, R14, R2, 0x1, P6 ;  /* 0x000000020e0d7211 */ /* 0x008fca00030f0eff */
[----:B------:R3:W-:Y:S01]  /*23630*/  @P4 STG.E.U16 desc[UR8][R12.64], R7 ;  /* 0x000000070c004986 */ /* 0x0007e2000c101508 */
[----:B----4-:R-:W-:Y:S01]  /*23640*/  ISETP.LT.AND P4, PT, R6, UR11, !P0 ;  /* 0x0000000b06007c0c */ /* 0x010fe2000c781270 */
[C---:B0-----:R-:W-:Y:S01]  /*23650*/  VIADD R6, R0.reuse, UR12 ;  /* 0x0000000c00067c36 */ /* 0x041fe20008000000 */
[----:B------:R-:W0:Y:S01]  /*23660*/  LDCU UR12, c[0x0][0x39c] ;  /* 0x00007380ff0c77ac */ /* 0x000e220008000800 */
[CC--:B------:R-:W-:Y:S01]  /*23670*/  LEA R14, P6, R0.reuse, R3.reuse, 0x1 ;  /* 0x00000003000e7211 */ /* 0x0c0fe200078c08ff */
[----:B------:R-:W4:Y:S03]  /*23680*/  LDCU UR11, c[0x0][0x3b8] ;  /* 0x00007700ff0b77ac */ /* 0x000f260008000800 */
[----:B------:R-:W-:Y:S02]  /*23690*/  LEA.HI.X.SX32 R15, R0, R2, 0x1, P6 ;  /* 0x00000002000f7211 */ /* 0x000fe400030f0eff */
[----:B------:R-:W-:Y:S01]  /*236a0*/  LEA R4, P6, R6, R3, 0x1 ;  /* 0x0000000306047211 */ /* 0x000fe200078c08ff */
[----:B------:R-:W-:Y:S01]  /*236b0*/  VIADD R0, R29, 0xfc ;  /* 0x000000fc1d007836 */ /* 0x000fe20000000000 */
[----:B---3--:R-:W-:-:S02]  /*236c0*/  PRMT R13, R7, 0x7632, R13 ;  /* 0x00007632070d7816 */ /* 0x008fc4000000000d */
[CC--:B------:R-:W-:Y:S01]  /*236d0*/  LEA.HI.X.SX32 R5, R6.reuse, R2.reuse, 0x1, P6 ;  /* 0x0000000206057211 */ /* 0x0c0fe200030f0eff */
[----:B------:R-:W-:Y:S01]  /*236e0*/  VIADD R6, R6, UR4 ;  /* 0x0000000406067c36 */ /* 0x000fe20008000000 */
[----:B------:R-:W3:Y:S01]  /*236f0*/  LDCU UR4, c[0x0][0x3b8] ;  /* 0x00007700ff0477ac */ /* 0x000ee20008000800 */
[----:B------:R-:W-:Y:S01]  /*23700*/  @P3 STG.E.U16 desc[UR8][R14.64], R13 ;  /* 0x0000000d0e003986 */ /* 0x000fe2000c101508 */
[----:B------:R-:W-:Y:S01]  /*23710*/  VIADD R7, R29, 0xfd ;  /* 0x000000fd1d077836 */ /* 0x000fe20000000000 */
[----:B--2---:R-:W-:Y:S01]  /*23720*/  ISETP.LT.AND P3, PT, R0, UR13, !P0 ;  /* 0x0000000d00007c0c */ /* 0x004fe2000c761270 */
[C---:B------:R-:W-:Y:S01]  /*23730*/  VIADD R0, R6.reuse, UR5 ;  /* 0x0000000506007c36 */ /* 0x040fe20008000000 */
[-C--:B------:R-:W-:Y:S01]  /*23740*/  LEA R16, P6, R6, R3.reuse, 0x1 ;  /* 0x0000000306107211 */ /* 0x080fe200078c08ff */
[----:B-----5:R2:W-:Y:S01]  /*23750*/  @P2 STG.E.U16 desc[UR8][R4.64], R8 ;  /* 0x0000000804002986 */ /* 0x0205e2000c101508 */
[----:B0-----:R-:W-:Y:S01]  /*23760*/  ISETP.LT.AND P2, PT, R7, UR12, !P0 ;  /* 0x0000000c07007c0c */ /* 0x001fe2000c741270 */
[----:B-1----:R-:W-:Y:S01]  /*23770*/  VIADD R7, R0, UR6 ;  /* 0x0000000600077c36 */ /* 0x002fe20008000000 */
[----:B------:R-:W0:Y:S01]  /*23780*/  LDCU UR5, c[0x0][0x3b8] ;  /* 0x00007700ff0577ac */ /* 0x000e220008000800 */
[----:B------:R-:W-:Y:S01]  /*23790*/  LEA.HI.X.SX32 R17, R6, R2, 0x1, P6 ;  /* 0x0000000206117211 */ /* 0x000fe200030f0eff */
[----:B------:R-:W1:Y:S01]  /*237a0*/  LDCU UR6, c[0x0][0x39c] ;  /* 0x00007380ff0677ac */ /* 0x000e620008000800 */
[----:B--2---:R-:W-:Y:S01]  /*237b0*/  PRMT R5, R8, 0x7632, R5 ;  /* 0x0000763208057816 */ /* 0x004fe20000000005 */
[----:B------:R-:W-:Y:S01]  /*237c0*/  VIADD R8, R7, UR7 ;  /* 0x0000000707087c36 */ /* 0x000fe20008000000 */
[----:B------:R-:W-:-:S03]  /*237d0*/  LEA R4, P6, R0, R3, 0x1 ;  /* 0x0000000300047211 */ /* 0x000fc600078c08ff */
[----:B------:R2:W-:Y:S01]  /*237e0*/  @P1 STG.E.U16 desc[UR8][R16.64], R5 ;  /* 0x0000000510001986 */ /* 0x0005e2000c101508 */
[-C--:B------:R-:W-:Y:S01]  /*237f0*/  LEA R12, P1, R7, R3.reuse, 0x1 ;  /* 0x00000003070c7211 */ /* 0x080fe200078208ff */
[----:B------:R-:W-:Y:S01]  /*23800*/  VIADD R21, R29, 0xfe ;  /* 0x000000fe1d157836 */ /* 0x000fe20000000000 */
[----:B--2---:R-:W-:Y:S01]  /*23810*/  LEA.HI.X.SX32 R5, R0, R2, 0x1, P6 ;  /* 0x0000000200057211 */ /* 0x004fe200030f0eff */
[C---:B----4-:R-:W-:Y:S01]  /*23820*/  VIADD R0, R8.reuse, UR11 ;  /* 0x0000000b08007c36 */ /* 0x050fe20008000000 */
[----:B------:R-:W-:-:S03]  /*23830*/  LEA R6, P6, R8, R3, 0x1 ;  /* 0x0000000308067211 */ /* 0x000fc600078c08ff */
[----:B---3--:R-:W-:Y:S01]  /*23840*/  VIADD R19, R0, UR4 ;  /* 0x0000000400137c36 */ /* 0x008fe20008000000 */
[-C--:B------:R-:W-:Y:S01]  /*23850*/  LEA.HI.X.SX32 R13, R7, R2.reuse, 0x1, P1 ;  /* 0x00000002070d7211 */ /* 0x080fe200008f0eff */
[----:B------:R-:W-:Y:S01]  /*23860*/  VIADD R20, R29, 0xff ;  /* 0x000000ff1d147836 */ /* 0x000fe20000000000 */
[-C--:B------:R-:W-:Y:S02]  /*23870*/  LEA.HI.X.SX32 R7, R8, R2.reuse, 0x1, P6 ;  /* 0x0000000208077211 */ /* 0x080fe400030f0eff */
[CC--:B------:R-:W-:Y:S01]  /*23880*/  LEA R16, P1, R19.reuse, R3.reuse, 0x1 ;  /* 0x0000000313107211 */ /* 0x0c0fe200078208ff */
[C---:B0-----:R-:W-:Y:S01]  /*23890*/  VIADD R8, R19.reuse, UR5 ;  /* 0x0000000513087c36 */ /* 0x041fe20008000000 */
[----:B------:R-:W-:Y:S02]  /*238a0*/  LEA R14, P6, R0, R3, 0x1 ;  /* 0x00000003000e7211 */ /* 0x000fe400078c08ff */
[----:B------:R-:W-:Y:S02]  /*238b0*/  LEA.HI.X.SX32 R17, R19, R2, 0x1, P1 ;  /* 0x0000000213117211 */ /* 0x000fe400008f0eff */
[----:B-1----:R-:W-:-:S02]  /*238c0*/  ISETP.LT.AND P1, PT, R21, UR6, !P0 ;  /* 0x0000000615007c0c */ /* 0x002fc4000c721270 */
[-C--:B------:R-:W-:Y:S02]  /*238d0*/  LEA.HI.X.SX32 R15, R0, R2.reuse, 0x1, P6 ;  /* 0x00000002000f7211 */ /* 0x080fe400030f0eff */
[----:B------:R-:W-:Y:S02]  /*238e0*/  ISETP.LT.AND P0, PT, R20, UR10, !P0 ;  /* 0x0000000a14007c0c */ /* 0x000fe4000c701270 */
[C---:B------:R-:W-:Y:S02]  /*238f0*/  LEA R18, P6, R8.reuse, R3, 0x1 ;  /* 0x0000000308127211 */ /* 0x040fe400078c08ff */
[----:B------:R-:W-:Y:S02]  /*23900*/  PRMT R0, R9, 0x7632, R0 ;  /* 0x0000763209007816 */ /* 0x000fe40000000000 */
[----:B------:R-:W-:Y:S02]  /*23910*/  LEA.HI.X.SX32 R19, R8, R2, 0x1, P6 ;  /* 0x0000000208137211 */ /* 0x000fe400030f0eff */
[----:B------:R-:W-:Y:S01]  /*23920*/  PRMT R2, R10, 0x7632, R2 ;  /* 0x000076320a027816 */ /* 0x000fe20000000002 */
[----:B------:R0:W-:Y:S04]  /*23930*/  @P5 STG.E.U16 desc[UR8][R4.64], R9 ;  /* 0x0000000904005986 */ /* 0x0001e8000c101508 */
[----:B------:R0:W-:Y:S04]  /*23940*/  @P4 STG.E.U16 desc[UR8][R12.64], R0 ;  /* 0x000000000c004986 */ /* 0x0001e8000c101508 */
[----:B------:R0:W-:Y:S04]  /*23950*/  @P3 STG.E.U16 desc[UR8][R6.64], R10 ;  /* 0x0000000a06003986 */ /* 0x0001e8000c101508 */
[----:B------:R0:W-:Y:S04]  /*23960*/  @P2 STG.E.U16 desc[UR8][R14.64], R2 ;  /* 0x000000020e002986 */ /* 0x0001e8000c101508 */
[----:B------:R0:W-:Y:S01]  /*23970*/  @P1 STG.E.U16 desc[UR8][R16.64], R11 ;  /* 0x0000000b10001986 */ /* 0x0001e2000c101508 */
[----:B------:R-:W-:Y:S05]  /*23980*/  @!P0 EXIT ;  /* 0x000000000000894d */ /* 0x000fea0003800000 */
[----:B0-----:R-:W-:-:S05]  /*23990*/  PRMT R9, R11, 0x7632, R9 ;  /* 0x000076320b097816 */ /* 0x001fca0000000009 */
[----:B------:R-:W-:Y:S01]  /*239a0*/  STG.E.U16 desc[UR8][R18.64], R9 ;  /* 0x0000000912007986 */ /* 0x000fe2000c101508 */
[----:B------:R-:W-:Y:S05]  /*239b0*/  EXIT ;  /* 0x000000000000794d */ /* 0x000fea0003800000 */
.L_x_3:
[----:B------:R-:W-:-:S00]  /*239c0*/  BRA `(.L_x_3) ;  /* 0xfffffffc00fc7947 */ /* 0x000fc0000383ffff */
[----:B------:R-:W-:-:S00]  /*239d0*/  NOP ;  /* 0x0000000000007918 */ /* 0x000fc00000000000 */
        /* <DEDUP_REMOVED lines=10> */
.L_x_4:


//--------------------- .nv.shared.matmul_kernel  --------------------------
	.section	.nv.shared.matmul_kernel,"aw",@nobits
	.sectionflags	@""
	.align	16
	.zero		1024


//--------------------- .nv.shared.reserved.0     --------------------------
	.section	.nv.shared.reserved.0,"aw",@nobits
	.weak		__nv_reservedSMEM_offset_0_alias
	.size		__nv_reservedSMEM_offset_0_alias, 0, 64
	.other		__nv_reservedSMEM_offset_0_alias,@"STO_CUDA_RESERVED_SHARED STV_DEFAULT"
__nv_reservedSMEM_offset_0_alias:
	.zero		0
	.zero		64


//--------------------- .nv.constant0.matmul_kernel --------------------------
	.section	.nv.constant0.matmul_kernel,"a",@progbits
	.sectionflags	@""
	.align	4
.nv.constant0.matmul_kernel:
	.zero		976


//--------------------- SYMBOLS --------------------------

	.type		.nv.reservedSmem.offset0,@object
	.size		.nv.reservedSmem.offset0,0x4
	.type		.nv.reservedSmem.cap,@object
	.size		.nv.reservedSmem.cap,0x4
